def matmul_kernel(
    a_ptr,
    b_ptr,
    c_ptr,
    M,
    N,
    K,
    stride_am,
    stride_ak,
    stride_bk,
    stride_bn,
    stride_cm,
    stride_cn,
    BLOCK_M: tl.constexpr,
    BLOCK_N: tl.constexpr,
    BLOCK_K: tl.constexpr,
    GROUP_M: tl.constexpr,
):
    pid = tl.program_id(axis=0)
    num_pid_m = tl.cdiv(M, BLOCK_M)
    num_pid_n = tl.cdiv(N, BLOCK_N)
    num_pid_in_group = GROUP_M * num_pid_n
    group_id = pid // num_pid_in_group
    first_pid_m = group_id * GROUP_M
    group_size_m = min(num_pid_m - first_pid_m, GROUP_M)
    pid_m = first_pid_m + ((pid % num_pid_in_group) % group_size_m)
    pid_n = (pid % num_pid_in_group) // group_size_m

    offs_am = (pid_m * BLOCK_M + tl.arange(0, BLOCK_M)) % M
    offs_bn = (pid_n * BLOCK_N + tl.arange(0, BLOCK_N)) % N
    offs_k = tl.arange(0, BLOCK_K)
    a_ptrs = a_ptr + offs_am[:, None] * stride_am + offs_k[None, :] * stride_ak
    b_ptrs = b_ptr + offs_k[:, None] * stride_bk + offs_bn[None, :] * stride_bn

    acc = tl.zeros((BLOCK_M, BLOCK_N), dtype=tl.float32)
    for kk in range(0, tl.cdiv(K, BLOCK_K)):
        a = tl.load(a_ptrs, mask=offs_k[None, :] < K - kk * BLOCK_K, other=0.0)
        b = tl.load(b_ptrs, mask=offs_k[:, None] < K - kk * BLOCK_K, other=0.0)
        acc = tl.dot(a, b, acc)
        a_ptrs += BLOCK_K * stride_ak
        b_ptrs += BLOCK_K * stride_bk

    c = acc.to(c_ptr.dtype.element_ty)
    offs_cm = pid_m * BLOCK_M + tl.arange(0, BLOCK_M)
    offs_cn = pid_n * BLOCK_N + tl.arange(0, BLOCK_N)
    c_ptrs = c_ptr + offs_cm[:, None] * stride_cm + offs_cn[None, :] * stride_cn
    mask = (offs_cm[:, None] < M) & (offs_cn[None, :] < N)
    tl.store(c_ptrs, c, mask=mask)

# config = {"BLOCK_K": 128, "BLOCK_M": 256, "BLOCK_N": 64, "GROUP_M": 8, "arch": "sm_100", "dtype": "fp8e4m3", "num_ctas": 1, "num_stages": 3, "num_warps": 4}
# arch = sm_100


// ===== COMPILED SASS (sm_100a) =====

	.target	sm_100a

	.elftype	@"ET_EXEC"


//--------------------- .note.nv.tkinfo           --------------------------
	.section	.note.nv.tkinfo,"",@"SHT_NOTE"
	.sectionflags	@"SHF_NOTE_NV_TKINFO"
	.tkinfo
        /*0018*/ 	.word	0x00000081
        /*0030*/ 	.string	""
        /*0030*/ 	.string	"ptxas-blackwell"
        /*0030*/ 	.string	"Cuda compilation tools, release 12.9, V12.9.86"
        /*0030*/ 	.string	"Build cuda_12.9.r12.9/compiler.36037853_0"
        /*0030*/ 	.string	"-v  -suppress-debug-info  -lineinfo  -arch sm_100a "



//--------------------- .note.nv.cuver            --------------------------
	.section	.note.nv.cuver,"",@"SHT_NOTE"
	.sectionflags	@"SHF_NOTE_NV_CUVER"
        /*0018*/ 	.short	0x0001
        /*001a*/ 	.short	0x0064
        /*001c*/ 	.short	0x0001
        /*001e*/ 	.short	0x0000
        /*0020*/ 	.short	0x0001
        /*0022*/ 	.short	0x0000


//--------------------- .nv.info                  --------------------------
	.section	.nv.info,"",@"SHT_CUDA_INFO"
	.align	4


	//----- nvinfo : EIATTR_REGCOUNT
	.align		4
        /*0000*/ 	.byte	0x04, 0x2f
        /*0002*/ 	.short	(.L_4 - .L_3)
	.align		4
.L_3:
        /*0004*/ 	.word	index@(matmul_kernel)
        /*0008*/ 	.word	0x000000a8


	//----- nvinfo : EIATTR_FRAME_SIZE
	.align		4
.L_4:
        /*000c*/ 	.byte	0x04, 0x11
        /*000e*/ 	.short	(.L_6 - .L_5)
	.align		4
.L_5:
        /*0010*/ 	.word	index@($__internal_2_$__cuda_sm10x_tcgen05_guardrail_trap_unallocated_columns_being_dealloced)
        /*0014*/ 	.word	0x00000cf8


	//----- nvinfo : EIATTR_FRAME_SIZE
	.align		4
.L_6:
        /*0018*/ 	.byte	0x04, 0x11
        /*001a*/ 	.short	(.L_8 - .L_7)
	.align		4
.L_7:
        /*001c*/ 	.word	index@($__internal_1_$__cuda_sm10x_tcgen05_guardrail_trap_phase_invalid_during_alloc)
        /*0020*/ 	.word	0x00000cf8


	//----- nvinfo : EIATTR_FRAME_SIZE
	.align		4
.L_8:
        /*0024*/ 	.byte	0x04, 0x11
        /*0026*/ 	.short	(.L_10 - .L_9)
	.align		4
.L_9:
        /*0028*/ 	.word	index@($__internal_0_$__cuda_sm10x_tcgen05_guardrail_trap_col_being_dealloced_not_returned_by_alloc)
        /*002c*/ 	.word	0x00000cf8


	//----- nvinfo : EIATTR_FRAME_SIZE
	.align		4
.L_10:
        /*0030*/ 	.byte	0x04, 0x11
        /*0032*/ 	.short	(.L_12 - .L_11)
	.align		4
.L_11:
        /*0034*/ 	.word	index@(matmul_kernel)
        /*0038*/ 	.word	0x00000cf8


	//----- nvinfo : EIATTR_MIN_STACK_SIZE
	.align		4
.L_12:
        /*003c*/ 	.byte	0x04, 0x12
        /*003e*/ 	.short	(.L_14 - .L_13)
	.align		4
.L_13:
        /*0040*/ 	.word	index@(matmul_kernel)
        /*0044*/ 	.word	0x00000cf8
.L_14:


//--------------------- .nv.info.matmul_kernel    --------------------------
	.section	.nv.info.matmul_kernel,"",@"SHT_CUDA_INFO"
	.sectionflags	@""
	.align	4


	//----- nvinfo : EIATTR_CUDA_API_VERSION
	.align		4
        /*0000*/ 	.byte	0x04, 0x37
        /*0002*/ 	.short	(.L_16 - .L_15)
.L_15:
        /*0004*/ 	.word	0x00000081


	//----- nvinfo : EIATTR_KPARAM_INFO
	.align		4
.L_16:
        /*0008*/ 	.byte	0x04, 0x17
        /*000a*/ 	.short	(.L_18 - .L_17)
.L_17:
        /*000c*/ 	.word	0x00000000
        /*0010*/ 	.short	0x000d
        /*0012*/ 	.short	0x0048
        /*0014*/ 	.byte	0x00, 0xf4, 0x21, 0x00


	//----- nvinfo : EIATTR_KPARAM_INFO
	.align		4
.L_18:
        /*0018*/ 	.byte	0x04, 0x17
        /*001a*/ 	.short	(.L_20 - .L_19)
.L_19:
        /*001c*/ 	.word	0x00000000
        /*0020*/ 	.short	0x000c
        /*0022*/ 	.short	0x0040
        /*0024*/ 	.byte	0x00, 0xf4, 0x21, 0x00


	//----- nvinfo : EIATTR_KPARAM_INFO
	.align		4
.L_20:
        /*0028*/ 	.byte	0x04, 0x17
        /*002a*/ 	.short	(.L_22 - .L_21)
.L_21:
        /*002c*/ 	.word	0x00000000
        /*0030*/ 	.short	0x000b
        /*0032*/ 	.short	0x0038
        /*0034*/ 	.byte	0x00, 0xf0, 0x11, 0x00


	//----- nvinfo : EIATTR_KPARAM_INFO
	.align		4
.L_22:
        /*0038*/ 	.byte	0x04, 0x17
        /*003a*/ 	.short	(.L_24 - .L_23)
.L_23:
        /*003c*/ 	.word	0x00000000
        /*0040*/ 	.short	0x000a
        /*0042*/ 	.short	0x0034
        /*0044*/ 	.byte	0x00, 0xf0, 0x11, 0x00


	//----- nvinfo : EIATTR_KPARAM_INFO
	.align		4
.L_24:
        /*0048*/ 	.byte	0x04, 0x17
        /*004a*/ 	.short	(.L_26 - .L_25)
.L_25:
        /*004c*/ 	.word	0x00000000
        /*0050*/ 	.short	0x0009
        /*0052*/ 	.short	0x0030
        /*0054*/ 	.byte	0x00, 0xf0, 0x11, 0x00


	//----- nvinfo : EIATTR_KPARAM_INFO
	.align		4
.L_26:
        /*0058*/ 	.byte	0x04, 0x17
        /*005a*/ 	.short	(.L_28 - .L_27)
.L_27:
        /*005c*/ 	.word	0x00000000
        /*0060*/ 	.short	0x0008
        /*0062*/ 	.short	0x002c
        /*0064*/ 	.byte	0x00, 0xf0, 0x11, 0x00


	//----- nvinfo : EIATTR_KPARAM_INFO
	.align		4
.L_28:
        /*0068*/ 	.byte	0x04, 0x17
        /*006a*/ 	.short	(.L_30 - .L_29)
.L_29:
        /*006c*/ 	.word	0x00000000
        /*0070*/ 	.short	0x0007
        /*0072*/ 	.short	0x0028
        /*0074*/ 	.byte	0x00, 0xf0, 0x11, 0x00


	//----- nvinfo : EIATTR_KPARAM_INFO
	.align		4
.L_30:
        /*0078*/ 	.byte	0x04, 0x17
        /*007a*/ 	.short	(.L_32 - .L_31)
.L_31:
        /*007c*/ 	.word	0x00000000
        /*0080*/ 	.short	0x0006
        /*0082*/ 	.short	0x0024
        /*0084*/ 	.byte	0x00, 0xf0, 0x11, 0x00


	//----- nvinfo : EIATTR_KPARAM_INFO
	.align		4
.L_32:
        /*0088*/ 	.byte	0x04, 0x17
        /*008a*/ 	.short	(.L_34 - .L_33)
.L_33:
        /*008c*/ 	.word	0x00000000
        /*0090*/ 	.short	0x0005
        /*0092*/ 	.short	0x0020
        /*0094*/ 	.byte	0x00, 0xf0, 0x11, 0x00


	//----- nvinfo : EIATTR_KPARAM_INFO
	.align		4
.L_34:
        /*0098*/ 	.byte	0x04, 0x17
        /*009a*/ 	.short	(.L_36 - .L_35)
.L_35:
        /*009c*/ 	.word	0x00000000
        /*00a0*/ 	.short	0x0004
        /*00a2*/ 	.short	0x001c
        /*00a4*/ 	.byte	0x00, 0xf0, 0x11, 0x00


	//----- nvinfo : EIATTR_KPARAM_INFO
	.align		4
.L_36:
        /*00a8*/ 	.byte	0x04, 0x17
        /*00aa*/ 	.short	(.L_38 - .L_37)
.L_37:
        /*00ac*/ 	.word	0x00000000
        /*00b0*/ 	.short	0x0003
        /*00b2*/ 	.short	0x0018
        /*00b4*/ 	.byte	0x00, 0xf0, 0x11, 0x00


	//----- nvinfo : EIATTR_KPARAM_INFO
	.align		4
.L_38:
        /*00b8*/ 	.byte	0x04, 0x17
        /*00ba*/ 	.short	(.L_40 - .L_39)
.L_39:
        /*00bc*/ 	.word	0x00000000
        /*00c0*/ 	.short	0x0002
        /*00c2*/ 	.short	0x0010
        /*00c4*/ 	.byte	0x00, 0xf4, 0x21, 0x00


	//----- nvinfo : EIATTR_KPARAM_INFO
	.align		4
.L_40:
        /*00c8*/ 	.byte	0x04, 0x17
        /*00ca*/ 	.short	(.L_42 - .L_41)
.L_41:
        /*00cc*/ 	.word	0x00000000
        /*00d0*/ 	.short	0x0001
        /*00d2*/ 	.short	0x0008
        /*00d4*/ 	.byte	0x00, 0xf4, 0x21, 0x00


	//----- nvinfo : EIATTR_KPARAM_INFO
	.align		4
.L_42:
        /*00d8*/ 	.byte	0x04, 0x17
        /*00da*/ 	.short	(.L_44 - .L_43)
.L_43:
        /*00dc*/ 	.word	0x00000000
        /*00e0*/ 	.short	0x0000
        /*00e2*/ 	.short	0x0000
        /*00e4*/ 	.byte	0x00, 0xf4, 0x21, 0x00


	//----- nvinfo : EIATTR_AT_ENTRY_FRAGMENTS
	.align		4
.L_44:
        /*00e8*/ 	.byte	0x04, 0x4f
        /*00ea*/ 	.short	(.L_46 - .L_45)


	//   ....[0]....
.L_45:
        /*00ec*/ 	.word	0x00000004


	//----- nvinfo : EIATTR_RESERVED_SMEM_USED
	.align		4
.L_46:
        /*00f0*/ 	.byte	0x01, 0x41
	.zero		2


	//----- nvinfo : EIATTR_SPARSE_MMA_MASK
	.align		4
        /*00f4*/ 	.byte	0x03, 0x50
        /*00f6*/ 	.short	0x0000


	//----- nvinfo : EIATTR_TCGEN05_1CTA_USED
	.align		4
        /*00f8*/ 	.byte	0x01, 0x51
	.zero		2


	//----- nvinfo : EIATTR_MAXREG_COUNT
	.align		4
        /*00fc*/ 	.byte	0x03, 0x1b
        /*00fe*/ 	.short	0x00ff


	//----- nvinfo : EIATTR_NUM_BARRIERS
	.align		4
        /*0100*/ 	.byte	0x02, 0x4c
        /*0102*/ 	.byte	0x01
	.zero		1


	//----- nvinfo : EIATTR_ANNOTATIONS
	.align		4
        /*0104*/ 	.byte	0x04, 0x55
        /*0106*/ 	.short	(.L_48 - .L_47)


	//   ....[0]....
.L_47:
        /*0108*/ 	.word	0x00000001
        /*010c*/ 	.byte	0x70, 0x09, 0x00, 0x00, 0x01, 0x00, 0x00, 0x00, 0xb0, 0x09, 0x00, 0x00, 0x01, 0x00, 0x00, 0x00
        /* <DEDUP_REMOVED lines=1593> */
        /*64ac*/ 	.byte	0x30, 0x6f, 0x02, 0x00, 0x01, 0x00, 0x00, 0x00, 0x80, 0x6f, 0x02, 0x00


	//----- nvinfo : EIATTR_INT_WARP_WIDE_INSTR_OFFSETS
	.align		4
.L_48:
        /*64b8*/ 	.byte	0x04, 0x31
        /*64ba*/ 	.short	(.L_50 - .L_49)


	//   ....[0]....
.L_49:
        /*64bc*/ 	.word	0x000013e0


	//   ....[1]....
        /*64c0*/ 	.word	0x000013f0


	//   ....[2]....
        /*64c4*/ 	.word	0x0000a940


	//   ....[3]....
        /*64c8*/ 	.word	0x0002abf0


	//   ....[4]....
        /*64cc*/ 	.word	0x0002ac40


	//----- nvinfo : EIATTR_COOP_GROUP_MASK_REGIDS
	.align		4
.L_50:
        /*64d0*/ 	.byte	0x04, 0x29
        /*64d2*/ 	.short	(.L_52 - .L_51)


	//   ....[0]....
.L_51:
        /*64d4*/ 	.word	0xffffffff


	//   ....[1]....
        /*64d8*/ 	.word	0xffffffff


	//   ....[2]....
        /*64dc*/ 	.word	0xffffffff


	//   ....[3]....
        /*64e0*/ 	.word	0xffffffff


	//----- nvinfo : EIATTR_COOP_GROUP_INSTR_OFFSETS
	.align		4
.L_52:
        /*64e4*/ 	.byte	0x04, 0x28
        /*64e6*/ 	.short	(.L_54 - .L_53)


	//   ....[0]....
.L_53:
        /*64e8*/ 	.word	0x00000070


	//   ....[1]....
        /*64ec*/ 	.word	0x00000330


	//   ....[2]....
        /*64f0*/ 	.word	0x0002aa80


	//   ....[3]....
        /*64f4*/ 	.word	0x0002acf0


	//----- nvinfo : EIATTR_VRC_CTA_INIT_COUNT
	.align		4
.L_54:
        /*64f8*/ 	.byte	0x02, 0x4a
        /*64fa*/ 	.byte	0x80
	.zero		1


	//----- nvinfo : EIATTR_MBARRIER_INSTR_OFFSETS
	.align		4
        /*64fc*/ 	.byte	0x04, 0x39
        /*64fe*/ 	.short	(.L_56 - .L_55)


	//   ....[0]....
.L_55:
        /*6500*/ 	.word	0x00001fd0
        /*6504*/ 	.word	0x000000ff
        /*6508*/ 	.word	0x00000000
        /*650c*/ 	.short	0x0100
        /*650e*/ 	.byte	0x0b
	.zero		1


	//   ....[1]....
        /*6510*/ 	.word	0x0000a950
        /*6514*/ 	.word	0x000000ff
        /*6518*/ 	.word	0x00014008
        /*651c*/ 	.short	0x0100
        /*651e*/ 	.byte	0x09
	.zero		1


	//   ....[2]....
        /*6520*/ 	.word	0x0001b580
        /*6524*/ 	.word	0x000000ff
        /*6528*/ 	.word	0x00000000
        /*652c*/ 	.short	0x010a
        /*652e*/ 	.byte	0x0b
	.zero		1


	//   ....[3]....
        /*6530*/ 	.word	0x000261b0
        /*6534*/ 	.word	0x000000ff
        /*6538*/ 	.word	0x00000000
        /*653c*/ 	.short	0x010a
        /*653e*/ 	.byte	0x0b
	.zero		1


	//   ....[4]....
        /*6540*/ 	.word	0x00026290
        /*6544*/ 	.word	0x000000ff
        /*6548*/ 	.word	0x00014000
        /*654c*/ 	.short	0x0108
        /*654e*/ 	.byte	0x09
	.zero		1


	//   ....[5]....
        /*6550*/ 	.word	0x000263b0
        /*6554*/ 	.word	0x000000ff
        /*6558*/ 	.word	0x00014008
        /*655c*/ 	.short	0x0108
        /*655e*/ 	.byte	0x09
	.zero		1


	//   ....[6]....
        /*6560*/ 	.word	0x0002ad10
        /*6564*/ 	.word	0x000000ff
        /*6568*/ 	.word	0x00000000
        /*656c*/ 	.short	0x010a
        /*656e*/ 	.byte	0x0b
	.zero		1


	//   ....[7]....
        /*6570*/ 	.word	0x0002ad40
        /*6574*/ 	.word	0x000000ff
        /*6578*/ 	.word	0x00000000
        /*657c*/ 	.short	0x010a
        /*657e*/ 	.byte	0x0b
	.zero		1


	//----- nvinfo : EIATTR_NUM_MBARRIERS
	.align		4
.L_56:
        /*6580*/ 	.byte	0x03, 0x38
        /*6582*/ 	.short	0x0002


	//----- nvinfo : EIATTR_EXIT_INSTR_OFFSETS
	.align		4
        /*6584*/ 	.byte	0x04, 0x1c
        /*6586*/ 	.short	(.L_58 - .L_57)


	//   ....[0]....
.L_57:
        /*6588*/ 	.word	0x0002ad00


	//----- nvinfo : EIATTR_REQNTID
	.align		4
.L_58:
        /*658c*/ 	.byte	0x04, 0x10
        /*658e*/ 	.short	(.L_60 - .L_59)
.L_59:
        /*6590*/ 	.word	0x00000080
        /*6594*/ 	.word	0x00000001
        /*6598*/ 	.word	0x00000001


	//----- nvinfo : EIATTR_CRS_STACK_SIZE
	.align		4
.L_60:
        /*659c*/ 	.byte	0x04, 0x1e
        /*659e*/ 	.short	(.L_62 - .L_61)
.L_61:
        /*65a0*/ 	.word	0x00000000


	//----- nvinfo : EIATTR_CBANK_PARAM_SIZE
	.align		4
.L_62:
        /*65a4*/ 	.byte	0x03, 0x19
        /*65a6*/ 	.short	0x0050


	//----- nvinfo : EIATTR_PARAM_CBANK
	.align		4
        /*65a8*/ 	.byte	0x04, 0x0a
        /*65aa*/ 	.short	(.L_64 - .L_63)
	.align		4
.L_63:
        /*65ac*/ 	.word	index@(.nv.constant0.matmul_kernel)
        /*65b0*/ 	.short	0x0380
        /*65b2*/ 	.short	0x0050


	//----- nvinfo : EIATTR_SW_WAR
	.align		4
.L_64:
        /*65b4*/ 	.byte	0x04, 0x36
        /*65b6*/ 	.short	(.L_66 - .L_65)
.L_65:
        /*65b8*/ 	.word	0x00000008
.L_66:


//--------------------- .nv.compat                --------------------------
	.section	.nv.compat,"",@"SHT_CUDA_COMPAT_INFO"
	.align	4
        /*0000*/ 	.byte	0x02, 0x02, 0x02, 0x00, 0x02, 0x05, 0x05, 0x00, 0x02, 0x03, 0x00, 0x00, 0x02, 0x06, 0x01, 0x00


//--------------------- .nv.callgraph             --------------------------
	.section	.nv.callgraph,"",@"SHT_CUDA_CALLGRAPH"
	.align	4
	.sectionentsize	8
	.align		4
        /*0000*/ 	.word	0x00000000
	.align		4
        /*0004*/ 	.word	0xffffffff
	.align		4
        /*0008*/ 	.word	0x00000000
	.align		4
        /*000c*/ 	.word	0xfffffffe
	.align		4
        /*0010*/ 	.word	0x00000000
	.align		4
        /*0014*/ 	.word	0xfffffffd
	.align		4
        /*0018*/ 	.word	0x00000000
	.align		4
        /*001c*/ 	.word	0xfffffffc


//--------------------- .text.matmul_kernel       --------------------------
	.section	.text.matmul_kernel,"ax",@progbits
	.align	128
        .global         matmul_kernel
        .type           matmul_kernel,@function
        .size           matmul_kernel,(.L_x_20 - matmul_kernel)
        .other          matmul_kernel,@"STO_CUDA_ENTRY STV_DEFAULT"
matmul_kernel:
.text.matmul_kernel:
[----:B------:R-:W0:Y:S01]  /*0000*/  LDC R1, c[0x0][0x37c] ;  /* 0x0000df00ff017b82 */ /* 0x000e220000000800 */
[----:B------:R-:W1:Y:S01]  /*0010*/  S2R R3, SR_TID.X ;  /* 0x0000000000037919 */ /* 0x000e620000002100 */
[----:B0-----:R-:W-:Y:S01]  /*0020*/  VIADD R1, R1, 0xfffff308 ;  /* 0xfffff30801017836 */ /* 0x001fe20000000000 */
[----:B-1----:R-:W-:-:S13]  /*0030*/  ISETP.GE.U32.AND P0, PT, R3, 0x20, PT ;  /* 0x000000200300780c */ /* 0x002fda0003f06070 */
[----:B------:R-:W-:Y:S02]  /*0040*/  VOTEU.ANY UP0, P0 ;  /* 0x0000000000ff7886 */ /* 0x000fe40000000100 */
[----:B------:R-:W-:Y:S05]  /*0050*/  BRA.U UP0, `(.L_x_0) ;  /* 0x0000000100b87547 */ /* 0x000fea000b800000 */
[----:B------:R-:W0:Y:S01]  /*0060*/  S2UR UR6, SR_CgaCtaId ;  /* 0x00000000000679c3 */ /* 0x000e220000008800 */
[----:B------:R-:W-:Y:S01]  /*0070*/  NOP ;  /* 0x0000000000007918 */ /* 0x000fe20000000000 */
[----:B------:R-:W-:Y:S02]  /*0080*/  UMOV UR4, 0x40 ;  /* 0x0000004000047882 */ /* 0x000fe40000000000 */
[----:B0-----:R-:W-:-:S09]  /*0090*/  ULEA UR4, UR6, UR4, 0x18 ;  /* 0x0000000406047291 */ /* 0x001fd2000f8ec0ff */
[----:B------:R-:W0:Y:S01]  /*00a0*/  LDS.U8 R0, [UR4] ;  /* 0x00000004ff007984 */ /* 0x000e220008000000 */
[----:B------:R-:W-:Y:S02]  /*00b0*/  UMOV UR4, 0x400 ;  /* 0x0000040000047882 */ /* 0x000fe40000000000 */
[----:B------:R-:W-:Y:S01]  /*00c0*/  ULEA UR4, UR6, UR4, 0x18 ;  /* 0x0000000406047291 */ /* 0x000fe2000f8ec0ff */
[----:B0-----:R-:W-:-:S13]  /*00d0*/  ISETP.NE.AND P0, PT, R0, RZ, PT ;  /* 0x000000ff0000720c */ /* 0x001fda0003f05270 */
[----:B------:R-:W-:Y:S05]  /*00e0*/  @P0 BRA `(.L_x_1) ;  /* 0x00000000007c0947 */ /* 0x000fea0003800000 */
[----:B------:R-:W-:-:S13]  /*00f0*/  ELECT P0, URZ, PT ;  /* 0x0000000000ff782f */ /* 0x000fda0003800000 */
[----:B------:R-:W-:Y:S05]  /*0100*/  @!P0 BRA `(.L_x_2) ;  /* 0x0000000000848947 */ /* 0x000fea0003800000 */
[----:B------:R-:W-:Y:S01]  /*0110*/  UMOV UR5, 0x4 ;  /* 0x0000000400057882 */ /* 0x000fe20000000000 */
[----:B------:R-:W-:Y:S02]  /*0120*/  IMAD.MOV.U32 R7, RZ, RZ, 0x1 ;  /* 0x00000001ff077424 */ /* 0x000fe400078e00ff */
[----:B------:R-:W-:Y:S02]  /*0130*/  IMAD.MOV.U32 R5, RZ, RZ, 0xf ;  /* 0x0000000fff057424 */ /* 0x000fe400078e00ff */
[----:B------:R-:W-:Y:S04]  /*0140*/  DEPBAR.LE SB0, 0x36 ;  /* 0x00008d800000791a */ /* 0x000fe80000000000 */
[----:B------:R-:W0:Y:S02]  /*0150*/  UTCATOMSWS.FIND_AND_SET.ALIGN UP1, UR5, UR5 ;  /* 0x00000005000575e3 */ /* 0x000e240008020800 */
[----:B0-----:R-:W-:-:S04]  /*0160*/  PLOP3.LUT P0, PT, PT, PT, UP1, 0x80, 0x8 ;  /* 0x000000000008781c */ /* 0x001fc80003f0f018 */
[----:B------:R-:W-:-:S04]  /*0170*/  SEL R0, RZ, 0xffffffff, !P0 ;  /* 0xffffffffff007807 */ /* 0x000fc80004000000 */
[----:B------:R-:W-:Y:S01]  /*0180*/  ISETP.NE.AND P0, PT, R0, RZ, PT ;  /* 0x000000ff0000720c */ /* 0x000fe20003f05270 */
[----:B------:R-:W-:-:S12]  /*0190*/  IMAD.U32 R0, RZ, RZ, UR5 ;  /* 0x00000005ff007e24 */ /* 0x000fd8000f8e00ff */
[----:B------:R-:W-:Y:S05]  /*01a0*/  @P0 BRA `(.L_x_3) ;  /* 0x0000000000240947 */ /* 0x000fea0003800000 */
.L_x_4:
[----:B------:R-:W-:Y:S05]  /*01b0*/  NANOSLEEP 0x64 ;  /* 0x000000640000795d */ /* 0x000fea0003800000 */
[----:B------:R-:W-:-:S05]  /*01c0*/  UMOV UR5, 0x4 ;  /* 0x0000000400057882 */ /* 0x000fca0000000000 */
[----:B------:R-:W-:Y:S04]  /*01d0*/  DEPBAR.LE SB0, 0x36 ;  /* 0x00008d800000791a */ /* 0x000fe80000000000 */
[----:B------:R-:W0:Y:S02]  /*01e0*/  UTCATOMSWS.FIND_AND_SET.ALIGN UP1, UR5, UR5 ;  /* 0x00000005000575e3 */ /* 0x000e240008020800 */
[----:B0-----:R-:W-:-:S04]  /*01f0*/  PLOP3.LUT P0, PT, PT, PT, UP1, 0x80, 0x8 ;  /* 0x000000000008781c */ /* 0x001fc80003f0f018 */
[----:B------:R-:W-:-:S04]  /*0200*/  SEL R0, RZ, 0xffffffff, !P0 ;  /* 0xffffffffff007807 */ /* 0x000fc80004000000 */
[----:B------:R-:W-:Y:S01]  /*0210*/  ISETP.NE.AND P0, PT, R0, RZ, PT ;  /* 0x000000ff0000720c */ /* 0x000fe20003f05270 */
[----:B------:R-:W-:-:S12]  /*0220*/  IMAD.U32 R0, RZ, RZ, UR5 ;  /* 0x00000005ff007e24 */ /* 0x000fd8000f8e00ff */
[----:B------:R-:W-:Y:S05]  /*0230*/  @!P0 BRA `(.L_x_4) ;  /* 0xfffffffc00dc8947 */ /* 0x000fea000383ffff */
.L_x_3:
[C---:B------:R-:W-:Y:S01]  /*0240*/  VIADD R4, R0.reuse, 0x10 ;  /* 0x0000001000047836 */ /* 0x040fe20000000000 */
[----:B------:R-:W-:Y:S01]  /*0250*/  UMOV UR5, 0x50 ;  /* 0x0000005000057882 */ /* 0x000fe20000000000 */
[----:B------:R-:W-:Y:S01]  /*0260*/  SHF.L.U32 R2, R5, R0, RZ ;  /* 0x0000000005027219 */ /* 0x000fe200000006ff */
[----:B------:R-:W-:Y:S01]  /*0270*/  ULEA UR5, UR6, UR5, 0x18 ;  /* 0x0000000506057291 */ /* 0x000fe2000f8ec0ff */
[----:B------:R-:W-:Y:S01]  /*0280*/  IMAD.SHL.U32 R0, R0, 0x20, RZ ;  /* 0x0000002000007824 */ /* 0x000fe200078e00ff */
[----:B------:R-:W-:-:S04]  /*0290*/  SHF.L.U32 R5, R7, R4, RZ ;  /* 0x0000000407057219 */ /* 0x000fc800000006ff */
[----:B------:R-:W-:-:S05]  /*02a0*/  LOP3.LUT R2, R5, R2, RZ, 0xfc, !PT ;  /* 0x0000000205027212 */ /* 0x000fca00078efcff */
[----:B------:R0:W-:Y:S04]  /*02b0*/  ATOMS.OR RZ, [UR5], R2 ;  /* 0x00000002ffff798c */ /* 0x0001e8000b000005 */
[----:B------:R0:W-:Y:S01]  /*02c0*/  STS [UR4], R0 ;  /* 0x00000000ff007988 */ /* 0x0001e20008000804 */
[----:B------:R-:W-:Y:S05]  /*02d0*/  BRA `(.L_x_2) ;  /* 0x0000000000107947 */ /* 0x000fea0003800000 */
.L_x_1:
[----:B------:R-:W-:Y:S01]  /*02e0*/  IMAD.MOV.U32 R0, RZ, RZ, -0x1 ;  /* 0xffffffffff007424 */ /* 0x000fe200078e00ff */
[----:B------:R-:W-:-:S04]  /*02f0*/  MOV R4, 0x320 ;  /* 0x0000032000047802 */ /* 0x000fc80000000f00 */
[----:B------:R0:W-:Y:S03]  /*0300*/  STS [UR4], R0 ;  /* 0x00000000ff007988 */ /* 0x0001e60008000804 */
[----:B0-----:R-:W-:Y:S05]  /*0310*/  CALL.REL.NOINC `($__internal_1_$__cuda_sm10x_tcgen05_guardrail_trap_phase_invalid_during_alloc) ;  /* 0x000002a800a07944 */ /* 0x001fea0003c00000 */
.L_x_2:
[----:B------:R-:W-:Y:S05]  /*0320*/  WARPSYNC.ALL ;  /* 0x0000000000007948 */ /* 0x000fea0003800000 */
[----:B------:R-:W-:Y:S01]  /*0330*/  NOP ;  /* 0x0000000000007918 */ /* 0x000fe20000000000 */
.L_x_0:
[----:B------:R-:W1:Y:S01]  /*0340*/  LDC.64 R16, c[0x0][0x398] ;  /* 0x0000e600ff107b82 */ /* 0x000e620000000a00 */
[----:B------:R-:W2:Y:S01]  /*0350*/  S2R R7, SR_CTAID.X ;  /* 0x0000000000077919 */ /* 0x000ea20000002500 */
[----:B------:R-:W-:Y:S01]  /*0360*/  UMOV UR9, 0x400 ;  /* 0x0000040000097882 */ /* 0x000fe20000000000 */
[----:B------:R-:W3:Y:S01]  /*0370*/  LDCU UR16, c[0x0][0x3a4] ;  /* 0x00007480ff1077ac */ /* 0x000ee20008000800 */
[----:B------:R-:W4:Y:S04]  /*0380*/  LDCU.128 UR12, c[0x0][0x380] ;  /* 0x00007000ff0c77ac */ /* 0x000f280008000c00 */
[----:B------:R-:W5:Y:S01]  /*0390*/  S2UR UR5, SR_CgaCtaId ;  /* 0x00000000000579c3 */ /* 0x000f620000008800 */
[----:B------:R-:W-:Y:S01]  /*03a0*/  UMOV UR6, 0x1 ;  /* 0x0000000100067882 */ /* 0x000fe20000000000 */
[----:B01----:R-:W-:Y:S01]  /*03b0*/  VIADD R0, R17, 0x3f ;  /* 0x0000003f11007836 */ /* 0x003fe20000000000 */
[----:B------:R-:W-:-:S04]  /*03c0*/  IABS R12, R17 ;  /* 0x00000011000c7213 */ /* 0x000fc80000000000 */
[----:B------:R-:W-:Y:S01]  /*03d0*/  SHF.R.S32.HI R5, RZ, 0x1f, R0 ;  /* 0x0000001fff057819 */ /* 0x000fe20000011400 */
[----:B-----5:R-:W-:-:S03]  /*03e0*/  ULEA UR9, UR5, UR9, 0x18 ;  /* 0x0000000905097291 */ /* 0x020fc6000f8ec0ff */
[----:B------:R-:W-:Y:S02]  /*03f0*/  LEA.HI R5, R5, R0, RZ, 0x6 ;  /* 0x0000000005057211 */ /* 0x000fe400078f30ff */
[----:B--2---:R-:W-:Y:S01]  /*0400*/  IABS R8, R7 ;  /* 0x0000000700087213 */ /* 0x004fe20000000000 */
[----:B------:R-:W-:Y:S01]  /*0410*/  UIADD3 UR11, UPT, UPT, UR9, 0x14000, URZ ;  /* 0x00014000090b7890 */ /* 0x000fe2000fffe0ff */
[----:B------:R-:W-:-:S05]  /*0420*/  SHF.R.S32.HI R5, RZ, 0x6, R5 ;  /* 0x00000006ff057819 */ /* 0x000fca0000011405 */
[----:B------:R-:W-:-:S05]  /*0430*/  IMAD.SHL.U32 R2, R5, 0x8, RZ ;  /* 0x0000000805027824 */ /* 0x000fca00078e00ff */
[-C--:B------:R-:W-:Y:S02]  /*0440*/  IABS R9, R2.reuse ;  /* 0x0000000200097213 */ /* 0x080fe40000000000 */
[----:B------:R-:W-:Y:S02]  /*0450*/  IABS R10, R2 ;  /* 0x00000002000a7213 */ /* 0x000fe40000000000 */
[----:B------:R-:W0:Y:S08]  /*0460*/  I2F.RP R0, R9 ;  /* 0x0000000900007306 */ /* 0x000e300000209400 */
[----:B0-----:R-:W0:Y:S02]  /*0470*/  MUFU.RCP R0, R0 ;  /* 0x0000000000007308 */ /* 0x001e240000001000 */
[----:B0-----:R-:W-:-:S02]  /*0480*/  VIADD R4, R0, 0xffffffe ;  /* 0x0ffffffe00047836 */ /* 0x001fc40000000000 */
[----:B------:R-:W-:-:S04]  /*0490*/  IMAD.MOV R0, RZ, RZ, -R10 ;  /* 0x000000ffff007224 */ /* 0x000fc800078e0a0a */
[----:B------:R0:W1:Y:S02]  /*04a0*/  F2I.FTZ.U32.TRUNC.NTZ R5, R4 ;  /* 0x0000000400057305 */ /* 0x000064000021f000 */
[----:B0-----:R-:W-:Y:S02]  /*04b0*/  IMAD.MOV.U32 R4, RZ, RZ, RZ ;  /* 0x000000ffff047224 */ /* 0x001fe400078e00ff */
[----:B-1----:R-:W-:-:S04]  /*04c0*/  IMAD.MOV R6, RZ, RZ, -R5 ;  /* 0x000000ffff067224 */ /* 0x002fc800078e0a05 */
[----:B------:R-:W-:Y:S02]  /*04d0*/  IMAD R11, R6, R9, RZ ;  /* 0x00000009060b7224 */ /* 0x000fe400078e02ff */
[----:B------:R-:W-:Y:S02]  /*04e0*/  IMAD.MOV.U32 R6, RZ, RZ, R8 ;  /* 0x000000ffff067224 */ /* 0x000fe400078e0008 */
[----:B------:R-:W-:Y:S01]  /*04f0*/  IMAD.HI.U32 R5, R5, R11, R4 ;  /* 0x0000000b05057227 */ /* 0x000fe200078e0004 */
[----:B------:R-:W0:Y:S05]  /*0500*/  I2F.RP R8, R12 ;  /* 0x0000000c00087306 */ /* 0x000e2a0000209400 */
[----:B------:R-:W-:-:S04]  /*0510*/  IMAD.HI.U32 R5, R5, R6, RZ ;  /* 0x0000000605057227 */ /* 0x000fc800078e00ff */
[----:B------:R-:W-:Y:S01]  /*0520*/  IMAD R0, R5, R0, R6 ;  /* 0x0000000005007224 */ /* 0x000fe200078e0206 */
[----:B------:R-:W-:Y:S04]  /*0530*/  BAR.SYNC.DEFER_BLOCKING 0x0 ;  /* 0x0000000000007b1d */ /* 0x000fe80000010000 */
[----:B------:R-:W-:Y:S02]  /*0540*/  ISETP.GT.U32.AND P1, PT, R9, R0, PT ;  /* 0x000000000900720c */ /* 0x000fe40003f24070 */
[----:B0-----:R-:W-:Y:S11]  /*0550*/  MUFU.RCP R8, R8 ;  /* 0x0000000800087308 */ /* 0x001ff60000001000 */
[----:B------:R-:W-:-:S02]  /*0560*/  @!P1 IMAD.IADD R0, R0, 0x1, -R9 ;  /* 0x0000000100009824 */ /* 0x000fc400078e0a09 */
[----:B------:R-:W-:Y:S01]  /*0570*/  @!P1 VIADD R5, R5, 0x1 ;  /* 0x0000000105059836 */ /* 0x000fe20000000000 */
[----:B------:R-:W-:Y:S02]  /*0580*/  ISETP.NE.AND P1, PT, R2, RZ, PT ;  /* 0x000000ff0200720c */ /* 0x000fe40003f25270 */
[----:B------:R-:W-:Y:S02]  /*0590*/  ISETP.GE.U32.AND P0, PT, R0, R9, PT ;  /* 0x000000090000720c */ /* 0x000fe40003f06070 */
[----:B------:R-:W-:-:S04]  /*05a0*/  LOP3.LUT R0, R7, R2, RZ, 0x3c, !PT ;  /* 0x0000000207007212 */ /* 0x000fc800078e3cff */
[----:B------:R-:W-:Y:S01]  /*05b0*/  ISETP.GE.AND P2, PT, R0, RZ, PT ;  /* 0x000000ff0000720c */ /* 0x000fe20003f46270 */
[----:B------:R-:W-:-:S06]  /*05c0*/  VIADD R0, R16, 0xff ;  /* 0x000000ff10007836 */ /* 0x000fcc0000000000 */
[----:B------:R-:W-:-:S04]  /*05d0*/  @P0 VIADD R5, R5, 0x1 ;  /* 0x0000000105050836 */ /* 0x000fc80000000000 */
[----:B------:R-:W-:Y:S01]  /*05e0*/  IMAD.MOV.U32 R4, RZ, RZ, R5 ;  /* 0x000000ffff047224 */ /* 0x000fe200078e0005 */
[----:B------:R-:W-:-:S03]  /*05f0*/  SHF.R.S32.HI R5, RZ, 0x1f, R0 ;  /* 0x0000001fff057819 */ /* 0x000fc60000011400 */
[----:B------:R-:W-:Y:S01]  /*0600*/  @!P2 IMAD.MOV R4, RZ, RZ, -R4 ;  /* 0x000000ffff04a224 */ /* 0x000fe200078e0a04 */
[----:B------:R-:W-:Y:S02]  /*0610*/  @!P1 LOP3.LUT R4, RZ, R2, RZ, 0x33, !PT ;  /* 0x00000002ff049212 */ /* 0x000fe400078e33ff */
[----:B------:R-:W-:-:S03]  /*0620*/  LEA.HI R5, R5, R0, RZ, 0x8 ;  /* 0x0000000005057211 */ /* 0x000fc600078f40ff */
[----:B------:R-:W-:Y:S02]  /*0630*/  IMAD.SHL.U32 R10, R4, 0x8, RZ ;  /* 0x00000008040a7824 */ /* 0x000fe400078e00ff */
[----:B------:R-:W-:-:S03]  /*0640*/  IMAD.MOV R4, RZ, RZ, -R4 ;  /* 0x000000ffff047224 */ /* 0x000fc600078e0a04 */
[----:B------:R-:W-:Y:S01]  /*0650*/  LEA.HI.SX32 R5, R5, -R10, 0x18 ;  /* 0x8000000a05057211 */ /* 0x000fe200078fc2ff */
[----:B------:R-:W-:Y:S02]  /*0660*/  IMAD R14, R2, R4, R7 ;  /* 0x00000004020e7224 */ /* 0x000fe400078e0207 */
[----:B------:R-:W-:Y:S01]  /*0670*/  IMAD.MOV.U32 R4, RZ, RZ, RZ ;  /* 0x000000ffff047224 */ /* 0x000fe200078e00ff */
[----:B------:R-:W-:Y:S02]  /*0680*/  VIMNMX R11, PT, PT, R5, 0x8, PT ;  /* 0x00000008050b7848 */ /* 0x000fe40003fe0100 */
[----:B------:R-:W-:Y:S02]  /*0690*/  IABS R2, R14 ;  /* 0x0000000e00027213 */ /* 0x000fe40000000000 */
[----:B------:R-:W-:-:S04]  /*06a0*/  IABS R9, R11 ;  /* 0x0000000b00097213 */ /* 0x000fc80000000000 */
[----:B------:R-:W0:Y:S08]  /*06b0*/  I2F.RP R0, R9 ;  /* 0x0000000900007306 */ /* 0x000e300000209400 */
[----:B0-----:R-:W0:Y:S02]  /*06c0*/  MUFU.RCP R0, R0 ;  /* 0x0000000000007308 */ /* 0x001e240000001000 */
[----:B0-----:R-:W-:-:S06]  /*06d0*/  VIADD R5, R0, 0xffffffe ;  /* 0x0ffffffe00057836 */ /* 0x001fcc0000000000 */
[----:B------:R-:W0:Y:S02]  /*06e0*/  F2I.FTZ.U32.TRUNC.NTZ R5, R5 ;  /* 0x0000000500057305 */ /* 0x000e24000021f000 */
[----:B0-----:R-:W-:-:S04]  /*06f0*/  IMAD.MOV R6, RZ, RZ, -R5 ;  /* 0x000000ffff067224 */ /* 0x001fc800078e0a05 */
[----:B------:R-:W-:Y:S01]  /*0700*/  IMAD R7, R6, R9, RZ ;  /* 0x0000000906077224 */ /* 0x000fe200078e02ff */
[----:B------:R-:W-:-:S03]  /*0710*/  IABS R6, R11 ;  /* 0x0000000b00067213 */ /* 0x000fc60000000000 */
[----:B------:R-:W-:-:S04]  /*0720*/  IMAD.HI.U32 R4, R5, R7, R4 ;  /* 0x0000000705047227 */ /* 0x000fc800078e0004 */
[----:B------:R-:W-:Y:S01]  /*0730*/  IMAD.MOV.U32 R5, RZ, RZ, R2 ;  /* 0x000000ffff057224 */ /* 0x000fe200078e0002 */
[----:B------:R-:W-:Y:S01]  /*0740*/  IABS R2, R16 ;  /* 0x0000001000027213 */ /* 0x000fe20000000000 */
[----:B------:R-:W-:Y:S02]  /*0750*/  IMAD.MOV R0, RZ, RZ, -R6 ;  /* 0x000000ffff007224 */ /* 0x000fe400078e0a06 */
[----:B------:R-:W-:-:S04]  /*0760*/  IMAD.HI.U32 R4, R4, R5, RZ ;  /* 0x0000000504047227 */ /* 0x000fc800078e00ff */
[----:B------:R-:W-:Y:S02]  /*0770*/  IMAD R0, R4, R0, R5 ;  /* 0x0000000004007224 */ /* 0x000fe400078e0205 */
[----:B------:R-:W0:Y:S01]  /*0780*/  I2F.RP R5, R2 ;  /* 0x0000000200057306 */ /* 0x000e220000209400 */
[----:B------:R-:W-:Y:S02]  /*0790*/  VIADD R6, R8, 0xffffffe ;  /* 0x0ffffffe08067836 */ /* 0x000fe40000000000 */
[----:B------:R-:W-:-:S05]  /*07a0*/  ISETP.GT.U32.AND P1, PT, R9, R0, PT ;  /* 0x000000000900720c */ /* 0x000fca0003f24070 */
[----:B------:R1:W2:Y:S08]  /*07b0*/  F2I.FTZ.U32.TRUNC.NTZ R7, R6 ;  /* 0x0000000600077305 */ /* 0x0002b0000021f000 */
[----:B------:R-:W-:Y:S01]  /*07c0*/  @!P1 IMAD.IADD R0, R0, 0x1, -R9 ;  /* 0x0000000100009824 */ /* 0x000fe200078e0a09 */
[----:B0-----:R-:W0:Y:S01]  /*07d0*/  MUFU.RCP R5, R5 ;  /* 0x0000000500057308 */ /* 0x001e220000001000 */
[----:B------:R-:W-:Y:S01]  /*07e0*/  @!P1 VIADD R4, R4, 0x1 ;  /* 0x0000000104049836 */ /* 0x000fe20000000000 */
[----:B------:R-:W-:Y:S01]  /*07f0*/  ISETP.NE.AND P1, PT, R11, RZ, PT ;  /* 0x000000ff0b00720c */ /* 0x000fe20003f25270 */
[----:B-1----:R-:W-:Y:S01]  /*0800*/  IMAD.MOV.U32 R6, RZ, RZ, RZ ;  /* 0x000000ffff067224 */ /* 0x002fe200078e00ff */
[----:B------:R-:W-:-:S02]  /*0810*/  ISETP.GE.U32.AND P0, PT, R0, R9, PT ;  /* 0x000000090000720c */ /* 0x000fc40003f06070 */
[----:B------:R-:W1:Y:S01]  /*0820*/  LDS R9, [UR9] ;  /* 0x00000009ff097984 */ /* 0x000e620008000800 */
[----:B------:R-:W-:Y:S01]  /*0830*/  LOP3.LUT R0, R14, R11, RZ, 0x3c, !PT ;  /* 0x0000000b0e007212 */ /* 0x000fe200078e3cff */
[----:B--2---:R-:W-:Y:S01]  /*0840*/  IMAD.MOV R13, RZ, RZ, -R7 ;  /* 0x000000ffff0d7224 */ /* 0x004fe200078e0a07 */
[----:B------:R-:W-:Y:S02]  /*0850*/  BAR.SYNC.DEFER_BLOCKING 0x0 ;  /* 0x0000000000007b1d */ /* 0x000fe40000010000 */
[----:B------:R-:W-:Y:S01]  /*0860*/  ISETP.GE.AND P2, PT, R0, RZ, PT ;  /* 0x000000ff0000720c */ /* 0x000fe20003f46270 */
[----:B------:R-:W-:-:S04]  /*0870*/  IMAD R13, R13, R12, RZ ;  /* 0x0000000c0d0d7224 */ /* 0x000fc800078e02ff */
[----:B------:R-:W-:Y:S01]  /*0880*/  IMAD.HI.U32 R13, R7, R13, R6 ;  /* 0x0000000d070d7227 */ /* 0x000fe200078e0006 */
[----:B------:R-:W-:-:S03]  /*0890*/  SHF.R.U32.HI R6, RZ, 0x5, R3 ;  /* 0x00000005ff067819 */ /* 0x000fc60000011603 */
[----:B------:R-:W-:Y:S01]  /*08a0*/  @P0 VIADD R4, R4, 0x1 ;  /* 0x0000000104040836 */ /* 0x000fe20000000000 */
[----:B------:R-:W-:Y:S01]  /*08b0*/  R2UR UR7, R6 ;  /* 0x00000000060772ca */ /* 0x000fe200000e0000 */
[----:B0-----:R-:W-:Y:S02]  /*08c0*/  VIADD R5, R5, 0xffffffe ;  /* 0x0ffffffe05057836 */ /* 0x001fe40000000000 */
[----:B------:R-:W-:Y:S01]  /*08d0*/  @!P2 IMAD.MOV R4, RZ, RZ, -R4 ;  /* 0x000000ffff04a224 */ /* 0x000fe200078e0a04 */
[----:B------:R-:W-:-:S03]  /*08e0*/  @!P1 LOP3.LUT R4, RZ, R11, RZ, 0x33, !PT ;  /* 0x0000000bff049212 */ /* 0x000fc600078e33ff */
[----:B------:R-:W0:Y:S02]  /*08f0*/  F2I.FTZ.U32.TRUNC.NTZ R5, R5 ;  /* 0x0000000500057305 */ /* 0x000e24000021f000 */
[----:B------:R-:W-:Y:S02]  /*0900*/  IMAD.SHL.U32 R0, R4, 0x40, RZ ;  /* 0x0000004004007824 */ /* 0x000fe400078e00ff */
[----:B------:R-:W-:Y:S02]  /*0910*/  IMAD.MOV R6, RZ, RZ, -R4 ;  /* 0x000000ffff067224 */ /* 0x000fe400078e0a04 */
[C---:B------:R-:W-:Y:S01]  /*0920*/  VIADD R15, R0.reuse, 0x1 ;  /* 0x00000001000f7836 */ /* 0x040fe20000000000 */
[----:B------:R-:W-:Y:S01]  /*0930*/  IABS R63, R0 ;  /* 0x00000000003f7213 */ /* 0x000fe20000000000 */
[C---:B------:R-:W-:Y:S01]  /*0940*/  VIADD R22, R0.reuse, 0x2 ;  /* 0x0000000200167836 */ /* 0x040fe20000000000 */
[----:B------:R-:W-:Y:S01]  /*0950*/  USHF.L.U32 UR4, UR7, 0x15, URZ ;  /* 0x0000001507047899 */ /* 0x000fe200080006ff */
[C---:B------:R-:W-:Y:S01]  /*0960*/  VIADD R21, R0.reuse, 0x3 ;  /* 0x0000000300157836 */ /* 0x040fe20000000000 */
[----:B------:R0:W-:Y:S01]  /*0970*/  STL [R1+0x1a4], R15 ;  /* 0x0001a40f01007387 */ /* 0x0001e20000100800 */
[----:B------:R-:W-:Y:S01]  /*0980*/  IABS R62, R15 ;  /* 0x0000000f003e7213 */ /* 0x000fe20000000000 */
[----:B------:R-:W-:Y:S01]  /*0990*/  IMAD.HI.U32 R4, R13, R63, RZ ;  /* 0x0000003f0d047227 */ /* 0x000fe200078e00ff */
[----:B------:R-:W-:Y:S01]  /*09a0*/  IABS R61, R22 ;  /* 0x00000016003d7213 */ /* 0x000fe20000000000 */
[----:B------:R-:W-:Y:S01]  /*09b0*/  STL [R1+0x1a0], R22 ;  /* 0x0001a01601007387 */ /* 0x000fe20000100800 */
[----:B------:R-:W-:Y:S01]  /*09c0*/  IABS R60, R21 ;  /* 0x00000015003c7213 */ /* 0x000fe20000000000 */
[C---:B------:R-:W-:Y:S01]  /*09d0*/  VIADD R19, R0.reuse, 0x5 ;  /* 0x0000000500137836 */ /* 0x040fe20000000000 */
[----:B-1----:R-:W-:Y:S01]  /*09e0*/  R2UR UR8, R9 ;  /* 0x00000000090872ca */ /* 0x002fe200000e0000 */
[C---:B------:R-:W-:Y:S01]  /*09f0*/  VIADD R20, R0.reuse, 0x4 ;  /* 0x0000000400147836 */ /* 0x040fe20000000000 */
[----:B------:R-:W-:Y:S01]  /*0a00*/  STL [R1+0x1a8], R21 ;  /* 0x0001a81501007387 */ /* 0x000fe20000100800 */
[--C-:B0-----:R-:W-:Y:S01]  /*0a10*/  IMAD.MOV R15, RZ, RZ, -R5.reuse ;  /* 0x000000ffff0f7224 */ /* 0x101fe200078e0a05 */
[----:B------:R-:W-:Y:S01]  /*0a20*/  IABS R68, R19 ;  /* 0x0000001300447213 */ /* 0x000fe20000000000 */
[----:B------:R-:W-:Y:S01]  /*0a30*/  VIADD R18, R0, 0x6 ;  /* 0x0000000600127836 */ /* 0x000fe20000000000 */
[----:B------:R-:W-:Y:S01]  /*0a40*/  STL [R1+0x1c0], R20 ;  /* 0x0001c01401007387 */ /* 0x000fe20000100800 */
[----:B------:R-:W-:Y:S01]  /*0a50*/  IMAD.MOV R8, RZ, RZ, -R4 ;  /* 0x000000ffff087224 */ /* 0x000fe200078e0a04 */
[----:B------:R-:W-:Y:S01]  /*0a60*/  IABS R69, R20 ;  /* 0x0000001400457213 */ /* 0x000fe20000000000 */
[----:B------:R-:W-:Y:S01]  /*0a70*/  IMAD R9, R15, R2, RZ ;  /* 0x000000020f097224 */ /* 0x000fe200078e02ff */
[----:B------:R0:W-:Y:S01]  /*0a80*/  STL [R1+0x1ac], R19 ;  /* 0x0001ac1301007387 */ /* 0x0001e20000100800 */
[----:B------:R-:W-:Y:S01]  /*0a90*/  IMAD.MOV.U32 R4, RZ, RZ, RZ ;  /* 0x000000ffff047224 */ /* 0x000fe200078e00ff */
[----:B------:R-:W-:Y:S01]  /*0aa0*/  IABS R67, R18 ;  /* 0x0000001200437213 */ /* 0x000fe20000000000 */
[----:B------:R-:W-:Y:S01]  /*0ab0*/  IMAD R6, R11, R6, R14 ;  /* 0x000000060b067224 */ /* 0x000fe200078e020e */
[----:B------:R1:W-:Y:S01]  /*0ac0*/  STL [R1+0x208], R18 ;  /* 0x0002081201007387 */ /* 0x0003e20000100800 */
[----:B------:R-:W-:Y:S01]  /*0ad0*/  IMAD.HI.U32 R4, R5, R9, R4 ;  /* 0x0000000905047227 */ /* 0x000fe200078e0004 */
[----:B------:R-:W-:-:S03]  /*0ae0*/  ULOP3.LUT UR4, UR4, 0x600000, URZ, 0xc0, !UPT ;  /* 0x0060000004047892 */ /* 0x000fc6000f8ec0ff */
[C---:B------:R-:W-:Y:S01]  /*0af0*/  VIADD R14, R0.reuse, 0xa ;  /* 0x0000000a000e7836 */ /* 0x040fe20000000000 */
[----:B------:R-:W-:Y:S01]  /*0b00*/  UIADD3 UR10, UPT, UPT, UR8, UR4, URZ ;  /* 0x00000004080a7290 */ /* 0x000fe2000fffe0ff */
[C---:B0-----:R-:W-:Y:S02]  /*0b10*/  VIADD R19, R0.reuse, 0x7 ;  /* 0x0000000700137836 */ /* 0x041fe40000000000 */
[C---:B------:R-:W-:Y:S01]  /*0b20*/  IMAD.HI.U32 R5, R13.reuse, R61, RZ ;  /* 0x0000003d0d057227 */ /* 0x040fe200078e00ff */
[----:B------:R-:W-:Y:S02]  /*0b30*/  IABS R75, R14 ;  /* 0x0000000e004b7213 */ /* 0x000fe40000000000 */
[----:B------:R-:W-:Y:S01]  /*0b40*/  STL [R1+0x1c8], R19 ;  /* 0x0001c81301007387 */ /* 0x000fe20000100800 */
[----:B-1----:R-:W-:Y:S01]  /*0b50*/  VIADD R18, R0, 0x8 ;  /* 0x0000000800127836 */ /* 0x002fe20000000000 */
[----:B------:R-:W-:Y:S01]  /*0b60*/  IABS R66, R19 ;  /* 0x0000001300427213 */ /* 0x000fe20000000000 */
[----:B------:R-:W-:-:S03]  /*0b70*/  IMAD.HI.U32 R9, R13, R68, RZ ;  /* 0x000000440d097227 */ /* 0x000fc600078e00ff */
[----:B------:R0:W-:Y:S01]  /*0b80*/  STL [R1+0x22c], R18 ;  /* 0x00022c1201007387 */ /* 0x0001e20000100800 */
[----:B------:R-:W-:Y:S01]  /*0b90*/  IMAD.MOV R5, RZ, RZ, -R5 ;  /* 0x000000ffff057224 */ /* 0x000fe200078e0a05 */
[----:B------:R-:W-:Y:S01]  /*0ba0*/  IABS R65, R18 ;  /* 0x0000001200417213 */ /* 0x000fe20000000000 */
[----:B------:R-:W-:Y:S02]  /*0bb0*/  IMAD.MOV R9, RZ, RZ, -R9 ;  /* 0x000000ffff097224 */ /* 0x000fe400078e0a09 */
[C---:B------:R-:W-:Y:S02]  /*0bc0*/  VIADD R11, R0.reuse, 0xb ;  /* 0x0000000b000b7836 */ /* 0x040fe40000000000 */
[----:B------:R-:W-:Y:S02]  /*0bd0*/  VIADD R15, R0, 0x9 ;  /* 0x00000009000f7836 */ /* 0x000fe40000000000 */
[----:B------:R-:W-:Y:S01]  /*0be0*/  IMAD.IADD R6, R10, 0x1, R6 ;  /* 0x000000010a067824 */ /* 0x000fe200078e0206 */
[----:B0-----:R-:W-:Y:S01]  /*0bf0*/  LOP3.LUT R18, R3, 0x7f, RZ, 0xc0, !PT ;  /* 0x0000007f03127812 */ /* 0x001fe200078ec0ff */
[C---:B------:R-:W-:Y:S01]  /*0c00*/  IMAD R61, R12.reuse, R5, R61 ;  /* 0x000000050c3d7224 */ /* 0x040fe200078e023d */
[----:B------:R-:W-:Y:S01]  /*0c10*/  IABS R74, R11 ;  /* 0x0000000b004a7213 */ /* 0x000fe20000000000 */
[----:B------:R-:W-:Y:S01]  /*0c20*/  IMAD R68, R12, R9, R68 ;  /* 0x000000090c447224 */ /* 0x000fe200078e0244 */
[----:B------:R-:W-:Y:S01]  /*0c30*/  STL [R1+0x230], R15 ;  /* 0x0002300f01007387 */ /* 0x000fe20000100800 */
[----:B------:R-:W-:Y:S01]  /*0c40*/  IMAD.HI.U32 R5, R13, R66, RZ ;  /* 0x000000420d057227 */ /* 0x000fe200078e00ff */
[----:B------:R-:W-:-:S02]  /*0c50*/  IABS R64, R15 ;  /* 0x0000000f00407213 */ /* 0x000fc40000000000 */
[----:B------:R-:W-:Y:S01]  /*0c60*/  STL [R1+0x238], R14 ;  /* 0x0002380e01007387 */ /* 0x000fe20000100800 */
[----:B------:R-:W-:Y:S01]  /*0c70*/  IMAD.HI.U32 R9, R13, R75, RZ ;  /* 0x0000004b0d097227 */ /* 0x000fe200078e00ff */
[----:B------:R-:W-:Y:S02]  /*0c80*/  ISETP.NE.U32.AND P5, PT, R18, RZ, PT ;  /* 0x000000ff1200720c */ /* 0x000fe40003fa5070 */
[----:B------:R0:W-:Y:S01]  /*0c90*/  STL [R1+0x234], R11 ;  /* 0x0002340b01007387 */ /* 0x0001e20000100800 */
[----:B------:R-:W-:Y:S02]  /*0ca0*/  IMAD R144, R6, 0x100, R18 ;  /* 0x0000010006907824 */ /* 0x000fe400078e0212 */
[----:B------:R-:W-:Y:S02]  /*0cb0*/  IMAD.MOV R9, RZ, RZ, -R9 ;  /* 0x000000ffff097224 */ /* 0x000fe400078e0a09 */
[----:B------:R-:W-:Y:S02]  /*0cc0*/  VIADD R19, R0, 0xc ;  /* 0x0000000c00137836 */ /* 0x000fe40000000000 */
[----:B------:R-:W-:-:S02]  /*0cd0*/  VIADD R160, R144, 0x80 ;  /* 0x0000008090a07836 */ /* 0x000fc40000000000 */
[----:B------:R-:W-:Y:S01]  /*0ce0*/  IMAD R75, R12, R9, R75 ;  /* 0x000000090c4b7224 */ /* 0x000fe200078e024b */
[----:B------:R-:W-:Y:S01]  /*0cf0*/  IABS R73, R19 ;  /* 0x0000001300497213 */ /* 0x000fe20000000000 */
[----:B0-----:R-:W-:Y:S01]  /*0d00*/  IMAD.MOV R11, RZ, RZ, -R5 ;  /* 0x000000ffff0b7224 */ /* 0x001fe200078e0a05 */
[----:B------:R-:W-:Y:S01]  /*0d10*/  IABS R9, R144 ;  /* 0x0000009000097213 */ /* 0x000fe20000000000 */
[----:B------:R-:W-:Y:S01]  /*0d20*/  IMAD.HI.U32 R5, R13, R74, RZ ;  /* 0x0000004a0d057227 */ /* 0x000fe200078e00ff */
[----:B------:R-:W-:Y:S01]  /*0d30*/  STL [R1+0x2b0], R19 ;  /* 0x0002b01301007387 */ /* 0x000fe20000100800 */
[----:B------:R-:W-:Y:S02]  /*0d40*/  ISETP.GE.AND P3, PT, R160, RZ, PT ;  /* 0x000000ffa000720c */ /* 0x000fe40003f66270 */
[----:B------:R-:W-:Y:S01]  /*0d50*/  IMAD R66, R12, R11, R66 ;  /* 0x0000000b0c427224 */ /* 0x000fe200078e0242 */
[----:B------:R-:W-:Y:S01]  /*0d60*/  IABS R11, R160 ;  /* 0x000000a0000b7213 */ /* 0x000fe20000000000 */
[----:B------:R-:W-:-:S02]  /*0d70*/  IMAD.MOV R5, RZ, RZ, -R5 ;  /* 0x000000ffff057224 */ /* 0x000fc400078e0a05 */
[----:B------:R-:W-:-:S04]  /*0d80*/  IMAD.HI.U32 R3, R4, R9, RZ ;  /* 0x0000000904037227 */ /* 0x000fc800078e00ff */
[----:B------:R-:W-:Y:S02]  /*0d90*/  IMAD R74, R12, R5, R74 ;  /* 0x000000050c4a7224 */ /* 0x000fe400078e024a */
[----:B------:R-:W-:-:S04]  /*0da0*/  IMAD.HI.U32 R5, R13, R73, RZ ;  /* 0x000000490d057227 */ /* 0x000fc800078e00ff */
[----:B------:R-:W-:-:S04]  /*0db0*/  IMAD.HI.U32 R4, R4, R11, RZ ;  /* 0x0000000b04047227 */ /* 0x000fc800078e00ff */
[----:B------:R-:W-:Y:S02]  /*0dc0*/  IMAD.MOV R5, RZ, RZ, -R5 ;  /* 0x000000ffff057224 */ /* 0x000fe400078e0a05 */
[----:B------:R-:W-:Y:S02]  /*0dd0*/  IMAD.MOV R4, RZ, RZ, -R4 ;  /* 0x000000ffff047224 */ /* 0x000fe400078e0a04 */
[----:B------:R-:W-:Y:S02]  /*0de0*/  IMAD R73, R12, R5, R73 ;  /* 0x000000050c497224 */ /* 0x000fe400078e0249 */
[----:B------:R-:W-:Y:S02]  /*0df0*/  IMAD R5, R2, R4, R11 ;  /* 0x0000000402057224 */ /* 0x000fe400078e020b */
[----:B------:R-:W-:Y:S02]  /*0e00*/  IMAD.MOV R3, RZ, RZ, -R3 ;  /* 0x000000ffff037224 */ /* 0x000fe400078e0a03 */
[----:B------:R-:W-:Y:S01]  /*0e10*/  IMAD R63, R12, R8, R63 ;  /* 0x000000080c3f7224 */ /* 0x000fe200078e023f */
[----:B------:R-:W-:Y:S01]  /*0e20*/  ISETP.GT.U32.AND P1, PT, R2, R5, PT ;  /* 0x000000050200720c */ /* 0x000fe20003f24070 */
[----:B------:R-:W-:-:S04]  /*0e30*/  IMAD.HI.U32 R10, R13, R67, RZ ;  /* 0x000000430d0a7227 */ /* 0x000fc800078e00ff */
[----:B------:R-:W-:Y:S02]  /*0e40*/  IMAD R3, R2, R3, R9 ;  /* 0x0000000302037224 */ /* 0x000fe400078e0209 */
[----:B------:R-:W-:-:S03]  /*0e50*/  IMAD.HI.U32 R7, R13, R62, RZ ;  /* 0x0000003e0d077227 */ /* 0x000fc600078e00ff */
[----:B------:R-:W-:Y:S01]  /*0e60*/  ISETP.GT.U32.AND P0, PT, R2, R3, PT ;  /* 0x000000030200720c */ /* 0x000fe20003f04070 */
[----:B------:R-:W-:-:S04]  /*0e70*/  IMAD.HI.U32 R8, R13, R69, RZ ;  /* 0x000000450d087227 */ /* 0x000fc800078e00ff */
[----:B------:R-:W-:Y:S02]  /*0e80*/  IMAD.MOV R10, RZ, RZ, -R10 ;  /* 0x000000ffff0a7224 */ /* 0x000fe400078e0a0a */
[----:B------:R-:W-:Y:S02]  /*0e90*/  IMAD.MOV R7, RZ, RZ, -R7 ;  /* 0x000000ffff077224 */ /* 0x000fe400078e0a07 */
[----:B------:R-:W-:Y:S02]  /*0ea0*/  IMAD.MOV R8, RZ, RZ, -R8 ;  /* 0x000000ffff087224 */ /* 0x000fe400078e0a08 */
[----:B------:R-:W-:Y:S02]  /*0eb0*/  VIADD R14, R0, 0xd ;  /* 0x0000000d000e7836 */ /* 0x000fe40000000000 */
[C---:B------:R-:W-:Y:S02]  /*0ec0*/  IMAD R67, R12.reuse, R10, R67 ;  /* 0x0000000a0c437224 */ /* 0x040fe400078e0243 */
[----:B------:R-:W-:Y:S01]  /*0ed0*/  @!P1 IMAD.IADD R5, R5, 0x1, -R2 ;  /* 0x0000000105059824 */ /* 0x000fe200078e0a02 */
[----:B------:R-:W-:Y:S01]  /*0ee0*/  IABS R72, R14 ;  /* 0x0000000e00487213 */ /* 0x000fe20000000000 */
[C---:B------:R-:W-:Y:S01]  /*0ef0*/  IMAD R62, R12.reuse, R7, R62 ;  /* 0x000000070c3e7224 */ /* 0x040fe200078e023e */
[----:B------:R-:W-:Y:S01]  /*0f00*/  STL [R1+0x2ac], R14 ;  /* 0x0002ac0e01007387 */ /* 0x000fe20000100800 */
[----:B------:R-:W-:Y:S01]  /*0f10*/  IMAD R69, R12, R8, R69 ;  /* 0x000000080c457224 */ /* 0x000fe200078e0245 */
[----:B------:R-:W-:Y:S01]  /*0f20*/  ISETP.GT.U32.AND P1, PT, R2, R5, PT ;  /* 0x000000050200720c */ /* 0x000fe20003f24070 */
[----:B------:R-:W-:-:S02]  /*0f30*/  VIADD R10, R0, 0xe ;  /* 0x0000000e000a7836 */ /* 0x000fc40000000000 */
[----:B------:R-:W-:-:S03]  /*0f40*/  IMAD.HI.U32 R7, R13, R60, RZ ;  /* 0x0000003c0d077227 */ /* 0x000fc600078e00ff */
[----:B------:R0:W-:Y:S01]  /*0f50*/  STL [R1+0x2b4], R10 ;  /* 0x0002b40a01007387 */ /* 0x0001e20000100800 */
[----:B------:R-:W-:Y:S01]  /*0f60*/  IMAD.HI.U32 R8, R13, R64, RZ ;  /* 0x000000400d087227 */ /* 0x000fe200078e00ff */
[----:B------:R-:W-:-:S03]  /*0f70*/  IABS R71, R10 ;  /* 0x0000000a00477213 */ /* 0x000fc60000000000 */
[----:B------:R-:W-:Y:S02]  /*0f80*/  IMAD.MOV R7, RZ, RZ, -R7 ;  /* 0x000000ffff077224 */ /* 0x000fe400078e0a07 */
[----:B------:R-:W-:Y:S02]  /*0f90*/  IMAD.MOV R15, RZ, RZ, -R8 ;  /* 0x000000ffff0f7224 */ /* 0x000fe400078e0a08 */
[----:B------:R-:W-:Y:S01]  /*0fa0*/  IMAD.HI.U32 R6, R13, R72, RZ ;  /* 0x000000480d067227 */ /* 0x000fe200078e00ff */
[----:B0-----:R-:W0:Y:S03]  /*0fb0*/  LDC R10, c[0x0][0x3a0] ;  /* 0x0000e800ff0a7b82 */ /* 0x001e260000000800 */
[C---:B------:R-:W-:Y:S02]  /*0fc0*/  VIADD R21, R0.reuse, 0xf ;  /* 0x0000000f00157836 */ /* 0x040fe40000000000 */
[----:B------:R-:W-:-:S02]  /*0fd0*/  VIADD R20, R0, 0x10 ;  /* 0x0000001000147836 */ /* 0x000fc40000000000 */
[C---:B------:R-:W-:Y:S01]  /*0fe0*/  IMAD R60, R12.reuse, R7, R60 ;  /* 0x000000070c3c7224 */ /* 0x040fe200078e023c */
[----:B------:R-:W-:Y:S01]  /*0ff0*/  STL [R1+0x2b8], R21 ;  /* 0x0002b81501007387 */ /* 0x000fe20000100800 */
[----:B------:R-:W-:Y:S01]  /*1000*/  IMAD R64, R12, R15, R64 ;  /* 0x0000000f0c407224 */ /* 0x000fe200078e0240 */
[----:B------:R-:W-:Y:S01]  /*1010*/  IABS R70, R21 ;  /* 0x0000001500467213 */ /* 0x000fe20000000000 */
[----:B------:R-:W-:Y:S01]  /*1020*/  VIADD R19, R0, 0x11 ;  /* 0x0000001100137836 */ /* 0x000fe20000000000 */
[----:B------:R-:W-:Y:S01]  /*1030*/  STL [R1+0x330], R20 ;  /* 0x0003301401007387 */ /* 0x000fe20000100800 */
[----:B------:R-:W-:Y:S01]  /*1040*/  @!P0 IMAD.IADD R3, R3, 0x1, -R2 ;  /* 0x0000000103038824 */ /* 0x000fe200078e0a02 */
[----:B------:R-:W-:Y:S01]  /*1050*/  IABS R79, R20 ;  /* 0x00000014004f7213 */ /* 0x000fe20000000000 */
[----:B------:R-:W-:Y:S01]  /*1060*/  IMAD.HI.U32 R7, R13, R65, RZ ;  /* 0x000000410d077227 */ /* 0x000fe200078e00ff */
[----:B------:R-:W-:Y:S01]  /*1070*/  STL [R1+0x32c], R19 ;  /* 0x00032c1301007387 */ /* 0x000fe20000100800 */
[----:B------:R-:W-:-:S02]  /*1080*/  IABS R78, R19 ;  /* 0x00000013004e7213 */ /* 0x000fc40000000000 */
[----:B------:R-:W-:Y:S01]  /*1090*/  IMAD.MOV R15, RZ, RZ, -R6 ;  /* 0x000000ffff0f7224 */ /* 0x000fe200078e0a06 */
[----:B------:R-:W-:Y:S01]  /*10a0*/  ISETP.GT.U32.AND P0, PT, R2, R3, PT ;  /* 0x000000030200720c */ /* 0x000fe20003f04070 */
[----:B------:R-:W-:Y:S02]  /*10b0*/  VIADD R14, R0, 0x12 ;  /* 0x00000012000e7836 */ /* 0x000fe40000000000 */
[----:B------:R-:W-:Y:S02]  /*10c0*/  IMAD.MOV R7, RZ, RZ, -R7 ;  /* 0x000000ffff077224 */ /* 0x000fe400078e0a07 */
[----:B------:R-:W-:Y:S01]  /*10d0*/  IMAD R72, R12, R15, R72 ;  /* 0x0000000f0c487224 */ /* 0x000fe200078e0248 */
[----:B------:R1:W-:Y:S01]  /*10e0*/  STL [R1+0x338], R14 ;  /* 0x0003380e01007387 */ /* 0x0003e20000100800 */
[----:B------:R-:W-:Y:S01]  /*10f0*/  IABS R77, R14 ;  /* 0x0000000e004d7213 */ /* 0x000fe20000000000 */
[----:B------:R-:W-:Y:S01]  /*1100*/  @!P1 IMAD.IADD R5, R5, 0x1, -R2 ;  /* 0x0000000105059824 */ /* 0x000fe200078e0a02 */
[----:B------:R-:W-:Y:S01]  /*1110*/  ISETP.GE.AND P1, PT, R144, RZ, PT ;  /* 0x000000ff9000720c */ /* 0x000fe20003f26270 */
[----:B------:R-:W-:-:S02]  /*1120*/  IMAD R65, R12, R7, R65 ;  /* 0x000000070c417224 */ /* 0x000fc400078e0241 */
[----:B------:R-:W-:Y:S02]  /*1130*/  VIADD R8, R0, 0x13 ;  /* 0x0000001300087836 */ /* 0x000fe40000000000 */
[C---:B------:R-:W-:Y:S01]  /*1140*/  IMAD.HI.U32 R7, R13.reuse, R71, RZ ;  /* 0x000000470d077227 */ /* 0x040fe200078e00ff */
[----:B-1----:R-:W1:Y:S02]  /*1150*/  LDC.64 R14, c[0x0][0x3a8] ;  /* 0x0000ea00ff0e7b82 */ /* 0x002e640000000a00 */
[----:B------:R-:W-:Y:S01]  /*1160*/  IABS R76, R8 ;  /* 0x00000008004c7213 */ /* 0x000fe20000000000 */
[----:B------:R-:W-:Y:S01]  /*1170*/  IMAD.MOV R7, RZ, RZ, -R7 ;  /* 0x000000ffff077224 */ /* 0x000fe200078e0a07 */
[----:B------:R2:W-:Y:S01]  /*1180*/  STL [R1+0x334], R8 ;  /* 0x0003340801007387 */ /* 0x0005e20000100800 */
[----:B------:R-:W-:-:S04]  /*1190*/  IMAD.HI.U32 R4, R13, R70, RZ ;  /* 0x000000460d047227 */ /* 0x000fc800078e00ff */
[----:B------:R-:W-:Y:S02]  /*11a0*/  IMAD R71, R12, R7, R71 ;  /* 0x000000070c477224 */ /* 0x000fe400078e0247 */
[----:B------:R-:W-:-:S04]  /*11b0*/  IMAD.HI.U32 R6, R13, R79, RZ ;  /* 0x0000004f0d067227 */ /* 0x000fc800078e00ff */
[----:B------:R-:W-:Y:S01]  /*11c0*/  @!P0 IMAD.IADD R3, R3, 0x1, -R2 ;  /* 0x0000000103038824 */ /* 0x000fe200078e0a02 */
[----:B------:R-:W-:Y:S01]  /*11d0*/  ISETP.NE.AND P0, PT, R16, RZ, PT ;  /* 0x000000ff1000720c */ /* 0x000fe20003f05270 */
[----:B------:R-:W-:Y:S01]  /*11e0*/  IMAD.HI.U32 R7, R13, R78, RZ ;  /* 0x0000004e0d077227 */ /* 0x000fe200078e00ff */
[----:B------:R-:W-:-:S03]  /*11f0*/  LOP3.LUT R16, RZ, R16, RZ, 0x33, !PT ;  /* 0x00000010ff107212 */ /* 0x000fc600078e33ff */
[----:B--2---:R-:W-:-:S04]  /*1200*/  IMAD.HI.U32 R8, R13, R77, RZ ;  /* 0x0000004d0d087227 */ /* 0x004fc800078e00ff */
[----:B------:R-:W-:-:S04]  /*1210*/  IMAD.HI.U32 R9, R13, R76, RZ ;  /* 0x0000004c0d097227 */ /* 0x000fc800078e00ff */
[----:B------:R-:W-:Y:S02]  /*1220*/  IMAD.MOV R11, RZ, RZ, -R4 ;  /* 0x000000ffff0b7224 */ /* 0x000fe400078e0a04 */
[C---:B0-----:R-:W-:Y:S02]  /*1230*/  VIADD R4, R10.reuse, 0xfffffff7 ;  /* 0xfffffff70a047836 */ /* 0x041fe40000000000 */
[----:B------:R-:W-:Y:S02]  /*1240*/  IMAD.MOV R6, RZ, RZ, -R6 ;  /* 0x000000ffff067224 */ /* 0x000fe400078e0a06 */
[----:B------:R-:W-:Y:S01]  /*1250*/  VIADD R2, R10, 0xffffffff ;  /* 0xffffffff0a027836 */ /* 0x000fe20000000000 */
[----:B------:R-:W-:Y:S01]  /*1260*/  ISETP.GE.U32.AND P2, PT, R4, 0x7fffff78, PT ;  /* 0x7fffff780400780c */ /* 0x000fe20003f46070 */
[----:B------:R-:W-:Y:S02]  /*1270*/  @!P1 IMAD.MOV R3, RZ, RZ, -R3 ;  /* 0x000000ffff039224 */ /* 0x000fe400078e0a03 */
[----:B------:R-:W-:Y:S01]  /*1280*/  @!P3 IMAD.MOV R5, RZ, RZ, -R5 ;  /* 0x000000ffff05b224 */ /* 0x000fe200078e0a05 */
[----:B------:R-:W-:Y:S01]  /*1290*/  ISETP.GE.U32.AND P4, PT, R2, 0x7fffff80, PT ;  /* 0x7fffff800200780c */ /* 0x000fe20003f86070 */
[----:B------:R-:W-:Y:S01]  /*12a0*/  IMAD.MOV R7, RZ, RZ, -R7 ;  /* 0x000000ffff077224 */ /* 0x000fe200078e0a07 */
[C---:B------:R-:W-:Y:S01]  /*12b0*/  SEL R3, R16.reuse, R3, !P0 ;  /* 0x0000000310037207 */ /* 0x040fe20004000000 */
[----:B------:R-:W-:Y:S01]  /*12c0*/  IMAD.MOV R8, RZ, RZ, -R8 ;  /* 0x000000ffff087224 */ /* 0x000fe200078e0a08 */
[----:B------:R-:W-:Y:S01]  /*12d0*/  SEL R5, R16, R5, !P0 ;  /* 0x0000000510057207 */ /* 0x000fe20004000000 */
[----:B------:R-:W-:-:S02]  /*12e0*/  IMAD.MOV R9, RZ, RZ, -R9 ;  /* 0x000000ffff097224 */ /* 0x000fc400078e0a09 */
[C---:B------:R-:W-:Y:S02]  /*12f0*/  IMAD R79, R12.reuse, R6, R79 ;  /* 0x000000060c4f7224 */ /* 0x040fe400078e024f */
[C---:B------:R-:W-:Y:S02]  /*1300*/  IMAD R70, R12.reuse, R11, R70 ;  /* 0x0000000b0c467224 */ /* 0x040fe400078e0246 */
[C---:B------:R-:W-:Y:S02]  /*1310*/  IMAD R78, R12.reuse, R7, R78 ;  /* 0x000000070c4e7224 */ /* 0x040fe400078e024e */
[C---:B------:R-:W-:Y:S02]  /*1320*/  IMAD R77, R12.reuse, R8, R77 ;  /* 0x000000080c4d7224 */ /* 0x040fe400078e024d */
[----:B------:R-:W-:Y:S02]  /*1330*/  IMAD R76, R12, R9, R76 ;  /* 0x000000090c4c7224 */ /* 0x000fe400078e024c */
[----:B------:R-:W-:-:S02]  /*1340*/  VIADD R4, R10, 0xffffffef ;  /* 0xffffffef0a047836 */ /* 0x000fc40000000000 */
[----:B------:R-:W-:Y:S01]  /*1350*/  VIADD R6, R10, 0xffffffe7 ;  /* 0xffffffe70a067836 */ /* 0x000fe20000000000 */
[----:B-1-34-:R-:W-:Y:S06]  /*1360*/  BRA.U UP0, `(.L_x_5) ;  /* 0x0000000100187547 */ /* 0x01afec000b800000 */
[----:B------:R-:W-:Y:S01]  /*1370*/  ELECT P0, URZ, PT ;  /* 0x0000000000ff782f */ /* 0x000fe20003800000 */
[----:B------:R-:W-:Y:S01]  /*1380*/  IMAD.MOV.U32 R2, RZ, RZ, 0x1 ;  /* 0x00000001ff027424 */ /* 0x000fe200078e00ff */
[----:B------:R-:W-:Y:S01]  /*1390*/  UMOV UR4, 0x40 ;  /* 0x0000004000047882 */ /* 0x000fe20000000000 */
[----:B------:R-:W-:Y:S01]  /*13a0*/  UVIRTCOUNT.DEALLOC.SMPOOL 0x80 ;  /* 0x000000800000784c */ /* 0x000fe20000000000 */
[----:B------:R-:W-:-:S09]  /*13b0*/  ULEA UR4, UR5, UR4, 0x18 ;  /* 0x0000000405047291 */ /* 0x000fd2000f8ec0ff */
[----:B------:R0:W-:Y:S03]  /*13c0*/  @P0 STS.U8 [UR4], R2 ;  /* 0x00000002ff000988 */ /* 0x0001e60008000004 */
.L_x_5:
[----:B------:R-:W-:Y:S01]  /*13d0*/  STL [R1+0xcf4], R98 ;  /* 0x000cf46201007387 */ /* 0x000fe20000100800 */
[----:B------:R-:W-:Y:S01]  /*13e0*/  VOTEU.ALL UP1, P5 ;  /* 0x0000000000ff7886 */ /* 0x000fe20002820000 */
[----:B------:R-:W-:Y:S01]  /*13f0*/  VOTEU.ALL UP2, P5 ;  /* 0x0000000000ff7886 */ /* 0x000fe20002840000 */
[----:B------:R-:W-:Y:S01]  /*1400*/  IMAD R3, R3, UR16, RZ ;  /* 0x0000001003037c24 */ /* 0x000fe2000f8e02ff */
[----:B------:R-:W-:Y:S01]  /*1410*/  STL [R1+0xcf0], R49 ;  /* 0x000cf03101007387 */ /* 0x000fe20000100800 */
[----:B------:R-:W1:Y:S01]  /*1420*/  LDCU.64 UR20, c[0x0][0x358] ;  /* 0x00006b00ff1477ac */ /* 0x000e620008000a00 */
[----:B------:R-:W-:-:S04]  /*1430*/  @!UP1 UIADD3 UR4, UPT, UPT, -UR6, 0x100000, URZ ;  /* 0x0010000006049890 */ /* 0x000fc8000fffe1ff */
[----:B------:R-:W-:Y:S02]  /*1440*/  @!UP1 USHF.L.U32 UR5, UR4, 0xb, URZ ;  /* 0x0000000b04059899 */ /* 0x000fe400080006ff */
[----:B------:R-:W-:Y:S01]  /*1450*/  @!UP1 USHF.L.U32 UR4, UR4, 0x1, URZ ;  /* 0x0000000104049899 */ /* 0x000fe200080006ff */
[----:B------:R-:W-:Y:S01]  /*1460*/  IMAD R5, R5, UR16, RZ ;  /* 0x0000001005057c24 */ /* 0x000fe2000f8e02ff */
[----:B------:R-:W-:Y:S01]  /*1470*/  STL [R1+0xcec], R48 ;  /* 0x000cec3001007387 */ /* 0x000fe20000100800 */
[----:B------:R-:W-:Y:S01]  /*1480*/  ISETP.GE.U32.AND P1, PT, R4, 0x7fffff70, PT ;  /* 0x7fffff700400780c */ /* 0x000fe20003f26070 */
[----:B------:R-:W-:Y:S01]  /*1490*/  IMAD.SHL.U32 R7, R14, 0x8, RZ ;  /* 0x000000080e077824 */ /* 0x000fe200078e00ff */
[----:B------:R-:W-:Y:S01]  /*14a0*/  PRMT R43, RZ, 0x7610, R43 ;  /* 0x00007610ff2b7816 */ /* 0x000fe2000000002b */
[----:B------:R-:W-:Y:S01]  /*14b0*/  STL [R1+0xce8], R97 ;  /* 0x000ce86101007387 */ /* 0x000fe20000100800 */
[----:B------:R-:W-:Y:S01]  /*14c0*/  ISETP.GE.U32.AND P0, PT, R6, 0x7fffff68, PT ;  /* 0x7fffff680600780c */ /* 0x000fe20003f06070 */
[----:B------:R-:W2:Y:S02]  /*14d0*/  LDCU UR16, c[0x0][0x3b0] ;  /* 0x00007600ff1077ac */ /* 0x000ea40008000800 */
[----:B------:R-:W-:Y:S01]  /*14e0*/  STL [R1+0xce4], R96 ;  /* 0x000ce46001007387 */ /* 0x000fe20000100800 */
[----:B------:R-:W-:Y:S03]  /*14f0*/  STTM.x128 tmem[UR10], RZ ;  /* 0x000000ff000079ed */ /* 0x000fe600083c000a */
[----:B------:R-:W-:Y:S01]  /*1500*/  STL [R1+0xce0], R95 ;  /* 0x000ce05f01007387 */ /* 0x000fe20000100800 */
[----:B------:R-:W-:Y:S01]  /*1510*/  PRMT R42, RZ, 0x7610, R42 ;  /* 0x00007610ff2a7816 */ /* 0x000fe2000000002a */
[----:B------:R-:W3:Y:S02]  /*1520*/  LDCU UR17, c[0x0][0x3b0] ;  /* 0x00007600ff1177ac */ /* 0x000ee40008000800 */
[----:B------:R-:W-:Y:S01]  /*1530*/  STL [R1+0xcdc], R94 ;  /* 0x000cdc5e01007387 */ /* 0x000fe20000100800 */
[----:B------:R-:W-:Y:S01]  /*1540*/  PRMT R41, RZ, 0x7610, R41 ;  /* 0x00007610ff297816 */ /* 0x000fe20000000029 */
[----:B------:R-:W4:Y:S02]  /*1550*/  LDCU UR19, c[0x0][0x3b0] ;  /* 0x00007600ff1377ac */ /* 0x000f240008000800 */
[----:B------:R-:W-:Y:S01]  /*1560*/  STL [R1+0xcd8], R93 ;  /* 0x000cd85d01007387 */ /* 0x000fe20000100800 */
[----:B------:R-:W-:Y:S01]  /*1570*/  PRMT R40, RZ, 0x7610, R40 ;  /* 0x00007610ff287816 */ /* 0x000fe20000000028 */
[----:B------:R-:W0:Y:S02]  /*1580*/  LDCU UR18, c[0x0][0x3b0] ;  /* 0x00007600ff1277ac */ /* 0x000e240008000800 */
        /* <DEDUP_REMOVED lines=149> */
[----:B------:R-:W0:Y:S01]  /*1ee0*/  LDCU UR74, c[0x0][0x3b0] ;  /* 0x00007600ff4a77ac */ /* 0x000e220008000800 */
[----:B------:R-:W0:Y:S01]  /*1ef0*/  FENCE.VIEW.ASYNC.T ;  /* 0x00000000000073c6 */ /* 0x000e220000000200 */
[----:B------:R-:W-:Y:S01]  /*1f00*/  STL [R1+0xb74], R160 ;  /* 0x000b74a001007387 */ /* 0x000fe20000100800 */
[----:B------:R-:W-:Y:S01]  /*1f10*/  PRMT R139, RZ, 0x7610, R139 ;  /* 0x00007610ff8b7816 */ /* 0x000fe2000000008b */
[----:B------:R-:W0:Y:S02]  /*1f20*/  LDCU UR71, c[0x0][0x3b0] ;  /* 0x00007600ff4777ac */ /* 0x000e240008000800 */
[----:B0-----:R-:W-:Y:S01]  /*1f30*/  BAR.SYNC.DEFER_BLOCKING 0x0 ;  /* 0x0000000000007b1d */ /* 0x001fe20000010000 */
[----:B------:R-:W-:-:S02]  /*1f40*/  PRMT R138, RZ, 0x7610, R138 ;  /* 0x00007610ff8a7816 */ /* 0x000fc4000000008a */
[----:B------:R-:W-:Y:S02]  /*1f50*/  PRMT R137, RZ, 0x7610, R137 ;  /* 0x00007610ff897816 */ /* 0x000fe40000000089 */
[----:B------:R-:W-:Y:S01]  /*1f60*/  PRMT R136, RZ, 0x7610, R136 ;  /* 0x00007610ff887816 */ /* 0x000fe20000000088 */
[----:B------:R-:W0:Y:S01]  /*1f70*/  LDCU UR72, c[0x0][0x3b0] ;  /* 0x00007600ff4877ac */ /* 0x000e220008000800 */
[----:B------:R1:W-:Y:S01]  /*1f80*/  STL [R1+0xb70], R144 ;  /* 0x000b709001007387 */ /* 0x0003e20000100800 */
[----:B------:R-:W-:Y:S01]  /*1f90*/  PRMT R135, RZ, 0x7610, R135 ;  /* 0x00007610ff877816 */ /* 0x000fe20000000087 */
[----:B------:R-:W0:Y:S01]  /*1fa0*/  LDCU UR73, c[0x0][0x3b0] ;  /* 0x00007600ff4977ac */ /* 0x000e220008000800 */
[----:B-1----:R-:W1:Y:S01]  /*1fb0*/  LDC R144, c[0x0][0x3a0] ;  /* 0x0000e800ff907b82 */ /* 0x002e620000000800 */
[----:B------:R-:W0:Y:S02]  /*1fc0*/  FENCE.VIEW.ASYNC.S ;  /* 0x00000000000073c6 */ /* 0x000e240000000000 */
[----:B0-----:R0:W0:Y:S01]  /*1fd0*/  @!UP2 SYNCS.EXCH.64 URZ, [UR11], UR4 ;  /* 0x000000040bffa5b2 */ /* 0x0010220008000100 */
[----:B-1----:R-:W-:-:S05]  /*1fe0*/  VIADD R2, R144, 0xffffffdf ;  /* 0xffffffdf90027836 */ /* 0x002fca0000000000 */
[----:B------:R-:W-:Y:S02]  /*1ff0*/  ISETP.GE.U32.AND P3, PT, R2, 0x7fffff60, PT ;  /* 0x7fffff600200780c */ /* 0x000fe40003f66070 */
[----:B------:R-:W-:-:S04]  /*2000*/  IADD3 R2, P6, PT, R3, UR12, RZ ;  /* 0x0000000c03027c10 */ /* 0x000fc8000ffde0ff */
[----:B------:R-:W-:Y:S01]  /*2010*/  LEA.HI.X.SX32 R3, R3, UR13, 0x1, P6 ;  /* 0x0000000d03037c11 */ /* 0x000fe2000b0f0eff */
[----:B0-----:R-:W-:Y:S01]  /*2020*/  BAR.SYNC.DEFER_BLOCKING 0x0 ;  /* 0x0000000000007b1d */ /* 0x001fe20000010000 */
[C---:B------:R-:W-:Y:S02]  /*2030*/  IADD3 R4, P6, PT, R5.reuse, UR12, RZ ;  /* 0x0000000c05047c10 */ /* 0x040fe4000ffde0ff */
[----:B------:R-:W-:Y:S02]  /*2040*/  SHF.R.S32.HI R8, RZ, 0x1f, R7 ;  /* 0x0000001fff087819 */ /* 0x000fe40000011407 */
[----:B------:R-:W-:Y:S01]  /*2050*/  LEA.HI.X.SX32 R5, R5, UR13, 0x1, P6 ;  /* 0x0000000d05057c11 */ /* 0x000fe2000b0f0eff */
[----:B------:R-:W-:Y:S01]  /*2060*/  VIADD R6, R144, 0xffffffd7 ;  /* 0xffffffd790067836 */ /* 0x000fe20000000000 */
[C---:B------:R-:W-:Y:S01]  /*2070*/  IADD3 R11, P6, PT, R7.reuse, R2, RZ ;  /* 0x00000002070b7210 */ /* 0x040fe20007fde0ff */
[----:B------:R-:W0:Y:S04]  /*2080*/  LDCU UR12, c[0x0][0x3b0] ;  /* 0x00007600ff0c77ac */ /* 0x000e280008000800 */
[----:B------:R-:W-:Y:S01]  /*2090*/  IMAD.X R9, R8, 0x1, R3, P6 ;  /* 0x0000000108097824 */ /* 0x000fe200030e0603 */
[----:B------:R-:W-:Y:S01]  /*20a0*/  IADD3 R10, P6, PT, R7, R4, RZ ;  /* 0x00000004070a7210 */ /* 0x000fe20007fde0ff */
[----:B------:R-:W1:Y:S01]  /*20b0*/  LDCU UR13, c[0x0][0x3b0] ;  /* 0x00007600ff0d77ac */ /* 0x000e620008000800 */
[----:B------:R-:W2:Y:S04]  /*20c0*/  @!P4 LDG.E.U8 R43, desc[UR20][R2.64] ;  /* 0x00000014022bc981 */ /* 0x000ea8000c1e1100 */
[----:B------:R-:W2:Y:S01]  /*20d0*/  @!P4 LDG.E.U8 R42, desc[UR20][R4.64] ;  /* 0x00000014042ac981 */ /* 0x000ea2000c1e1100 */
[----:B------:R-:W-:Y:S01]  /*20e0*/  ISETP.GE.U32.AND P4, PT, R6, 0x7fffff58, PT ;  /* 0x7fffff580600780c */ /* 0x000fe20003f86070 */
[----:B------:R-:W-:-:S02]  /*20f0*/  IMAD.MOV.U32 R6, RZ, RZ, R9 ;  /* 0x000000ffff067224 */ /* 0x000fc400078e0009 */
[----:B------:R-:W-:Y:S02]  /*2100*/  STL [R1+0x1b4], R11 ;  /* 0x0001b40b01007387 */ /* 0x000fe40000100800 */
[----:B------:R-:W-:Y:S02]  /*2110*/  @!P2 IMAD.MOV.U32 R7, RZ, RZ, R6 ;  /* 0x000000ffff07a224 */ /* 0x000fe400078e0006 */
[----:B------:R-:W-:Y:S01]  /*2120*/  @!P2 IMAD.MOV.U32 R6, RZ, RZ, R11 ;  /* 0x000000ffff06a224 */ /* 0x000fe200078e000b */
[----:B------:R0:W-:Y:S04]  /*2130*/  STL [R1+0x1b0], R9 ;  /* 0x0001b00901007387 */ /* 0x0001e80000100800 */
[----:B------:R1:W2:Y:S01]  /*2140*/  @!P2 LDG.E.U8 R41, desc[UR20][R6.64] ;  /* 0x000000140629a981 */ /* 0x0002a2000c1e1100 */
[----:B0-----:R-:W-:-:S02]  /*2150*/  IMAD.SHL.U32 R9, R14, 0x10, RZ ;  /* 0x000000100e097824 */ /* 0x001fc400078e00ff */
[----:B-1----:R-:W-:Y:S02]  /*2160*/  IMAD.MOV.U32 R7, RZ, RZ, R10 ;  /* 0x000000ffff077224 */ /* 0x002fe400078e000a */
[----:B------:R-:W-:Y:S01]  /*2170*/  IMAD.X R6, R8, 0x1, R5, P6 ;  /* 0x0000000108067824 */ /* 0x000fe200030e0605 */
[----:B------:R0:W-:Y:S04]  /*2180*/  STL [R1+0x1bc], R10 ;  /* 0x0001bc0a01007387 */ /* 0x0001e80000100800 */
[----:B------:R-:W-:Y:S01]  /*2190*/  @!P2 LOP3.LUT R7, R7, R6, RZ, 0x3c, !PT ;  /* 0x000000060707a212 */ /* 0x000fe200078e3cff */
[----:B------:R1:W-:Y:S01]  /*21a0*/  STL [R1+0x1b8], R6 ;  /* 0x0001b80601007387 */ /* 0x0003e20000100800 */
[----:B------:R-:W-:Y:S02]  /*21b0*/  IADD3 R11, P6, PT, R9, R2, RZ ;  /* 0x00000002090b7210 */ /* 0x000fe40007fde0ff */
[----:B0-----:R-:W-:-:S02]  /*21c0*/  SHF.R.S32.HI R10, RZ, 0x1f, R9 ;  /* 0x0000001fff0a7819 */ /* 0x001fc40000011409 */
[----:B-1----:R-:W-:-:S04]  /*21d0*/  @!P2 LOP3.LUT R6, R7, R6, RZ, 0x3c, !PT ;  /* 0x000000060706a212 */ /* 0x002fc800078e3cff */
[----:B------:R-:W-:-:S05]  /*21e0*/  @!P2 LOP3.LUT R7, R7, R6, RZ, 0x3c, !PT ;  /* 0x000000060707a212 */ /* 0x000fca00078e3cff */
[----:B------:R0:W2:Y:S02]  /*21f0*/  @!P2 LDG.E.U8 R40, desc[UR20][R6.64] ;  /* 0x000000140628a981 */ /* 0x0000a4000c1e1100 */
[----:B0-----:R-:W-:Y:S02]  /*2200*/  IMAD.MOV.U32 R7, RZ, RZ, R11 ;  /* 0x000000ffff077224 */ /* 0x001fe400078e000b */
[----:B------:R-:W-:Y:S01]  /*2210*/  IMAD.X R6, R10, 0x1, R3, P6 ;  /* 0x000000010a067824 */ /* 0x000fe200030e0603 */
[----:B------:R0:W-:Y:S04]  /*2220*/  STL [R1+0x240], R11 ;  /* 0x0002400b01007387 */ /* 0x0001e80000100800 */
[----:B------:R-:W-:Y:S01]  /*2230*/  @!P1 LOP3.LUT R7, R7, R6, RZ, 0x3c, !PT ;  /* 0x0000000607079212 */ /* 0x000fe200078e3cff */
[----:B------:R1:W-:Y:S01]  /*2240*/  STL [R1+0x23c], R6 ;  /* 0x00023c0601007387 */ /* 0x0003e20000100800 */
[----:B0-----:R-:W-:-:S02]  /*2250*/  IADD3 R11, P6, PT, R9, R4, RZ ;  /* 0x00000004090b7210 */ /* 0x001fc40007fde0ff */
[----:B-1----:R-:W-:-:S04]  /*2260*/  @!P1 LOP3.LUT R6, R7, R6, RZ, 0x3c, !PT ;  /* 0x0000000607069212 */ /* 0x002fc800078e3cff */
[----:B------:R-:W-:-:S05]  /*2270*/  @!P1 LOP3.LUT R7, R7, R6, RZ, 0x3c, !PT ;  /* 0x0000000607079212 */ /* 0x000fca00078e3cff */
[----:B------:R0:W2:Y:S01]  /*2280*/  @!P1 LDG.E.U8 R38, desc[UR20][R6.64] ;  /* 0x0000001406269981 */ /* 0x0000a2000c1e1100 */
[----:B------:R-:W-:Y:S02]  /*2290*/  IMAD R9, R14, 0x18, RZ ;  /* 0x000000180e097824 */ /* 0x000fe400078e02ff */
[----:B0-----:R-:W-:Y:S02]  /*22a0*/  IMAD.MOV.U32 R7, RZ, RZ, R11 ;  /* 0x000000ffff077224 */ /* 0x001fe400078e000b */
[----:B------:R-:W-:Y:S01]  /*22b0*/  IMAD.X R6, R10, 0x1, R5, P6 ;  /* 0x000000010a067824 */ /* 0x000fe200030e0605 */
[----:B------:R0:W-:Y:S04]  /*22c0*/  STL [R1+0x248], R11 ;  /* 0x0002480b01007387 */ /* 0x0001e80000100800 */
[----:B------:R-:W-:Y:S01]  /*22d0*/  @!P1 LOP3.LUT R7, R7, R6, RZ, 0x3c, !PT ;  /* 0x0000000607079212 */ /* 0x000fe200078e3cff */
[----:B------:R1:W-:Y:S01]  /*22e0*/  STL [R1+0x244], R6 ;  /* 0x0002440601007387 */ /* 0x0003e20000100800 */
[----:B------:R-:W-:-:S02]  /*22f0*/  SHF.R.S32.HI R10, RZ, 0x1f, R9 ;  /* 0x0000001fff0a7819 */ /* 0x000fc40000011409 */
[----:B0-----:R-:W-:Y:S02]  /*2300*/  IADD3 R11, P6, PT, R9, R2, RZ ;  /* 0x00000002090b7210 */ /* 0x001fe40007fde0ff */
        /* <DEDUP_REMOVED lines=12> */
[----:B------:R-:W-:Y:S02]  /*23d0*/  IMAD.SHL.U32 R9, R14, 0x20, RZ ;  /* 0x000000200e097824 */ /* 0x000fe400078e00ff */
        /* <DEDUP_REMOVED lines=38> */
[----:B------:R0:W2:Y:S02]  /*2640*/  @!P4 LDG.E.U8 R46, desc[UR20][R6.64] ;  /* 0x00000014062ec981 */ /* 0x0000a4000c1e1100 */
[----:B0-----:R-:W-:Y:S02]  /*2650*/  IMAD.MOV.U32 R7, RZ, RZ, R11 ;  /* 0x000000ffff077224 */ /* 0x001fe400078e000b */
[----:B------:R-:W-:Y:S01]  /*2660*/  IMAD.X R6, R10, 0x1, R5, P6 ;  /* 0x000000010a067824 */ /* 0x000fe200030e0605 */
[----:B------:R-:W-:Y:S04]  /*2670*/  STL [R1+0x3f0], R11 ;  /* 0x0003f00b01007387 */ /* 0x000fe80000100800 */
[----:B------:R-:W-:Y:S01]  /*2680*/  @!P4 LOP3.LUT R7, R7, R6, RZ, 0x3c, !PT ;  /* 0x000000060707c212 */ /* 0x000fe200078e3cff */
[----:B------:R0:W-:Y:S01]  /*2690*/  STL [R1+0x3ec], R6 ;  /* 0x0003ec0601007387 */ /* 0x0001e20000100800 */
[----:B------:R-:W-:-:S02]  /*26a0*/  PRMT R98, RZ, 0x7610, R98 ;  /* 0x00007610ff627816 */ /* 0x000fc40000000062 */
[----:B0-----:R-:W-:-:S04]  /*26b0*/  @!P4 LOP3.LUT R6, R7, R6, RZ, 0x3c, !PT ;  /* 0x000000060706c212 */ /* 0x001fc800078e3cff */
[----:B------:R-:W-:-:S05]  /*26c0*/  @!P4 LOP3.LUT R7, R7, R6, RZ, 0x3c, !PT ;  /* 0x000000060707c212 */ /* 0x000fca00078e3cff */
[----:B------:R0:W2:Y:S01]  /*26d0*/  @!P4 LDG.E.U8 R98, desc[UR20][R6.64] ;  /* 0x000000140662c981 */ /* 0x0000a2000c1e1100 */
[----:B------:R-:W-:Y:S02]  /*26e0*/  VIADD R8, R144, 0xffffffcf ;  /* 0xffffffcf90087836 */ /* 0x000fe40000000000 */
[----:B------:R-:W-:-:S03]  /*26f0*/  IMAD R9, R14, 0x30, RZ ;  /* 0x000000300e097824 */ /* 0x000fc600078e02ff */
[----:B------:R-:W-:Y:S02]  /*2700*/  ISETP.GE.U32.AND P2, PT, R8, 0x7fffff50, PT ;  /* 0x7fffff500800780c */ /* 0x000fe40003f46070 */
[----:B------:R-:W-:Y:S02]  /*2710*/  SHF.R.S32.HI R10, RZ, 0x1f, R9 ;  /* 0x0000001fff0a7819 */ /* 0x000fe40000011409 */
[----:B------:R-:W-:-:S05]  /*2720*/  IADD3 R11, P6, PT, R9, R2, RZ ;  /* 0x00000002090b7210 */ /* 0x000fca0007fde0ff */
[----:B0-----:R-:W-:Y:S02]  /*2730*/  IMAD.MOV.U32 R7, RZ, RZ, R11 ;  /* 0x000000ffff077224 */ /* 0x001fe400078e000b */
[----:B------:R-:W-:-:S05]  /*2740*/  IMAD.X R6, R10, 0x1, R3, P6 ;  /* 0x000000010a067824 */ /* 0x000fca00030e0603 */
[----:B------:R-:W-:Y:S02]  /*2750*/  @!P2 LOP3.LUT R7, R7, R6, RZ, 0x3c, !PT ;  /* 0x000000060707a212 */ /* 0x000fe400078e3cff */
[----:B------:R-:W-:Y:S01]  /*2760*/  PRMT R17, RZ, 0x7610, R17 ;  /* 0x00007610ff117816 */ /* 0x000fe20000000011 */
[----:B------:R-:W-:-:S05]  /*2770*/  VIADD R8, R144, 0xffffffc7 ;  /* 0xffffffc790087836 */ /* 0x000fca0000000000 */
[----:B------:R-:W-:Y:S01]  /*2780*/  ISETP.GE.U32.AND P1, PT, R8, 0x7fffff48, PT ;  /* 0x7fffff480800780c */ /* 0x000fe20003f26070 */
[----:B------:R-:W-:-:S05]  /*2790*/  VIADD R8, R144, 0xffffffbf ;  /* 0xffffffbf90087836 */ /* 0x000fca0000000000 */
[----:B------:R-:W-:Y:S02]  /*27a0*/  ISETP.GE.U32.AND P0, PT, R8, 0x7fffff40, PT ;  /* 0x7fffff400800780c */ /* 0x000fe40003f06070 */
[----:B------:R-:W-:Y:S01]  /*27b0*/  PRMT R49, RZ, 0x7610, R49 ;  /* 0x00007610ff317816 */ /* 0x000fe20000000031 */
[----:B--2---:R0:W-:Y:S04]  /*27c0*/  STL [R1+0xe8], R98 ;  /* 0x0000e86201007387 */ /* 0x0041e80000100800 */
[----:B0-----:R-:W2:Y:S04]  /*27d0*/  LDL.LU R98, [R1+0xcf4] ;  /* 0x000cf40001627983 */ /* 0x001ea80000300800 */
[----:B------:R-:W-:Y:S04]  /*27e0*/  STL [R1+0x65c], R11 ;  /* 0x00065c0b01007387 */ /* 0x000fe80000100800 */
[----:B------:R0:W-:Y:S02]  /*27f0*/  STL [R1+0x658], R6 ;  /* 0x0006580601007387 */ /* 0x0001e40000100800 */
[----:B0-----:R-:W-:-:S02]  /*2800*/  @!P2 LOP3.LUT R6, R7, R6, RZ, 0x3c, !PT ;  /* 0x000000060706a212 */ /* 0x001fc400078e3cff */
[----:B------:R-:W-:Y:S02]  /*2810*/  IADD3 R11, P6, PT, R9, R4, RZ ;  /* 0x00000004090b7210 */ /* 0x000fe40007fde0ff */
        /* <DEDUP_REMOVED lines=35> */
[----:B------:R-:W-:Y:S04]  /*2a50*/  STL [R1+0x75c], R11 ;  /* 0x00075c0b01007387 */ /* 0x000fe80000100800 */
[-C--:B------:R-:W-:Y:S01]  /*2a60*/  @!P0 LOP3.LUT R7, R7, R6.reuse, RZ, 0x3c, !PT ;  /* 0x0000000607078212 */ /* 0x080fe200078e3cff */
[----:B------:R0:W-:Y:S03]  /*2a70*/  STL [R1+0x758], R6 ;  /* 0x0007580601007387 */ /* 0x0001e60000100800 */
[----:B0-----:R-:W-:-:S04]  /*2a80*/  @!P0 LOP3.LUT R6, R7, R6, RZ, 0x3c, !PT ;  /* 0x0000000607068212 */ /* 0x001fc800078e3cff */
[----:B------:R-:W-:-:S05]  /*2a90*/  @!P0 LOP3.LUT R7, R7, R6, RZ, 0x3c, !PT ;  /* 0x0000000607078212 */ /* 0x000fca00078e3cff */
[----:B------:R0:W2:Y:S01]  /*2aa0*/  @!P0 LDG.E.U8 R49, desc[UR20][R6.64] ;  /* 0x0000001406318981 */ /* 0x0000a2000c1e1100 */
[----:B------:R-:W-:-:S05]  /*2ab0*/  IADD3 R11, P6, PT, R9, R4, RZ ;  /* 0x00000004090b7210 */ /* 0x000fca0007fde0ff */
[----:B0-----:R-:W-:Y:S02]  /*2ac0*/  IMAD.MOV.U32 R7, RZ, RZ, R11 ;  /* 0x000000ffff077224 */ /* 0x001fe400078e000b */
[----:B------:R-:W-:-:S05]  /*2ad0*/  IMAD.X R6, R10, 0x1, R5, P6 ;  /* 0x000000010a067824 */ /* 0x000fca00030e0605 */
[-C--:B------:R-:W-:Y:S02]  /*2ae0*/  @!P0 LOP3.LUT R7, R7, R6.reuse, RZ, 0x3c, !PT ;  /* 0x0000000607078212 */ /* 0x080fe400078e3cff */
[----:B------:R-:W-:Y:S01]  /*2af0*/  PRMT R48, RZ, 0x7610, R48 ;  /* 0x00007610ff307816 */ /* 0x000fe20000000030 */
[----:B--2---:R0:W-:Y:S04]  /*2b00*/  STL [R1+0xfc], R49 ;  /* 0x0000fc3101007387 */ /* 0x0041e80000100800 */
[----:B0-----:R-:W2:Y:S04]  /*2b10*/  LDL.LU R49, [R1+0xcf0] ;  /* 0x000cf00001317983 */ /* 0x001ea80000300800 */
[----:B------:R-:W-:Y:S04]  /*2b20*/  STL [R1+0x764], R11 ;  /* 0x0007640b01007387 */ /* 0x000fe80000100800 */
[----:B------:R0:W-:Y:S02]  /*2b30*/  STL [R1+0x760], R6 ;  /* 0x0007600601007387 */ /* 0x0001e40000100800 */
        /* <DEDUP_REMOVED lines=67> */
[-C--:B------:R-:W-:Y:S01]  /*2f70*/  @!P2 LOP3.LUT R7, R7, R6.reuse, RZ, 0x3c, !PT ;  /* 0x000000060707a212 */ /* 0x080fe200078e3cff */
        /* <DEDUP_REMOVED lines=10> */
[----:B------:R-:W-:Y:S02]  /*3020*/  IADD3 R11, P6, PT, R9, R2, RZ ;  /* 0x00000002090b7210 */ /* 0x000fe40007fde0ff */
[----:B------:R-:W-:Y:S01]  /*3030*/  SHF.R.S32.HI R10, RZ, 0x1f, R9 ;  /* 0x0000001fff0a7819 */ /* 0x000fe20000011409 */
[----:B------:R-:W-:Y:S02]  /*3040*/  VIADD R8, R144, 0xffffff97 ;  /* 0xffffff9790087836 */ /* 0x000fe40000000000 */
[----:B------:R-:W-:Y:S02]  /*3050*/  STL [R1+0x95c], R11 ;  /* 0x00095c0b01007387 */ /* 0x000fe40000100800 */
[----:B0-----:R-:W-:-:S04]  /*3060*/  IMAD.X R7, R10, 0x1, R3, P6 ;  /* 0x000000010a077824 */ /* 0x001fc800030e0603 */
[----:B------:R-:W-:Y:S01]  /*3070*/  @!P1 IMAD.MOV.U32 R6, RZ, RZ, R11 ;  /* 0x000000ffff069224 */ /* 0x000fe200078e000b */
[----:B------:R-:W-:Y:S01]  /*3080*/  ISETP.GE.U32.AND P0, PT, R8, 0x7fffff18, PT ;  /* 0x7fffff180800780c */ /* 0x000fe20003f06070 */
[----:B------:R-:W-:-:S03]  /*3090*/  VIADD R8, R144, 0xffffff8f ;  /* 0xffffff8f90087836 */ /* 0x000fc60000000000 */
[----:B------:R0:W3:Y:S02]  /*30a0*/  @!P1 LDG.E.U8 R36, desc[UR20][R6.64] ;  /* 0x0000001406249981 */ /* 0x0000e4000c1e1100 */
[----:B------:R-:W-:Y:S01]  /*30b0*/  ISETP.GE.U32.AND P3, PT, R8, 0x7fffff10, PT ;  /* 0x7fffff100800780c */ /* 0x000fe20003f66070 */
[----:B------:R-:W-:-:S05]  /*30c0*/  VIADD R8, R144, 0xffffff87 ;  /* 0xffffff8790087836 */ /* 0x000fca0000000000 */
[----:B------:R-:W-:Y:S01]  /*30d0*/  ISETP.GE.U32.AND P4, PT, R8, 0x7fffff08, PT ;  /* 0x7fffff080800780c */ /* 0x000fe20003f86070 */
[----:B------:R-:W-:-:S05]  /*30e0*/  VIADD R8, R144, 0xfffffffe ;  /* 0xfffffffe90087836 */ /* 0x000fca0000000000 */
[----:B------:R-:W-:Y:S01]  /*30f0*/  ISETP.GE.U32.AND P2, PT, R8, 0x7fffff7f, PT ;  /* 0x7fffff7f0800780c */ /* 0x000fe20003f46070 */
[----:B------:R-:W-:Y:S01]  /*3100*/  VIADD R8, R144, 0xfffffff6 ;  /* 0xfffffff690087836 */ /* 0x000fe20000000000 */
[----:B--2---:R1:W-:Y:S04]  /*3110*/  STL [R1+0x13c], R22 ;  /* 0x00013c1601007387 */ /* 0x0043e80000100800 */
[----:B------:R0:W-:Y:S01]  /*3120*/  STL [R1+0x958], R7 ;  /* 0x0009580701007387 */ /* 0x0001e20000100800 */
[----:B-1----:R-:W-:Y:S01]  /*3130*/  IADD3 R22, P6, PT, R9, R4, RZ ;  /* 0x0000000409167210 */ /* 0x002fe20007fde0ff */
[----:B------:R-:W-:-:S04]  /*3140*/  IMAD R9, R14, 0x68, RZ ;  /* 0x000000680e097824 */ /* 0x000fc800078e02ff */
[----:B0-----:R-:W-:Y:S01]  /*3150*/  IMAD.X R7, R10, 0x1, R5, P6 ;  /* 0x000000010a077824 */ /* 0x001fe200030e0605 */
[----:B------:R-:W-:Y:S01]  /*3160*/  SHF.R.S32.HI R10, RZ, 0x1f, R9 ;  /* 0x0000001fff0a7819 */ /* 0x000fe20000011409 */
[----:B------:R-:W-:Y:S01]  /*3170*/  @!P1 IMAD.MOV.U32 R6, RZ, RZ, R22 ;  /* 0x000000ffff069224 */ /* 0x000fe200078e0016 */
[----:B------:R-:W-:Y:S01]  /*3180*/  IADD3 R11, P6, PT, R9, R2, RZ ;  /* 0x00000002090b7210 */ /* 0x000fe20007fde0ff */
[----:B------:R-:W-:Y:S04]  /*3190*/  STL [R1+0x964], R22 ;  /* 0x0009641601007387 */ /* 0x000fe80000100800 */
[----:B------:R0:W-:Y:S04]  /*31a0*/  STL [R1+0x960], R7 ;  /* 0x0009600701007387 */ /* 0x0001e80000100800 */
[----:B------:R0:W2:Y:S02]  /*31b0*/  @!P1 LDG.E.U8 R30, desc[UR20][R6.64] ;  /* 0x00000014061e9981 */ /* 0x0000a4000c1e1100 */
[----:B0-----:R-:W-:-:S02]  /*31c0*/  IMAD.MOV.U32 R7, RZ, RZ, R11 ;  /* 0x000000ffff077224 */ /* 0x001fc400078e000b */
[----:B------:R-:W-:Y:S01]  /*31d0*/  IMAD.X R6, R10, 0x1, R3, P6 ;  /* 0x000000010a067824 */ /* 0x000fe200030e0603 */
[----:B------:R0:W-:Y:S04]  /*31e0*/  STL [R1+0x9dc], R11 ;  /* 0x0009dc0b01007387 */ /* 0x0001e80000100800 */
[----:B------:R-:W-:Y:S01]  /*31f0*/  @!P0 LOP3.LUT R7, R7, R6, RZ, 0x3c, !PT ;  /* 0x0000000607078212 */ /* 0x000fe200078e3cff */
[----:B------:R1:W-:Y:S01]  /*3200*/  STL [R1+0x9d8], R6 ;  /* 0x0009d80601007387 */ /* 0x0003e20000100800 */
[----:B0-----:R-:W-:Y:S02]  /*3210*/  IADD3 R11, P6, PT, R9, R4, RZ ;  /* 0x00000004090b7210 */ /* 0x001fe40007fde0ff */
[----:B-1----:R-:W-:Y:S01]  /*3220*/  @!P0 LOP3.LUT R6, R7, R6, RZ, 0x3c, !PT ;  /* 0x0000000607068212 */ /* 0x002fe200078e3cff */
[----:B------:R-:W-:-:S03]  /*3230*/  IMAD R9, R14, 0x70, RZ ;  /* 0x000000700e097824 */ /* 0x000fc600078e02ff */
[----:B------:R-:W-:Y:S01]  /*3240*/  @!P0 LOP3.LUT R7, R7, R6, RZ, 0x3c, !PT ;  /* 0x0000000607078212 */ /* 0x000fe200078e3cff */
[----:B------:R-:W-:Y:S01]  /*3250*/  IMAD.X R22, R10, 0x1, R5, P6 ;  /* 0x000000010a167824 */ /* 0x000fe200030e0605 */
[----:B------:R-:W-:-:S03]  /*3260*/  ISETP.GE.U32.AND P1, PT, R8, 0x7fffff77, PT ;  /* 0x7fffff770800780c */ /* 0x000fc60003f26070 */
[----:B------:R0:W2:Y:S01]  /*3270*/  @!P0 LDG.E.U8 R25, desc[UR20][R6.64] ;  /* 0x0000001406198981 */ /* 0x0000a2000c1e1100 */
[----:B------:R-:W-:Y:S02]  /*3280*/  SHF.R.S32.HI R10, RZ, 0x1f, R9 ;  /* 0x0000001fff0a7819 */ /* 0x000fe40000011409 */
[----:B------:R-:W-:Y:S01]  /*3290*/  IADD3 R8, P6, PT, R9, R2, RZ ;  /* 0x0000000209087210 */ /* 0x000fe20007fde0ff */
[----:B0-----:R-:W-:Y:S02]  /*32a0*/  @!P0 IMAD.MOV.U32 R6, RZ, RZ, R11 ;  /* 0x000000ffff068224 */ /* 0x001fe400078e000b */
[----:B------:R-:W-:-:S05]  /*32b0*/  @!P0 IMAD.MOV.U32 R7, RZ, RZ, R22 ;  /* 0x000000ffff078224 */ /* 0x000fca00078e0016 */
[----:B------:R0:W2:Y:S04]  /*32c0*/  @!P0 LDG.E.U8 R18, desc[UR20][R6.64] ;  /* 0x0000001406128981 */ /* 0x0000a8000c1e1100 */
[----:B------:R-:W-:Y:S01]  /*32d0*/  STL [R1+0x9e4], R11 ;  /* 0x0009e40b01007387 */ /* 0x000fe20000100800 */
[----:B0-----:R-:W-:Y:S02]  /*32e0*/  IMAD.MOV.U32 R7, RZ, RZ, R8 ;  /* 0x000000ffff077224 */ /* 0x001fe400078e0008 */
[----:B------:R-:W-:Y:S01]  /*32f0*/  IMAD.X R6, R10, 0x1, R3, P6 ;  /* 0x000000010a067824 */ /* 0x000fe200030e0603 */
[----:B------:R-:W-:Y:S04]  /*3300*/  STL [R1+0x9e0], R22 ;  /* 0x0009e01601007387 */ /* 0x000fe80000100800 */
[-C--:B------:R-:W-:Y:S01]  /*3310*/  @!P3 LOP3.LUT R7, R7, R6.reuse, RZ, 0x3c, !PT ;  /* 0x000000060707b212 */ /* 0x080fe200078e3cff */
[----:B------:R-:W-:Y:S04]  /*3320*/  STL [R1+0xa5c], R8 ;  /* 0x000a5c0801007387 */ /* 0x000fe80000100800 */
[----:B------:R0:W-:Y:S02]  /*3330*/  STL [R1+0xa58], R6 ;  /* 0x000a580601007387 */ /* 0x0001e40000100800 */
[----:B0-----:R-:W-:-:S04]  /*3340*/  @!P3 LOP3.LUT R6, R7, R6, RZ, 0x3c, !PT ;  /* 0x000000060706b212 */ /* 0x001fc800078e3cff */
[----:B------:R-:W-:-:S05]  /*3350*/  @!P3 LOP3.LUT R7, R7, R6, RZ, 0x3c, !PT ;  /* 0x000000060707b212 */ /* 0x000fca00078e3cff */
[----:B------:R0:W2:Y:S01]  /*3360*/  @!P3 LDG.E.U8 R16, desc[UR20][R6.64] ;  /* 0x000000140610b981 */ /* 0x0000a2000c1e1100 */
[----:B------:R-:W-:Y:S01]  /*3370*/  IADD3 R22, P6, PT, R9, R4, RZ ;  /* 0x0000000409167210 */ /* 0x000fe20007fde0ff */
[----:B------:R-:W-:-:S04]  /*3380*/  IMAD R11, R14, 0x78, RZ ;  /* 0x000000780e0b7824 */ /* 0x000fc800078e02ff */
[----:B0-----:R-:W-:Y:S01]  /*3390*/  IMAD.X R7, R10, 0x1, R5, P6 ;  /* 0x000000010a077824 */ /* 0x001fe200030e0605 */
[----:B------:R-:W-:Y:S01]  /*33a0*/  IADD3 R9, P6, PT, R11, R2, RZ ;  /* 0x000000020b097210 */ /* 0x000fe20007fde0ff */
[----:B------:R-:W-:-:S05]  /*33b0*/  @!P3 IMAD.MOV.U32 R6, RZ, RZ, R22 ;  /* 0x000000ffff06b224 */ /* 0x000fca00078e0016 */
[----:B------:R0:W3:Y:S02]  /*33c0*/  @!P3 LDG.E.U8 R24, desc[UR20][R6.64] ;  /* 0x000000140618b981 */ /* 0x0000e4000c1e1100 */
[----:B0-----:R-:W-:Y:S01]  /*33d0*/  @!P4 IMAD.MOV.U32 R6, RZ, RZ, R9 ;  /* 0x000000ffff06c224 */ /* 0x001fe200078e0009 */
[----:B------:R-:W-:Y:S02]  /*33e0*/  PRMT R160, RZ, 0x7610, R160 ;  /* 0x00007610ffa07816 */ /* 0x000fe400000000a0 */
[----:B------:R-:W-:Y:S01]  /*33f0*/  PRMT R96, RZ, 0x7610, R96 ;  /* 0x00007610ff607816 */ /* 0x000fe20000000060 */
[----:B--2---:R0:W-:Y:S02]  /*3400*/  STL [R1+0x118], R16 ;  /* 0x0001181001007387 */ /* 0x0041e40000100800 */
[----:B0-----:R-:W-:Y:S02]  /*3410*/  SHF.R.S32.HI R16, RZ, 0x1f, R11 ;  /* 0x0000001fff107819 */ /* 0x001fe4000001140b */
[----:B------:R0:W-:Y:S03]  /*3420*/  STL [R1+0xa64], R22 ;  /* 0x000a641601007387 */ /* 0x0001e60000100800 */
[----:B------:R-:W-:Y:S01]  /*3430*/  IMAD.X R10, R16, 0x1, R3, P6 ;  /* 0x00000001100a7824 */ /* 0x000fe200030e0603 */
[----:B------:R1:W-:Y:S01]  /*3440*/  STL [R1+0xa60], R7 ;  /* 0x000a600701007387 */ /* 0x0003e20000100800 */
[----:B0-----:R-:W-:-:S02]  /*3450*/  IADD3 R22, P6, PT, R11, R4, RZ ;  /* 0x000000040b167210 */ /* 0x001fc40007fde0ff */
[----:B-1----:R-:W-:Y:S01]  /*3460*/  @!P4 IMAD.MOV.U32 R7, RZ, RZ, R10 ;  /* 0x000000ffff07c224 */ /* 0x002fe200078e000a */
[----:B------:R0:W-:Y:S04]  /*3470*/  STL [R1+0xadc], R9 ;  /* 0x000adc0901007387 */ /* 0x0001e80000100800 */
[----:B------:R1:W2:Y:S04]  /*3480*/  @!P4 LDG.E.U8 R31, desc[UR20][R6.64] ;  /* 0x00000014061fc981 */ /* 0x0002a8000c1e1100 */
[----:B------:R3:W-:Y:S01]  /*3490*/  STL [R1+0xad8], R10 ;  /* 0x000ad80a01007387 */ /* 0x0007e20000100800 */
[----:B-1----:R-:W-:Y:S01]  /*34a0*/  IMAD.X R7, R16, 0x1, R5, P6 ;  /* 0x0000000110077824 */ /* 0x002fe200030e0605 */
[----:B0-----:R-:W-:Y:S01]  /*34b0*/  IADD3 R9, P6, PT, R2, R14, RZ ;  /* 0x0000000e02097210 */ /* 0x001fe20007fde0ff */
[----:B------:R-:W-:Y:S01]  /*34c0*/  @!P4 IMAD.MOV.U32 R6, RZ, RZ, R22 ;  /* 0x000000ffff06c224 */ /* 0x000fe200078e0016 */
[----:B---3--:R-:W-:Y:S01]  /*34d0*/  SHF.R.S32.HI R10, RZ, 0x1f, R14 ;  /* 0x0000001fff0a7819 */ /* 0x008fe2000001140e */
[----:B------:R-:W-:Y:S04]  /*34e0*/  STL [R1+0xae4], R22 ;  /* 0x000ae41601007387 */ /* 0x000fe80000100800 */
[----:B------:R0:W-:Y:S04]  /*34f0*/  STL [R1+0xae0], R7 ;  /* 0x000ae00701007387 */ /* 0x0001e80000100800 */
[----:B------:R0:W3:Y:S02]  /*3500*/  @!P4 LDG.E.U8 R23, desc[UR20][R6.64] ;  /* 0x000000140617c981 */ /* 0x0000e4000c1e1100 */
[----:B0-----:R-:W-:-:S02]  /*3510*/  IMAD.MOV.U32 R7, RZ, RZ, R9 ;  /* 0x000000ffff077224 */ /* 0x001fc400078e0009 */
[----:B------:R-:W-:Y:S01]  /*3520*/  IMAD.X R6, R10, 0x1, R3, P6 ;  /* 0x000000010a067824 */ /* 0x000fe200030e0603 */
[----:B------:R-:W-:Y:S04]  /*3530*/  STL [R1+0x140], R9 ;  /* 0x0001400901007387 */ /* 0x000fe80000100800 */
[----:B------:R-:W-:Y:S01]  /*3540*/  @!P2 LOP3.LUT R7, R7, R6, RZ, 0x3c, !PT ;  /* 0x000000060707a212 */ /* 0x000fe200078e3cff */
[----:B------:R0:W-:Y:S01]  /*3550*/  STL [R1+0x138], R6 ;  /* 0x0001380601007387 */ /* 0x0001e20000100800 */
[----:B------:R-:W-:Y:S02]  /*3560*/  IADD3 R22, P6, PT, R4, R14, RZ ;  /* 0x0000000e04167210 */ /* 0x000fe40007fde0ff */
[----:B0-----:R-:W-:-:S04]  /*3570*/  @!P2 LOP3.LUT R6, R7, R6, RZ, 0x3c, !PT ;  /* 0x000000060706a212 */ /* 0x001fc800078e3cff */
        /* <DEDUP_REMOVED lines=30> */
[----:B------:R-:W-:-:S05]  /*3760*/  VIADD R8, R144, 0xffffffee ;  /* 0xffffffee90087836 */ /* 0x000fca0000000000 */
[----:B------:R-:W-:Y:S01]  /*3770*/  ISETP.GE.U32.AND P0, PT, R8, 0x7fffff6f, PT ;  /* 0x7fffff6f0800780c */ /* 0x000fe20003f06070 */
[----:B------:R-:W-:-:S05]  /*3780*/  VIADD R8, R144, 0xffffffe6 ;  /* 0xffffffe690087836 */ /* 0x000fca0000000000 */
[----:B------:R-:W-:Y:S01]  /*3790*/  ISETP.GE.U32.AND P3, PT, R8, 0x7fffff67, PT ;  /* 0x7fffff670800780c */ /* 0x000fe20003f66070 */
[----:B------:R-:W-:Y:S02]  /*37a0*/  VIADD R8, R144, 0xffffffde ;  /* 0xffffffde90087836 */ /* 0x000fe40000000000 */
[----:B------:R-:W-:-:S03]  /*37b0*/  IMAD R9, R14, 0x11, RZ ;  /* 0x000000110e097824 */ /* 0x000fc600078e02ff */
[----:B------:R-:W-:Y:S01]  /*37c0*/  ISETP.GE.U32.AND P4, PT, R8, 0x7fffff5f, PT ;  /* 0x7fffff5f0800780c */ /* 0x000fe20003f86070 */
[----:B------:R-:W-:Y:S01]  /*37d0*/  VIADD R8, R144, 0xffffffd6 ;  /* 0xffffffd690087836 */ /* 0x000fe20000000000 */
[----:B------:R-:W-:-:S04]  /*37e0*/  IADD3 R22, P6, PT, R9, R2, RZ ;  /* 0x0000000209167210 */ /* 0x000fc80007fde0ff */
[----:B------:R-:W-:Y:S02]  /*37f0*/  ISETP.GE.U32.AND P2, PT, R8, 0x7fffff57, PT ;  /* 0x7fffff570800780c */ /* 0x000fe40003f46070 */
[----:B------:R-:W-:Y:S01]  /*3800*/  SHF.R.S32.HI R8, RZ, 0x1f, R9 ;  /* 0x0000001fff087819 */ /* 0x000fe20000011409 */
[----:B0-----:R-:W-:-:S04]  /*3810*/  IMAD.MOV.U32 R7, RZ, RZ, R22 ;  /* 0x000000ffff077224 */ /* 0x001fc800078e0016 */
        /* <DEDUP_REMOVED lines=22> */
[----:B------:R-:W-:-:S05]  /*3980*/  IMAD R9, R14, 0x19, RZ ;  /* 0x000000190e097824 */ /* 0x000fca00078e02ff */
[----:B------:R-:W-:Y:S02]  /*3990*/  SHF.R.S32.HI R8, RZ, 0x1f, R9 ;  /* 0x0000001fff087819 */ /* 0x000fe40000011409 */
        /* <DEDUP_REMOVED lines=357> */
[----:B------:R-:W-:-:S03]  /*4ff0*/  IMAD.SHL.U32 R9, R14, 0x2, RZ ;  /* 0x000000020e097824 */ /* 0x000fc600078e00ff */
        /* <DEDUP_REMOVED lines=42> */
[----:B------:R-:W-:Y:S01]  /*52a0*/  IADD3 R22, P6, PT, R9, R4, RZ ;  /* 0x0000000409167210 */ /* 0x000fe20007fde0ff */
[----:B------:R-:W-:-:S04]  /*52b0*/  VIADD R10, R144, 0xffffffed ;  /* 0xffffffed900a7836 */ /* 0x000fc80000000000 */
[----:B0-----:R-:W-:Y:S02]  /*52c0*/  IMAD.MOV.U32 R7, RZ, RZ, R22 ;  /* 0x000000ffff077224 */ /* 0x001fe400078e0016 */
[----:B------:R-:W-:Y:S01]  /*52d0*/  IMAD.X R6, R8, 0x1, R5, P6 ;  /* 0x0000000108067824 */ /* 0x000fe200030e0605 */
[----:B------:R-:W-:-:S04]  /*52e0*/  ISETP.GE.U32.AND P3, PT, R10, 0x7fffff6e, PT ;  /* 0x7fffff6e0a00780c */ /* 0x000fc80003f66070 */
[----:B------:R-:W-:Y:S01]  /*52f0*/  @!P0 LOP3.LUT R7, R7, R6, RZ, 0x3c, !PT ;  /* 0x0000000607078212 */ /* 0x000fe200078e3cff */
[----:B------:R-:W-:-:S05]  /*5300*/  IMAD R9, R14, 0x12, RZ ;  /* 0x000000120e097824 */ /* 0x000fca00078e02ff */
[----:B------:R-:W-:Y:S01]  /*5310*/  SHF.R.S32.HI R8, RZ, 0x1f, R9 ;  /* 0x0000001fff087819 */ /* 0x000fe20000011409 */
[----:B--2---:R0:W-:Y:S04]  /*5320*/  STL [R1+0x1c], R39 ;  /* 0x00001c2701007387 */ /* 0x0041e80000100800 */
[----:B0-----:R-:W2:Y:S04]  /*5330*/  LDL.LU R39, [R1+0xc68] ;  /* 0x000c680001277983 */ /* 0x001ea80000300800 */
[----:B------:R-:W-:Y:S04]  /*5340*/  STL [R1+0x1e4], R22 ;  /* 0x0001e41601007387 */ /* 0x000fe80000100800 */
[----:B------:R0:W-:Y:S02]  /*5350*/  STL [R1+0x1e0], R6 ;  /* 0x0001e00601007387 */ /* 0x0001e40000100800 */
[----:B0-----:R-:W-:-:S02]  /*5360*/  @!P0 LOP3.LUT R6, R7, R6, RZ, 0x3c, !PT ;  /* 0x0000000607068212 */ /* 0x001fc400078e3cff */
[----:B------:R-:W-:Y:S02]  /*5370*/  IADD3 R22, P6, PT, R9, R2, RZ ;  /* 0x0000000209167210 */ /* 0x000fe40007fde0ff */
[----:B------:R-:W-:-:S05]  /*5380*/  @!P0 LOP3.LUT R7, R7, R6, RZ, 0x3c, !PT ;  /* 0x0000000607078212 */ /* 0x000fca00078e3cff */
[----:B------:R0:W2:Y:S02]  /*5390*/  @!P0 LDG.E.U8 R21, desc[UR20][R6.64] ;  /* 0x0000001406158981 */ /* 0x0000a4000c1e1100 */
[----:B0-----:R-:W-:Y:S02]  /*53a0*/  IMAD.X R7, R8, 0x1, R3, P6 ;  /* 0x0000000108077824 */ /* 0x001fe400030e0603 */
[----:B------:R-:W-:-:S05]  /*53b0*/  @!P3 IMAD.MOV.U32 R6, RZ, RZ, R22 ;  /* 0x000000ffff06b224 */ /* 0x000fca00078e0016 */
[----:B------:R-:W3:Y:S01]  /*53c0*/  @!P3 LDG.E.U8 R20, desc[UR20][R6.64] ;  /* 0x000000140614b981 */ /* 0x000ee2000c1e1100 */
[----:B------:R-:W-:-:S03]  /*53d0*/  VIADD R10, R144, 0xffffffe5 ;  /* 0xffffffe5900a7836 */ /* 0x000fc60000000000 */
[----:B------:R-:W-:Y:S02]  /*53e0*/  STL [R1+0x260], R22 ;  /* 0x0002601601007387 */ /* 0x000fe40000100800 */
[----:B------:R-:W-:Y:S02]  /*53f0*/  ISETP.GE.U32.AND P4, PT, R10, 0x7fffff66, PT ;  /* 0x7fffff660a00780c */ /* 0x000fe40003f86070 */
[----:B------:R-:W-:Y:S02]  /*5400*/  PRMT R16, RZ, 0x7610, R16 ;  /* 0x00007610ff107816 */ /* 0x000fe40000000010 */
[----:B------:R-:W-:Y:S01]  /*5410*/  PRMT R11, RZ, 0x7610, R11 ;  /* 0x00007610ff0b7816 */ /* 0x000fe2000000000b */
[----:B--2---:R0:W-:Y:S04]  /*5420*/  STL [R1+0x18], R21 ;  /* 0x0000181501007387 */ /* 0x0041e80000100800 */
[----:B------:R1:W-:Y:S01]  /*5430*/  STL [R1+0x25c], R7 ;  /* 0x00025c0701007387 */ /* 0x0003e20000100800 */
[----:B0-----:R-:W-:Y:S01]  /*5440*/  IADD3 R21, P6, PT, R9, R4, RZ ;  /* 0x0000000409157210 */ /* 0x001fe20007fde0ff */
[----:B------:R-:W-:-:S04]  /*5450*/  IMAD R9, R14, 0x1a, RZ ;  /* 0x0000001a0e097824 */ /* 0x000fc800078e02ff */
[----:B------:R-:W-:Y:S01]  /*5460*/  STL [R1+0x268], R21 ;  /* 0x0002681501007387 */ /* 0x000fe20000100800 */
[----:B------:R-:W-:Y:S01]  /*5470*/  IMAD.X R22, R8, 0x1, R5, P6 ;  /* 0x0000000108167824 */ /* 0x000fe200030e0605 */
[----:B------:R-:W-:Y:S02]  /*5480*/  SHF.R.S32.HI R8, RZ, 0x1f, R9 ;  /* 0x0000001fff087819 */ /* 0x000fe40000011409 */
[----:B---3--:R0:W-:Y:S01]  /*5490*/  STL [R1+0x14], R20 ;  /* 0x0000141401007387 */ /* 0x0081e20000100800 */
[----:B------:R-:W-:Y:S02]  /*54a0*/  @!P3 IMAD.MOV.U32 R6, RZ, RZ, R21 ;  /* 0x000000ffff06b224 */ /* 0x000fe400078e0015 */
[----:B-1----:R-:W-:-:S05]  /*54b0*/  @!P3 IMAD.MOV.U32 R7, RZ, RZ, R22 ;  /* 0x000000ffff07b224 */ /* 0x002fca00078e0016 */
[----:B------:R1:W2:Y:S01]  /*54c0*/  @!P3 LDG.E.U8 R16, desc[UR20][R6.64] ;  /* 0x000000140610b981 */ /* 0x0002a2000c1e1100 */
[----:B0-----:R-:W-:-:S05]  /*54d0*/  IADD3 R20, P6, PT, R9, R2, RZ ;  /* 0x0000000209147210 */ /* 0x001fca0007fde0ff */
[----:B------:R-:W-:Y:S02]  /*54e0*/  IMAD.X R21, R8, 0x1, R3, P6 ;  /* 0x0000000108157824 */ /* 0x000fe400030e0603 */
[----:B-1----:R-:W-:Y:S02]  /*54f0*/  @!P4 IMAD.MOV.U32 R6, RZ, RZ, R20 ;  /* 0x000000ffff06c224 */ /* 0x002fe400078e0014 */
[----:B------:R-:W-:-:S05]  /*5500*/  @!P4 IMAD.MOV.U32 R7, RZ, RZ, R21 ;  /* 0x000000ffff07c224 */ /* 0x000fca00078e0015 */
[----:B------:R-:W3:Y:S01]  /*5510*/  @!P4 LDG.E.U8 R11, desc[UR20][R6.64] ;  /* 0x00000014060bc981 */ /* 0x000ee2000c1e1100 */
[----:B------:R-:W-:-:S03]  /*5520*/  VIADD R10, R144, 0xffffffdd ;  /* 0xffffffdd900a7836 */ /* 0x000fc60000000000 */
[----:B------:R-:W-:Y:S04]  /*5530*/  STL [R1+0x264], R22 ;  /* 0x0002641601007387 */ /* 0x000fe80000100800 */
[----:B------:R-:W-:Y:S01]  /*5540*/  STL [R1+0x2e0], R20 ;  /* 0x0002e01401007387 */ /* 0x000fe20000100800 */
[----:B------:R-:W-:Y:S02]  /*5550*/  ISETP.GE.U32.AND P2, PT, R10, 0x7fffff5e, PT ;  /* 0x7fffff5e0a00780c */ /* 0x000fe40003f46070 */
[----:B------:R-:W-:Y:S02]  /*5560*/  PRMT R63, RZ, 0x7610, R63 ;  /* 0x00007610ff3f7816 */ /* 0x000fe4000000003f */
[----:B------:R-:W-:Y:S01]  /*5570*/  PRMT R62, RZ, 0x7610, R62 ;  /* 0x00007610ff3e7816 */ /* 0x000fe2000000003e */
[----:B--2---:R0:W-:Y:S04]  /*5580*/  STL [R1+0x10], R16 ;  /* 0x0000101001007387 */ /* 0x0041e80000100800 */
[----:B------:R-:W-:Y:S01]  /*5590*/  STL [R1+0x2dc], R21 ;  /* 0x0002dc1501007387 */ /* 0x000fe20000100800 */
[----:B0-----:R-:W-:Y:S01]  /*55a0*/  IADD3 R16, P6, PT, R9, R4, RZ ;  /* 0x0000000409107210 */ /* 0x001fe20007fde0ff */
[----:B------:R-:W-:-:S04]  /*55b0*/  IMAD R9, R14, 0x22, RZ ;  /* 0x000000220e097824 */ /* 0x000fc800078e02ff */
[----:B------:R-:W-:Y:S01]  /*55c0*/  STL [R1+0x2e8], R16 ;  /* 0x0002e81001007387 */ /* 0x000fe20000100800 */
[----:B------:R-:W-:Y:S01]  /*55d0*/  IMAD.X R20, R8, 0x1, R5, P6 ;  /* 0x0000000108147824 */ /* 0x000fe200030e0605 */
[----:B------:R-:W-:Y:S02]  /*55e0*/  SHF.R.S32.HI R8, RZ, 0x1f, R9 ;  /* 0x0000001fff087819 */ /* 0x000fe40000011409 */
[----:B---3--:R0:W-:Y:S01]  /*55f0*/  STL [R1+0xc], R11 ;  /* 0x00000c0b01007387 */ /* 0x0081e20000100800 */
[----:B------:R-:W-:Y:S02]  /*5600*/  @!P4 IMAD.MOV.U32 R6, RZ, RZ, R16 ;  /* 0x000000ffff06c224 */ /* 0x000fe400078e0010 */
[----:B------:R-:W-:Y:S01]  /*5610*/  @!P4 IMAD.MOV.U32 R7, RZ, RZ, R20 ;  /* 0x000000ffff07c224 */ /* 0x000fe200078e0014 */
[----:B------:R1:W-:Y:S04]  /*5620*/  STL [R1+0x2e4], R20 ;  /* 0x0002e41401007387 */ /* 0x0003e80000100800 */
[----:B------:R2:W3:Y:S01]  /*5630*/  @!P4 LDG.E.U8 R63, desc[UR20][R6.64] ;  /* 0x00000014063fc981 */ /* 0x0004e2000c1e1100 */
[----:B0-----:R-:W-:-:S05]  /*5640*/  IADD3 R11, P6, PT, R9, R2, RZ ;  /* 0x00000002090b7210 */ /* 0x001fca0007fde0ff */
[----:B-1----:R-:W-:Y:S02]  /*5650*/  IMAD.X R20, R8, 0x1, R3, P6 ;  /* 0x0000000108147824 */ /* 0x002fe400030e0603 */
[----:B--2---:R-:W-:Y:S02]  /*5660*/  @!P2 IMAD.MOV.U32 R6, RZ, RZ, R11 ;  /* 0x000000ffff06a224 */ /* 0x004fe400078e000b */
[----:B------:R-:W-:-:S05]  /*5670*/  @!P2 IMAD.MOV.U32 R7, RZ, RZ, R20 ;  /* 0x000000ffff07a224 */ /* 0x000fca00078e0014 */
[----:B------:R0:W2:Y:S01]  /*5680*/  @!P2 LDG.E.U8 R62, desc[UR20][R6.64] ;  /* 0x00000014063ea981 */ /* 0x0000a2000c1e1100 */
[----:B------:R-:W-:Y:S01]  /*5690*/  VIADD R10, R144, 0xffffffd5 ;  /* 0xffffffd5900a7836 */ /* 0x000fe20000000000 */
[----:B------:R-:W-:Y:S01]  /*56a0*/  IADD3 R16, P6, PT, R9, R4, RZ ;  /* 0x0000000409107210 */ /* 0x000fe20007fde0ff */
[----:B------:R-:W-:Y:S01]  /*56b0*/  IMAD R9, R14, 0x2a, RZ ;  /* 0x0000002a0e097824 */ /* 0x000fe200078e02ff */
[----:B------:R-:W-:Y:S02]  /*56c0*/  STL [R1+0x360], R11 ;  /* 0x0003600b01007387 */ /* 0x000fe40000100800 */
[----:B------:R-:W-:Y:S02]  /*56d0*/  ISETP.GE.U32.AND P1, PT, R10, 0x7fffff56, PT ;  /* 0x7fffff560a00780c */ /* 0x000fe40003f26070 */
[----:B------:R-:W-:Y:S01]  /*56e0*/  PRMT R61, RZ, 0x7610, R61 ;  /* 0x00007610ff3d7816 */ /* 0x000fe2000000003d */
[----:B0-----:R-:W-:Y:S01]  /*56f0*/  @!P2 IMAD.MOV.U32 R6, RZ, RZ, R16 ;  /* 0x000000ffff06a224 */ /* 0x001fe200078e0010 */
[----:B------:R-:W-:Y:S01]  /*5700*/  PRMT R60, RZ, 0x7610, R60 ;  /* 0x00007610ff3c7816 */ /* 0x000fe2000000003c */
[----:B---3--:R-:W-:Y:S04]  /*5710*/  STL [R1+0xc00], R63 ;  /* 0x000c003f01007387 */ /* 0x008fe80000100800 */
[----:B------:R0:W-:Y:S04]  /*5720*/  STL [R1+0x35c], R20 ;  /* 0x00035c1401007387 */ /* 0x0001e80000100800 */
[----:B------:R-:W-:Y:S01]  /*5730*/  STL [R1+0x368], R16 ;  /* 0x0003681001007387 */ /* 0x000fe20000100800 */
[----:B0-----:R-:W-:Y:S01]  /*5740*/  IMAD.X R20, R8, 0x1, R5, P6 ;  /* 0x0000000108147824 */ /* 0x001fe200030e0605 */
[----:B------:R-:W-:-:S02]  /*5750*/  SHF.R.S32.HI R8, RZ, 0x1f, R9 ;  /* 0x0000001fff087819 */ /* 0x000fc40000011409 */
[----:B------:R-:W-:Y:S01]  /*5760*/  IADD3 R11, P6, PT, R9, R2, RZ ;  /* 0x00000002090b7210 */ /* 0x000fe20007fde0ff */
[----:B--2---:R-:W-:Y:S01]  /*5770*/  STL [R1+0xc04], R62 ;  /* 0x000c043e01007387 */ /* 0x004fe20000100800 */
[----:B------:R-:W-:-:S03]  /*5780*/  @!P2 IMAD.MOV.U32 R7, RZ, RZ, R20 ;  /* 0x000000ffff07a224 */ /* 0x000fc600078e0014 */
[----:B------:R0:W-:Y:S04]  /*5790*/  STL [R1+0x364], R20 ;  /* 0x0003641401007387 */ /* 0x0001e80000100800 */
[----:B------:R1:W2:Y:S01]  /*57a0*/  @!P2 LDG.E.U8 R61, desc[UR20][R6.64] ;  /* 0x00000014063da981 */ /* 0x0002a2000c1e1100 */
[----:B0-----:R-:W-:Y:S02]  /*57b0*/  IMAD.X R20, R8, 0x1, R3, P6 ;  /* 0x0000000108147824 */ /* 0x001fe400030e0603 */
[----:B-1----:R-:W-:Y:S02]  /*57c0*/  @!P1 IMAD.MOV.U32 R6, RZ, RZ, R11 ;  /* 0x000000ffff069224 */ /* 0x002fe400078e000b */
[----:B------:R-:W-:-:S05]  /*57d0*/  @!P1 IMAD.MOV.U32 R7, RZ, RZ, R20 ;  /* 0x000000ffff079224 */ /* 0x000fca00078e0014 */
[----:B------:R0:W3:Y:S01]  /*57e0*/  @!P1 LDG.E.U8 R60, desc[UR20][R6.64] ;  /* 0x00000014063c9981 */ /* 0x0000e2000c1e1100 */
        /* <DEDUP_REMOVED lines=8> */
[----:B--2---:R-:W-:Y:S04]  /*5870*/  STL [R1+0xc08], R61 ;  /* 0x000c083d01007387 */ /* 0x004fe80000100800 */
[----:B------:R0:W-:Y:S04]  /*5880*/  STL [R1+0x404], R20 ;  /* 0x0004041401007387 */ /* 0x0001e80000100800 */
[----:B------:R-:W-:Y:S01]  /*5890*/  STL [R1+0x410], R16 ;  /* 0x0004101001007387 */ /* 0x000fe20000100800 */
[----:B0-----:R-:W-:Y:S01]  /*58a0*/  IMAD.X R20, R8, 0x1, R5, P6 ;  /* 0x0000000108147824 */ /* 0x001fe200030e0605 */
[----:B------:R-:W-:-:S02]  /*58b0*/  SHF.R.S32.HI R8, RZ, 0x1f, R9 ;  /* 0x0000001fff087819 */ /* 0x000fc40000011409 */
[----:B------:R-:W-:Y:S01]  /*58c0*/  IADD3 R11, P6, PT, R9, R2, RZ ;  /* 0x00000002090b7210 */ /* 0x000fe20007fde0ff */
[----:B---3--:R-:W-:Y:S01]  /*58d0*/  STL [R1+0xc0c], R60 ;  /* 0x000c0c3c01007387 */ /* 0x008fe20000100800 */
        /* <DEDUP_REMOVED lines=165> */
[----:B------:R-:W-:Y:S01]  /*6330*/  ISETP.GE.U32.AND P2, PT, R10, 0x7fffff0e, PT ;  /* 0x7fffff0e0a00780c */ /* 0x000fe20003f46070 */
[----:B0-----:R-:W-:Y:S01]  /*6340*/  @!P4 IMAD.MOV.U32 R6, RZ, RZ, R16 ;  /* 0x000000ffff06c224 */ /* 0x001fe200078e0010 */
        /* <DEDUP_REMOVED lines=59> */
[----:B------:R-:W-:Y:S02]  /*6700*/  VIADD R10, R144, 0xffffffec ;  /* 0xffffffec900a7836 */ /* 0x000fe40000000000 */
[----:B0-----:R-:W-:-:S03]  /*6710*/  @!P0 IMAD.MOV.U32 R6, RZ, RZ, R16 ;  /* 0x000000ffff068224 */ /* 0x001fc600078e0010 */
[----:B------:R-:W-:Y:S01]  /*6720*/  ISETP.GE.U32.AND P4, PT, R10, 0x7fffff6d, PT ;  /* 0x7fffff6d0a00780c */ /* 0x000fe20003f86070 */
[----:B------:R-:W-:-:S05]  /*6730*/  VIADD R10, R144, 0xffffffe4 ;  /* 0xffffffe4900a7836 */ /* 0x000fca0000000000 */
[----:B------:R-:W-:Y:S01]  /*6740*/  ISETP.GE.U32.AND P2, PT, R10, 0x7fffff65, PT ;  /* 0x7fffff650a00780c */ /* 0x000fe20003f46070 */
[----:B------:R-:W-:-:S05]  /*6750*/  VIADD R10, R144, 0xffffffdc ;  /* 0xffffffdc900a7836 */ /* 0x000fca0000000000 */
[----:B------:R-:W-:Y:S01]  /*6760*/  ISETP.GE.U32.AND P1, PT, R10, 0x7fffff5d, PT ;  /* 0x7fffff5d0a00780c */ /* 0x000fe20003f26070 */
[----:B------:R-:W-:Y:S01]  /*6770*/  VIADD R10, R144, 0xffffffd4 ;  /* 0xffffffd4900a7836 */ /* 0x000fe20000000000 */
[----:B------:R-:W-:Y:S02]  /*6780*/  PRMT R134, RZ, 0x7610, R134 ;  /* 0x00007610ff867816 */ /* 0x000fe40000000086 */
[----:B------:R-:W-:Y:S02]  /*6790*/  PRMT R133, RZ, 0x7610, R133 ;  /* 0x00007610ff857816 */ /* 0x000fe40000000085 */
[----:B------:R-:W-:Y:S02]  /*67a0*/  PRMT R132, RZ, 0x7610, R132 ;  /* 0x00007610ff847816 */ /* 0x000fe40000000084 */
[----:B------:R-:W-:Y:S02]  /*67b0*/  PRMT R131, RZ, 0x7610, R131 ;  /* 0x00007610ff837816 */ /* 0x000fe40000000083 */
[----:B------:R-:W-:-:S02]  /*67c0*/  PRMT R130, RZ, 0x7610, R130 ;  /* 0x00007610ff827816 */ /* 0x000fc40000000082 */
[----:B------:R-:W-:Y:S02]  /*67d0*/  PRMT R129, RZ, 0x7610, R129 ;  /* 0x00007610ff817816 */ /* 0x000fe40000000081 */
[----:B------:R-:W-:Y:S02]  /*67e0*/  PRMT R128, RZ, 0x7610, R128 ;  /* 0x00007610ff807816 */ /* 0x000fe40000000080 */
[----:B------:R-:W-:Y:S02]  /*67f0*/  PRMT R127, RZ, 0x7610, R127 ;  /* 0x00007610ff7f7816 */ /* 0x000fe4000000007f */
[----:B------:R-:W-:Y:S02]  /*6800*/  PRMT R126, RZ, 0x7610, R126 ;  /* 0x00007610ff7e7816 */ /* 0x000fe4000000007e */
[----:B------:R-:W-:Y:S02]  /*6810*/  PRMT R125, RZ, 0x7610, R125 ;  /* 0x00007610ff7d7816 */ /* 0x000fe4000000007d */
[----:B------:R-:W-:-:S02]  /*6820*/  PRMT R123, RZ, 0x7610, R123 ;  /* 0x00007610ff7b7816 */ /* 0x000fc4000000007b */
[----:B------:R-:W-:Y:S02]  /*6830*/  PRMT R122, RZ, 0x7610, R122 ;  /* 0x00007610ff7a7816 */ /* 0x000fe4000000007a */
        /* <DEDUP_REMOVED lines=11> */
[----:B0-----:R-:W-:Y:S01]  /*68f0*/  IMAD.X R20, R8, 0x1, R3, P6 ;  /* 0x0000000108147824 */ /* 0x001fe200030e0603 */
[----:B------:R-:W-:Y:S01]  /*6900*/  IADD3 R16, P6, PT, R9, R4, RZ ;  /* 0x0000000409107210 */ /* 0x000fe20007fde0ff */
[----:B------:R-:W-:Y:S01]  /*6910*/  IMAD R9, R14, 0x13, RZ ;  /* 0x000000130e097824 */ /* 0x000fe200078e02ff */
[----:B------:R-:W-:Y:S01]  /*6920*/  STL [R1+0x1ec], R11 ;  /* 0x0001ec0b01007387 */ /* 0x000fe20000100800 */
[----:B-1----:R-:W-:Y:S02]  /*6930*/  @!P3 IMAD.MOV.U32 R6, RZ, RZ, R11 ;  /* 0x000000ffff06b224 */ /* 0x002fe400078e000b */
[----:B------:R-:W-:Y:S01]  /*6940*/  @!P3 IMAD.MOV.U32 R7, RZ, RZ, R20 ;  /* 0x000000ffff07b224 */ /* 0x000fe200078e0014 */
[----:B------:R0:W-:Y:S04]  /*6950*/  STL [R1+0x1e8], R20 ;  /* 0x0001e81401007387 */ /* 0x0001e80000100800 */
[----:B------:R1:W3:Y:S01]  /*6960*/  @!P3 LDG.E.U8 R157, desc[UR20][R6.64] ;  /* 0x00000014069db981 */ /* 0x0002e2000c1e1100 */
[----:B0-----:R-:W-:Y:S01]  /*6970*/  IMAD.X R20, R8, 0x1, R5, P6 ;  /* 0x0000000108147824 */ /* 0x001fe200030e0605 */
[----:B------:R-:W-:-:S02]  /*6980*/  SHF.R.S32.HI R8, RZ, 0x1f, R9 ;  /* 0x0000001fff087819 */ /* 0x000fc40000011409 */
[C---:B------:R-:W-:Y:S01]  /*6990*/  IADD3 R11, P6, PT, R9.reuse, R2, RZ ;  /* 0x00000002090b7210 */ /* 0x040fe20007fde0ff */
[----:B------:R-:W-:Y:S01]  /*69a0*/  STL [R1+0x1f4], R16 ;  /* 0x0001f41001007387 */ /* 0x000fe20000100800 */
[----:B-1----:R-:W-:Y:S02]  /*69b0*/  @!P3 IMAD.MOV.U32 R6, RZ, RZ, R16 ;  /* 0x000000ffff06b224 */ /* 0x002fe400078e0010 */
[----:B------:R-:W-:Y:S01]  /*69c0*/  @!P3 IMAD.MOV.U32 R7, RZ, RZ, R20 ;  /* 0x000000ffff07b224 */ /* 0x000fe200078e0014 */
[----:B------:R0:W-:Y:S04]  /*69d0*/  STL [R1+0x1f0], R20 ;  /* 0x0001f01401007387 */ /* 0x0001e80000100800 */
[----:B------:R1:W2:Y:S01]  /*69e0*/  @!P3 LDG.E.U8 R156, desc[UR20][R6.64] ;  /* 0x00000014069cb981 */ /* 0x0002a2000c1e1100 */
[----:B0-----:R-:W-:Y:S01]  /*69f0*/  IMAD.X R20, R8, 0x1, R3, P6 ;  /* 0x0000000108147824 */ /* 0x001fe200030e0603 */
[----:B------:R-:W-:Y:S01]  /*6a00*/  IADD3 R16, P6, PT, R9, R4, RZ ;  /* 0x0000000409107210 */ /* 0x000fe20007fde0ff */
[----:B------:R-:W-:Y:S01]  /*6a10*/  IMAD R9, R14, 0x1b, RZ ;  /* 0x0000001b0e097824 */ /* 0x000fe200078e02ff */
[----:B------:R-:W-:Y:S01]  /*6a20*/  STL [R1+0x270], R11 ;  /* 0x0002700b01007387 */ /* 0x000fe20000100800 */
[----:B-1----:R-:W-:-:S02]  /*6a30*/  @!P4 IMAD.MOV.U32 R6, RZ, RZ, R11 ;  /* 0x000000ffff06c224 */ /* 0x002fc400078e000b */
[----:B------:R-:W-:Y:S01]  /*6a40*/  @!P4 IMAD.MOV.U32 R7, RZ, RZ, R20 ;  /* 0x000000ffff07c224 */ /* 0x000fe200078e0014 */
[----:B------:R0:W-:Y:S04]  /*6a50*/  STL [R1+0x26c], R20 ;  /* 0x00026c1401007387 */ /* 0x0001e80000100800 */
[----:B------:R1:W2:Y:S01]  /*6a60*/  @!P4 LDG.E.U8 R155, desc[UR20][R6.64] ;  /* 0x00000014069bc981 */ /* 0x0002a2000c1e1100 */
[----:B0-----:R-:W-:Y:S01]  /*6a70*/  IMAD.X R20, R8, 0x1, R5, P6 ;  /* 0x0000000108147824 */ /* 0x001fe200030e0605 */
[----:B------:R-:W-:Y:S02]  /*6a80*/  SHF.R.S32.HI R8, RZ, 0x1f, R9 ;  /* 0x0000001fff087819 */ /* 0x000fe40000011409 */
[----:B------:R-:W-:Y:S01]  /*6a90*/  IADD3 R11, P6, PT, R9, R2, RZ ;  /* 0x00000002090b7210 */ /* 0x000fe20007fde0ff */
[----:B------:R-:W-:Y:S01]  /*6aa0*/  STL [R1+0x278], R16 ;  /* 0x0002781001007387 */ /* 0x000fe20000100800 */
[----:B-1----:R-:W-:-:S02]  /*6ab0*/  @!P4 IMAD.MOV.U32 R6, RZ, RZ, R16 ;  /* 0x000000ffff06c224 */ /* 0x002fc400078e0010 */
[----:B------:R-:W-:Y:S01]  /*6ac0*/  @!P4 IMAD.MOV.U32 R7, RZ, RZ, R20 ;  /* 0x000000ffff07c224 */ /* 0x000fe200078e0014 */
[----:B------:R0:W-:Y:S01]  /*6ad0*/  STL [R1+0x274], R20 ;  /* 0x0002741401007387 */ /* 0x0001e20000100800 */
[----:B------:R-:W-:-:S03]  /*6ae0*/  ISETP.GE.U32.AND P0, PT, R10, 0x7fffff55, PT ;  /* 0x7fffff550a00780c */ /* 0x000fc60003f06070 */
[----:B------:R1:W2:Y:S01]  /*6af0*/  @!P4 LDG.E.U8 R154, desc[UR20][R6.64] ;  /* 0x00000014069ac981 */ /* 0x0002a2000c1e1100 */
[----:B0-----:R-:W-:Y:S01]  /*6b00*/  IMAD.X R20, R8, 0x1, R3, P6 ;  /* 0x0000000108147824 */ /* 0x001fe200030e0603 */
[----:B------:R-:W-:Y:S01]  /*6b10*/  IADD3 R16, P6, PT, R9, R4, RZ ;  /* 0x0000000409107210 */ /* 0x000fe20007fde0ff */
[----:B------:R-:W-:Y:S01]  /*6b20*/  IMAD R9, R14, 0x23, RZ ;  /* 0x000000230e097824 */ /* 0x000fe200078e02ff */
[----:B------:R-:W-:Y:S01]  /*6b30*/  STL [R1+0x2f0], R11 ;  /* 0x0002f00b01007387 */ /* 0x000fe20000100800 */
[----:B-1----:R-:W-:Y:S02]  /*6b40*/  @!P2 IMAD.MOV.U32 R6, RZ, RZ, R11 ;  /* 0x000000ffff06a224 */ /* 0x002fe400078e000b */
[----:B------:R-:W-:Y:S01]  /*6b50*/  @!P2 IMAD.MOV.U32 R7, RZ, RZ, R20 ;  /* 0x000000ffff07a224 */ /* 0x000fe200078e0014 */
[----:B------:R0:W-:Y:S01]  /*6b60*/  STL [R1+0x2ec], R20 ;  /* 0x0002ec1401007387 */ /* 0x0001e20000100800 */
[----:B------:R-:W-:-:S03]  /*6b70*/  VIADD R10, R144, 0xffffffcc ;  /* 0xffffffcc900a7836 */ /* 0x000fc60000000000 */
[----:B------:R1:W2:Y:S01]  /*6b80*/  @!P2 LDG.E.U8 R153, desc[UR20][R6.64] ;  /* 0x000000140699a981 */ /* 0x0002a2000c1e1100 */
[----:B0-----:R-:W-:Y:S01]  /*6b90*/  IMAD.X R20, R8, 0x1, R5, P6 ;  /* 0x0000000108147824 */ /* 0x001fe200030e0605 */
[----:B------:R-:W-:Y:S02]  /*6ba0*/  SHF.R.S32.HI R8, RZ, 0x1f, R9 ;  /* 0x0000001fff087819 */ /* 0x000fe40000011409 */
[C---:B------:R-:W-:Y:S01]  /*6bb0*/  IADD3 R11, P6, PT, R9.reuse, R2, RZ ;  /* 0x00000002090b7210 */ /* 0x040fe20007fde0ff */
[----:B------:R0:W-:Y:S01]  /*6bc0*/  STL [R1+0x2f8], R16 ;  /* 0x0002f81001007387 */ /* 0x0001e20000100800 */
[----:B-1----:R-:W-:Y:S01]  /*6bd0*/  @!P2 IMAD.MOV.U32 R6, RZ, RZ, R16 ;  /* 0x000000ffff06a224 */ /* 0x002fe200078e0010 */
[----:B------:R-:W-:Y:S01]  /*6be0*/  ISETP.GE.U32.AND P3, PT, R10, 0x7fffff4d, PT ;  /* 0x7fffff4d0a00780c */ /* 0x000fe20003f66070 */
[----:B------:R-:W-:Y:S02]  /*6bf0*/  VIADD R10, R144, 0xffffffc4 ;  /* 0xffffffc4900a7836 */ /* 0x000fe40000000000 */
[----:B0-----:R-:W-:Y:S01]  /*6c00*/  IMAD.X R16, R8, 0x1, R3, P6 ;  /* 0x0000000108107824 */ /* 0x001fe200030e0603 */
[----:B------:R-:W-:Y:S01]  /*6c10*/  IADD3 R9, P6, PT, R9, R4, RZ ;  /* 0x0000000409097210 */ /* 0x000fe20007fde0ff */
[----:B------:R-:W-:Y:S01]  /*6c20*/  STL [R1+0x2f4], R20 ;  /* 0x0002f41401007387 */ /* 0x000fe20000100800 */
[----:B------:R-:W-:Y:S01]  /*6c30*/  ISETP.GE.U32.AND P4, PT, R10, 0x7fffff45, PT ;  /* 0x7fffff450a00780c */ /* 0x000fe20003f86070 */
[----:B------:R-:W-:-:S02]  /*6c40*/  @!P2 IMAD.MOV.U32 R7, RZ, RZ, R20 ;  /* 0x000000ffff07a224 */ /* 0x000fc400078e0014 */
[----:B------:R-:W-:Y:S01]  /*6c50*/  IMAD.X R8, R8, 0x1, R5, P6 ;  /* 0x0000000108087824 */ /* 0x000fe200030e0605 */
[----:B------:R-:W-:Y:S01]  /*6c60*/  STL [R1+0x370], R11 ;  /* 0x0003700b01007387 */ /* 0x000fe20000100800 */
[----:B------:R-:W-:-:S03]  /*6c70*/  VIADD R10, R144, 0xffffffbc ;  /* 0xffffffbc900a7836 */ /* 0x000fc60000000000 */
[----:B------:R-:W-:Y:S04]  /*6c80*/  STL [R1+0x36c], R16 ;  /* 0x00036c1001007387 */ /* 0x000fe80000100800 */
[----:B------:R0:W-:Y:S04]  /*6c90*/  STL [R1+0x378], R9 ;  /* 0x0003780901007387 */ /* 0x0001e80000100800 */
[----:B------:R1:W2:Y:S01]  /*6ca0*/  @!P2 LDG.E.U8 R152, desc[UR20][R6.64] ;  /* 0x000000140698a981 */ /* 0x0002a2000c1e1100 */
[----:B------:R-:W-:Y:S01]  /*6cb0*/  ISETP.GE.U32.AND P2, PT, R10, 0x7fffff3d, PT ;  /* 0x7fffff3d0a00780c */ /* 0x000fe20003f46070 */
[----:B------:R-:W-:Y:S01]  /*6cc0*/  IMAD R10, R14, 0x2b, RZ ;  /* 0x0000002b0e0a7824 */ /* 0x000fe200078e02ff */
[----:B0-----:R-:W-:Y:S01]  /*6cd0*/  @!P1 LOP3.LUT R9, R9, R8, RZ, 0x3c, !PT ;  /* 0x0000000809099212 */ /* 0x001fe200078e3cff */
[----:B------:R0:W-:Y:S01]  /*6ce0*/  STL [R1+0x374], R8 ;  /* 0x0003740801007387 */ /* 0x0001e20000100800 */
[----:B-1----:R-:W-:-:S02]  /*6cf0*/  @!P1 IMAD.MOV.U32 R6, RZ, RZ, R11 ;  /* 0x000000ffff069224 */ /* 0x002fc400078e000b */
[----:B------:R-:W-:Y:S01]  /*6d00*/  @!P1 IMAD.MOV.U32 R7, RZ, RZ, R16 ;  /* 0x000000ffff079224 */ /* 0x000fe200078e0010 */
[----:B------:R-:W-:Y:S02]  /*6d10*/  IADD3 R11, P6, PT, R10, R2, RZ ;  /* 0x000000020a0b7210 */ /* 0x000fe40007fde0ff */
[C---:B0-----:R-:W-:Y:S02]  /*6d20*/  @!P1 LOP3.LUT R8, R9.reuse, R8, RZ, 0x3c, !PT ;  /* 0x0000000809089212 */ /* 0x041fe400078e3cff */
[----:B------:R0:W2:Y:S02]  /*6d30*/  @!P1 LDG.E.U8 R151, desc[UR20][R6.64] ;  /* 0x0000001406979981 */ /* 0x0000a4000c1e1100 */
[----:B------:R-:W-:Y:S02]  /*6d40*/  @!P1 LOP3.LUT R9, R9, R8, RZ, 0x3c, !PT ;  /* 0x0000000809099212 */ /* 0x000fe400078e3cff */
[----:B------:R-:W-:Y:S04]  /*6d50*/  STL [R1+0x418], R11 ;  /* 0x0004180b01007387 */ /* 0x000fe80000100800 */
[----:B------:R1:W2:Y:S01]  /*6d60*/  @!P1 LDG.E.U8 R150, desc[UR20][R8.64] ;  /* 0x0000001408969981 */ /* 0x0002a2000c1e1100 */
[----:B0-----:R-:W-:Y:S01]  /*6d70*/  SHF.R.S32.HI R6, RZ, 0x1f, R10 ;  /* 0x0000001fff067819 */ /* 0x001fe2000001140a */
[----:B------:R-:W-:-:S04]  /*6d80*/  VIADD R7, R144, 0xffffffb4 ;  /* 0xffffffb490077836 */ /* 0x000fc80000000000 */
[----:B------:R-:W-:Y:S01]  /*6d90*/  IMAD.X R20, R6, 0x1, R3, P6 ;  /* 0x0000000106147824 */ /* 0x000fe200030e0603 */
[----:B------:R-:W-:Y:S01]  /*6da0*/  ISETP.GE.U32.AND P1, PT, R7, 0x7fffff35, PT ;  /* 0x7fffff350700780c */ /* 0x000fe20003f26070 */
[----:B------:R-:W-:Y:S01]  /*6db0*/  IMAD R7, R14, 0x33, RZ ;  /* 0x000000330e077824 */ /* 0x000fe200078e02ff */
[----:B------:R-:W-:Y:S01]  /*6dc0*/  IADD3 R16, P6, PT, R10, R4, RZ ;  /* 0x000000040a107210 */ /* 0x000fe20007fde0ff */
[----:B-1----:R-:W-:Y:S01]  /*6dd0*/  @!P0 IMAD.MOV.U32 R8, RZ, RZ, R11 ;  /* 0x000000ffff088224 */ /* 0x002fe200078e000b */
[----:B------:R0:W-:Y:S01]  /*6de0*/  STL [R1+0x414], R20 ;  /* 0x0004141401007387 */ /* 0x0001e20000100800 */
[----:B------:R-:W-:-:S03]  /*6df0*/  @!P0 IMAD.MOV.U32 R9, RZ, RZ, R20 ;  /* 0x000000ffff098224 */ /* 0x000fc600078e0014 */
[----:B------:R-:W-:Y:S04]  /*6e00*/  STL [R1+0x420], R16 ;  /* 0x0004201001007387 */ /* 0x000fe80000100800 */
[----:B------:R1:W2:Y:S01]  /*6e10*/  @!P0 LDG.E.U8 R149, desc[UR20][R8.64] ;  /* 0x0000001408958981 */ /* 0x0002a2000c1e1100 */
[----:B0-----:R-:W-:Y:S01]  /*6e20*/  IMAD.X R20, R6, 0x1, R5, P6 ;  /* 0x0000000106147824 */ /* 0x001fe200030e0605 */
[----:B------:R-:W-:Y:S02]  /*6e30*/  SHF.R.S32.HI R6, RZ, 0x1f, R7 ;  /* 0x0000001fff067819 */ /* 0x000fe40000011407 */
[----:B------:R-:W-:Y:S02]  /*6e40*/  IADD3 R11, P6, PT, R7, R2, RZ ;  /* 0x00000002070b7210 */ /* 0x000fe40007fde0ff */
[----:B------:R0:W-:Y:S01]  /*6e50*/  STL [R1+0x41c], R20 ;  /* 0x00041c1401007387 */ /* 0x0001e20000100800 */
[----:B-1----:R-:W-:-:S02]  /*6e60*/  @!P0 IMAD.MOV.U32 R8, RZ, RZ, R16 ;  /* 0x000000ffff088224 */ /* 0x002fc400078e0010 */
[----:B------:R-:W-:Y:S01]  /*6e70*/  @!P0 IMAD.MOV.U32 R9, RZ, RZ, R20 ;  /* 0x000000ffff098224 */ /* 0x000fe200078e0014 */
[----:B------:R-:W-:Y:S01]  /*6e80*/  STL [R1+0x68c], R11 ;  /* 0x00068c0b01007387 */ /* 0x000fe20000100800 */
[----:B0-----:R-:W-:Y:S01]  /*6e90*/  IMAD.X R20, R6, 0x1, R3, P6 ;  /* 0x0000000106147824 */ /* 0x001fe200030e0603 */
[----:B------:R-:W-:Y:S01]  /*6ea0*/  IADD3 R16, P6, PT, R7, R4, RZ ;  /* 0x0000000407107210 */ /* 0x000fe20007fde0ff */
[----:B------:R-:W-:Y:S01]  /*6eb0*/  IMAD R7, R14, 0x3b, RZ ;  /* 0x0000003b0e077824 */ /* 0x000fe200078e02ff */
[----:B------:R0:W2:Y:S04]  /*6ec0*/  @!P0 LDG.E.U8 R148, desc[UR20][R8.64] ;  /* 0x0000001408948981 */ /* 0x0000a8000c1e1100 */
[----:B------:R1:W-:Y:S01]  /*6ed0*/  STL [R1+0x688], R20 ;  /* 0x0006881401007387 */ /* 0x0003e20000100800 */
[----:B0-----:R-:W-:-:S02]  /*6ee0*/  @!P3 IMAD.MOV.U32 R8, RZ, RZ, R11 ;  /* 0x000000ffff08b224 */ /* 0x001fc400078e000b */
[----:B------:R-:W-:Y:S02]  /*6ef0*/  @!P3 IMAD.MOV.U32 R9, RZ, RZ, R20 ;  /* 0x000000ffff09b224 */ /* 0x000fe400078e0014 */
[----:B-1----:R-:W-:Y:S01]  /*6f00*/  IMAD.X R20, R6, 0x1, R5, P6 ;  /* 0x0000000106147824 */ /* 0x002fe200030e0605 */
[----:B------:R-:W-:Y:S02]  /*6f10*/  SHF.R.S32.HI R6, RZ, 0x1f, R7 ;  /* 0x0000001fff067819 */ /* 0x000fe40000011407 */
[----:B------:R-:W-:Y:S01]  /*6f20*/  IADD3 R11, P6, PT, R7, R2, RZ ;  /* 0x00000002070b7210 */ /* 0x000fe20007fde0ff */
[----:B------:R0:W2:Y:S04]  /*6f30*/  @!P3 LDG.E.U8 R147, desc[UR20][R8.64] ;  /* 0x000000140893b981 */ /* 0x0000a8000c1e1100 */
[----:B------:R-:W-:Y:S04]  /*6f40*/  STL [R1+0x694], R16 ;  /* 0x0006941001007387 */ /* 0x000fe80000100800 */
[----:B------:R1:W-:Y:S01]  /*6f50*/  STL [R1+0x690], R20 ;  /* 0x0006901401007387 */ /* 0x0003e20000100800 */
[----:B0-----:R-:W-:-:S02]  /*6f60*/  @!P3 IMAD.MOV.U32 R8, RZ, RZ, R16 ;  /* 0x000000ffff08b224 */ /* 0x001fc400078e0010 */
[----:B------:R-:W-:Y:S01]  /*6f70*/  @!P3 IMAD.MOV.U32 R9, RZ, RZ, R20 ;  /* 0x000000ffff09b224 */ /* 0x000fe200078e0014 */
[----:B------:R-:W-:Y:S04]  /*6f80*/  STL [R1+0x70c], R11 ;  /* 0x00070c0b01007387 */ /* 0x000fe80000100800 */
[----:B------:R0:W2:Y:S01]  /*6f90*/  @!P3 LDG.E.U8 R146, desc[UR20][R8.64] ;  /* 0x000000140892b981 */ /* 0x0000a2000c1e1100 */
[----:B-1----:R-:W-:Y:S01]  /*6fa0*/  IMAD.X R20, R6, 0x1, R3, P6 ;  /* 0x0000000106147824 */ /* 0x002fe200030e0603 */
[----:B------:R-:W-:Y:S01]  /*6fb0*/  IADD3 R16, P6, PT, R7, R4, RZ ;  /* 0x0000000407107210 */ /* 0x000fe20007fde0ff */
[----:B------:R-:W-:-:S03]  /*6fc0*/  IMAD R7, R14, 0x43, RZ ;  /* 0x000000430e077824 */ /* 0x000fc600078e02ff */
[----:B------:R1:W-:Y:S01]  /*6fd0*/  STL [R1+0x708], R20 ;  /* 0x0007081401007387 */ /* 0x0003e20000100800 */
[----:B0-----:R-:W-:Y:S02]  /*6fe0*/  @!P4 IMAD.MOV.U32 R8, RZ, RZ, R11 ;  /* 0x000000ffff08c224 */ /* 0x001fe400078e000b */
[----:B------:R-:W-:Y:S02]  /*6ff0*/  @!P4 IMAD.MOV.U32 R9, RZ, RZ, R20 ;  /* 0x000000ffff09c224 */ /* 0x000fe400078e0014 */
[----:B-1----:R-:W-:Y:S01]  /*7000*/  IMAD.X R20, R6, 0x1, R5, P6 ;  /* 0x0000000106147824 */ /* 0x002fe200030e0605 */
[----:B------:R-:W-:Y:S02]  /*7010*/  SHF.R.S32.HI R6, RZ, 0x1f, R7 ;  /* 0x0000001fff067819 */ /* 0x000fe40000011407 */
[----:B------:R0:W2:Y:S01]  /*7020*/  @!P4 LDG.E.U8 R145, desc[UR20][R8.64] ;  /* 0x000000140891c981 */ /* 0x0000a2000c1e1100 */
[----:B------:R-:W-:-:S03]  /*7030*/  IADD3 R11, P6, PT, R7, R2, RZ ;  /* 0x00000002070b7210 */ /* 0x000fc60007fde0ff */
[----:B------:R-:W-:Y:S04]  /*7040*/  STL [R1+0x714], R16 ;  /* 0x0007141001007387 */ /* 0x000fe80000100800 */
[----:B------:R1:W-:Y:S01]  /*7050*/  STL [R1+0x710], R20 ;  /* 0x0007101401007387 */ /* 0x0003e20000100800 */
[----:B0-----:R-:W-:Y:S02]  /*7060*/  @!P4 IMAD.MOV.U32 R8, RZ, RZ, R16 ;  /* 0x000000ffff08c224 */ /* 0x001fe400078e0010 */
        /* <DEDUP_REMOVED lines=12> */
[----:B------:R-:W-:Y:S01]  /*7130*/  IADD3 R11, P6, PT, R7, R2, RZ ;  /* 0x00000002070b7210 */ /* 0x000fe20007fde0ff */
[----:B------:R-:W-:-:S02]  /*7140*/  VIADD R10, R144, 0xffffffac ;  /* 0xffffffac900a7836 */ /* 0x000fc40000000000 */
[----:B------:R-:W-:Y:S04]  /*7150*/  STL [R1+0x794], R16 ;  /* 0x0007941001007387 */ /* 0x000fe80000100800 */
[----:B------:R1:W-:Y:S01]  /*7160*/  STL [R1+0x790], R20 ;  /* 0x0007901401007387 */ /* 0x0003e20000100800 */
[----:B0-----:R-:W-:Y:S02]  /*7170*/  @!P2 IMAD.MOV.U32 R8, RZ, RZ, R16 ;  /* 0x000000ffff08a224 */ /* 0x001fe400078e0010 */
[----:B------:R-:W-:Y:S01]  /*7180*/  @!P2 IMAD.MOV.U32 R9, RZ, RZ, R20 ;  /* 0x000000ffff09a224 */ /* 0x000fe200078e0014 */
[----:B------:R-:W-:Y:S01]  /*7190*/  ISETP.GE.U32.AND P0, PT, R10, 0x7fffff2d, PT ;  /* 0x7fffff2d0a00780c */ /* 0x000fe20003f06070 */
[----:B------:R-:W-:Y:S01]  /*71a0*/  STL [R1+0x80c], R11 ;  /* 0x00080c0b01007387 */ /* 0x000fe20000100800 */
[----:B-1----:R-:W-:Y:S01]  /*71b0*/  IMAD.X R20, R6, 0x1, R3, P6 ;  /* 0x0000000106147824 */ /* 0x002fe200030e0603 */
        /* <DEDUP_REMOVED lines=9> */
[----:B------:R0:W2:Y:S01]  /*7250*/  @!P1 LDG.E.U8 R140, desc[UR20][R8.64] ;  /* 0x00000014088c9981 */ /* 0x0000a2000c1e1100 */
[----:B------:R-:W-:-:S03]  /*7260*/  VIADD R10, R144, 0xffffffa4 ;  /* 0xffffffa4900a7836 */ /* 0x000fc60000000000 */
        /* <DEDUP_REMOVED lines=98> */
[----:B------:R-:W-:Y:S01]  /*7890*/  IMAD.SHL.U32 R7, R14, 0x4, RZ ;  /* 0x000000040e077824 */ /* 0x000fe200078e00ff */
        /* <DEDUP_REMOVED lines=56> */
[----:B------:R-:W-:Y:S01]  /*7c20*/  PRMT R120, RZ, 0x7610, R120 ;  /* 0x00007610ff787816 */ /* 0x000fe20000000078 */
        /* <DEDUP_REMOVED lines=16> */
[----:B------:R0:W2:Y:S01]  /*7d30*/  @!P2 LDG.E.U8 R120, desc[UR20][R8.64] ;  /* 0x000000140878a981 */ /* 0x0000a2000c1e1100 */
[----:B------:R-:W-:-:S03]  /*7d40*/  PRMT R119, RZ, 0x7610, R119 ;  /* 0x00007610ff777816 */ /* 0x000fc60000000077 */
[----:B------:R1:W-:Y:S01]  /*7d50*/  STL [R1+0x2fc], R20 ;  /* 0x0002fc1401007387 */ /* 0x0003e20000100800 */
[----:B------:R-:W-:Y:S01]  /*7d60*/  PRMT R118, RZ, 0x7610, R118 ;  /* 0x00007610ff767816 */ /* 0x000fe20000000076 */
[----:B0-----:R-:W-:Y:S02]  /*7d70*/  @!P1 IMAD.MOV.U32 R8, RZ, RZ, R11 ;  /* 0x000000ffff089224 */ /* 0x001fe400078e000b */
        /* <DEDUP_REMOVED lines=138> */
[----:B------:R-:W-:Y:S02]  /*8620*/  VIADD R10, R144, 0xffffff9b ;  /* 0xffffff9b900a7836 */ /* 0x000fe40000000000 */
[----:B0-----:R-:W-:Y:S02]  /*8630*/  @!P3 IMAD.MOV.U32 R8, RZ, RZ, R11 ;  /* 0x000000ffff08b224 */ /* 0x001fe400078e000b */
[----:B------:R-:W-:Y:S02]  /*8640*/  @!P3 IMAD.MOV.U32 R9, RZ, RZ, R20 ;  /* 0x000000ffff09b224 */ /* 0x000fe400078e0014 */
[----:B-1----:R-:W-:Y:S01]  /*8650*/  IMAD.X R20, R6, 0x1, R5, P6 ;  /* 0x0000000106147824 */ /* 0x002fe200030e0605 */
[----:B------:R-:W-:Y:S02]  /*8660*/  SHF.R.S32.HI R6, RZ, 0x1f, R7 ;  /* 0x0000001fff067819 */ /* 0x000fe40000011407 */
[----:B------:R-:W-:Y:S01]  /*8670*/  IADD3 R11, P6, PT, R7, R2, RZ ;  /* 0x00000002070b7210 */ /* 0x000fe20007fde0ff */
[----:B------:R0:W2:Y:S01]  /*8680*/  @!P3 LDG.E.U8 R105, desc[UR20][R8.64] ;  /* 0x000000140869b981 */ /* 0x0000a2000c1e1100 */
[----:B------:R-:W-:-:S03]  /*8690*/  PRMT R104, RZ, 0x7610, R104 ;  /* 0x00007610ff687816 */ /* 0x000fc60000000068 */
[----:B------:R-:W-:Y:S04]  /*86a0*/  STL [R1+0x8a4], R16 ;  /* 0x0008a41001007387 */ /* 0x000fe80000100800 */
[----:B------:R1:W-:Y:S01]  /*86b0*/  STL [R1+0x8a0], R20 ;  /* 0x0008a01401007387 */ /* 0x0003e20000100800 */
[----:B0-----:R-:W-:Y:S02]  /*86c0*/  @!P3 IMAD.MOV.U32 R8, RZ, RZ, R16 ;  /* 0x000000ffff08b224 */ /* 0x001fe400078e0010 */
[----:B------:R-:W-:Y:S01]  /*86d0*/  @!P3 IMAD.MOV.U32 R9, RZ, RZ, R20 ;  /* 0x000000ffff09b224 */ /* 0x000fe200078e0014 */
[----:B------:R-:W-:Y:S01]  /*86e0*/  ISETP.GE.U32.AND P2, PT, R10, 0x7fffff1c, PT ;  /* 0x7fffff1c0a00780c */ /* 0x000fe20003f46070 */
[----:B------:R-:W-:Y:S01]  /*86f0*/  VIADD R10, R144, 0xffffff93 ;  /* 0xffffff93900a7836 */ /* 0x000fe20000000000 */
[----:B------:R-:W-:Y:S01]  /*8700*/  STL [R1+0x91c], R11 ;  /* 0x00091c0b01007387 */ /* 0x000fe20000100800 */
[----:B-1----:R-:W-:Y:S01]  /*8710*/  IMAD.X R20, R6, 0x1, R3, P6 ;  /* 0x0000000106147824 */ /* 0x002fe200030e0603 */
[----:B------:R-:W-:Y:S01]  /*8720*/  IADD3 R16, P6, PT, R7, R4, RZ ;  /* 0x0000000407107210 */ /* 0x000fe20007fde0ff */
[----:B------:R-:W-:Y:S01]  /*8730*/  IMAD R7, R14, 0x64, RZ ;  /* 0x000000640e077824 */ /* 0x000fe200078e02ff */
[----:B------:R0:W2:Y:S01]  /*8740*/  @!P3 LDG.E.U8 R104, desc[UR20][R8.64] ;  /* 0x000000140868b981 */ /* 0x0000a2000c1e1100 */
[----:B------:R-:W-:-:S03]  /*8750*/  PRMT R103, RZ, 0x7610, R103 ;  /* 0x00007610ff677816 */ /* 0x000fc60000000067 */
[----:B------:R1:W-:Y:S01]  /*8760*/  STL [R1+0x918], R20 ;  /* 0x0009181401007387 */ /* 0x0003e20000100800 */
[----:B------:R-:W-:Y:S01]  /*8770*/  ISETP.GE.U32.AND P1, PT, R10, 0x7fffff14, PT ;  /* 0x7fffff140a00780c */ /* 0x000fe20003f26070 */
[----:B0-----:R-:W-:Y:S02]  /*8780*/  @!P4 IMAD.MOV.U32 R8, RZ, RZ, R11 ;  /* 0x000000ffff08c224 */ /* 0x001fe400078e000b */
[----:B------:R-:W-:Y:S02]  /*8790*/  @!P4 IMAD.MOV.U32 R9, RZ, RZ, R20 ;  /* 0x000000ffff09c224 */ /* 0x000fe400078e0014 */
[----:B-1----:R-:W-:Y:S01]  /*87a0*/  IMAD.X R20, R6, 0x1, R5, P6 ;  /* 0x0000000106147824 */ /* 0x002fe200030e0605 */
[----:B------:R-:W-:Y:S02]  /*87b0*/  SHF.R.S32.HI R6, RZ, 0x1f, R7 ;  /* 0x0000001fff067819 */ /* 0x000fe40000011407 */
[----:B------:R-:W-:Y:S01]  /*87c0*/  IADD3 R11, P6, PT, R7, R2, RZ ;  /* 0x00000002070b7210 */ /* 0x000fe20007fde0ff */
[----:B------:R-:W-:Y:S01]  /*87d0*/  VIADD R10, R144, 0xffffff8b ;  /* 0xffffff8b900a7836 */ /* 0x000fe20000000000 */
        /* <DEDUP_REMOVED lines=24> */
[----:B------:R1:W-:Y:S01]  /*8960*/  STL [R1+0x9a4], R16 ;  /* 0x0009a41001007387 */ /* 0x0003e20000100800 */
[----:B------:R-:W-:-:S03]  /*8970*/  ISETP.GE.U32.AND P4, PT, R10, 0x7fffff7b, PT ;  /* 0x7fffff7b0a00780c */ /* 0x000fc60003f86070 */
[----:B------:R3:W-:Y:S01]  /*8980*/  STL [R1+0x9a0], R20 ;  /* 0x0009a01401007387 */ /* 0x0007e20000100800 */
[----:B0-----:R-:W-:Y:S02]  /*8990*/  @!P2 IMAD.MOV.U32 R8, RZ, RZ, R16 ;  /* 0x000000ffff08a224 */ /* 0x001fe400078e0010 */
[----:B------:R-:W-:Y:S02]  /*89a0*/  @!P2 IMAD.MOV.U32 R9, RZ, RZ, R20 ;  /* 0x000000ffff09a224 */ /* 0x000fe400078e0014 */
[----:B-1----:R-:W-:Y:S01]  /*89b0*/  IMAD.X R16, R6, 0x1, R3, P6 ;  /* 0x0000000106107824 */ /* 0x002fe200030e0603 */
[----:B------:R-:W-:Y:S01]  /*89c0*/  PRMT R99, RZ, 0x7610, R99 ;  /* 0x00007610ff637816 */ /* 0x000fe20000000063 */
[----:B------:R-:W-:Y:S01]  /*89d0*/  VIADD R10, R144, 0xfffffff2 ;  /* 0xfffffff2900a7836 */ /* 0x000fe20000000000 */
[----:B------:R0:W2:Y:S01]  /*89e0*/  @!P2 LDG.E.U8 R100, desc[UR20][R8.64] ;  /* 0x000000140864a981 */ /* 0x0000a2000c1e1100 */
[----:B---3--:R-:W-:Y:S01]  /*89f0*/  IADD3 R20, P6, PT, R7, R4, RZ ;  /* 0x0000000407147210 */ /* 0x008fe20007fde0ff */
[----:B------:R-:W-:-:S02]  /*8a00*/  IMAD R7, R14, 0x74, RZ ;  /* 0x000000740e077824 */ /* 0x000fc400078e02ff */
[----:B------:R-:W-:Y:S02]  /*8a10*/  STL [R1+0xa1c], R11 ;  /* 0x000a1c0b01007387 */ /* 0x000fe40000100800 */
[----:B------:R-:W-:Y:S01]  /*8a20*/  IMAD.X R21, R6, 0x1, R5, P6 ;  /* 0x0000000106157824 */ /* 0x000fe200030e0605 */
[----:B------:R-:W-:Y:S01]  /*8a30*/  SHF.R.S32.HI R6, RZ, 0x1f, R7 ;  /* 0x0000001fff067819 */ /* 0x000fe20000011407 */
[----:B------:R1:W-:Y:S01]  /*8a40*/  STL [R1+0xa18], R16 ;  /* 0x000a181001007387 */ /* 0x0003e20000100800 */
[----:B0-----:R-:W-:Y:S02]  /*8a50*/  @!P1 IMAD.MOV.U32 R8, RZ, RZ, R11 ;  /* 0x000000ffff089224 */ /* 0x001fe400078e000b */
[----:B------:R-:W-:Y:S01]  /*8a60*/  @!P1 IMAD.MOV.U32 R9, RZ, RZ, R16 ;  /* 0x000000ffff099224 */ /* 0x000fe200078e0010 */
[----:B------:R-:W-:Y:S01]  /*8a70*/  ISETP.GE.U32.AND P2, PT, R10, 0x7fffff73, PT ;  /* 0x7fffff730a00780c */ /* 0x000fe20003f46070 */
[----:B------:R-:W-:Y:S01]  /*8a80*/  STL [R1+0xa24], R20 ;  /* 0x000a241401007387 */ /* 0x000fe20000100800 */
[----:B------:R-:W-:-:S02]  /*8a90*/  PRMT R10, RZ, 0x7610, R10 ;  /* 0x00007610ff0a7816 */ /* 0x000fc4000000000a */
[C---:B-1----:R-:W-:Y:S01]  /*8aa0*/  IADD3 R16, P6, PT, R7.reuse, R2, RZ ;  /* 0x0000000207107210 */ /* 0x042fe20007fde0ff */
[----:B------:R0:W3:Y:S04]  /*8ab0*/  @!P1 LDG.E.U8 R99, desc[UR20][R8.64] ;  /* 0x0000001408639981 */ /* 0x0000e8000c1e1100 */
[----:B------:R1:W-:Y:S01]  /*8ac0*/  STL [R1+0xa20], R21 ;  /* 0x000a201501007387 */ /* 0x0003e20000100800 */
[----:B------:R-:W-:Y:S01]  /*8ad0*/  PRMT R98, RZ, 0x7610, R98 ;  /* 0x00007610ff627816 */ /* 0x000fe20000000062 */
[----:B0-----:R-:W-:Y:S02]  /*8ae0*/  @!P1 IMAD.MOV.U32 R8, RZ, RZ, R20 ;  /* 0x000000ffff089224 */ /* 0x001fe400078e0014 */
[----:B------:R-:W-:Y:S02]  /*8af0*/  @!P1 IMAD.MOV.U32 R9, RZ, RZ, R21 ;  /* 0x000000ffff099224 */ /* 0x000fe400078e0015 */
[----:B-1----:R-:W-:Y:S01]  /*8b00*/  IMAD.X R21, R6, 0x1, R3, P6 ;  /* 0x0000000106157824 */ /* 0x002fe200030e0603 */
[----:B------:R-:W-:Y:S01]  /*8b10*/  IADD3 R20, P6, PT, R7, R4, RZ ;  /* 0x0000000407147210 */ /* 0x000fe20007fde0ff */
[----:B------:R-:W-:Y:S01]  /*8b20*/  IMAD R7, R14, 0x7c, RZ ;  /* 0x0000007c0e077824 */ /* 0x000fe200078e02ff */
[----:B------:R0:W2:Y:S04]  /*8b30*/  @!P1 LDG.E.U8 R10, desc[UR20][R8.64] ;  /* 0x00000014080a9981 */ /* 0x0000a8000c1e1100 */
[----:B------:R-:W-:Y:S04]  /*8b40*/  STL [R1+0xa9c], R16 ;  /* 0x000a9c1001007387 */ /* 0x000fe80000100800 */
[----:B------:R1:W-:Y:S01]  /*8b50*/  STL [R1+0xa98], R21 ;  /* 0x000a981501007387 */ /* 0x0003e20000100800 */
[----:B0-----:R-:W-:-:S02]  /*8b60*/  @!P0 IMAD.MOV.U32 R8, RZ, RZ, R16 ;  /* 0x000000ffff088224 */ /* 0x001fc400078e0010 */
[----:B------:R-:W-:Y:S01]  /*8b70*/  @!P0 IMAD.MOV.U32 R9, RZ, RZ, R21 ;  /* 0x000000ffff098224 */ /* 0x000fe200078e0015 */
[----:B------:R-:W-:Y:S01]  /*8b80*/  STL [R1+0xaa4], R20 ;  /* 0x000aa41401007387 */ /* 0x000fe20000100800 */
[----:B------:R-:W-:Y:S01]  /*8b90*/  VIADD R11, R144, 0xffffffea ;  /* 0xffffffea900b7836 */ /* 0x000fe20000000000 */
[----:B------:R-:W-:Y:S02]  /*8ba0*/  PRMT R49, RZ, 0x7610, R49 ;  /* 0x00007610ff317816 */ /* 0x000fe40000000031 */
[----:B------:R0:W2:Y:S01]  /*8bb0*/  @!P0 LDG.E.U8 R98, desc[UR20][R8.64] ;  /* 0x0000001408628981 */ /* 0x0000a2000c1e1100 */
[----:B-1----:R-:W-:Y:S01]  /*8bc0*/  IMAD.X R21, R6, 0x1, R5, P6 ;  /* 0x0000000106157824 */ /* 0x002fe200030e0605 */
[----:B------:R-:W-:Y:S02]  /*8bd0*/  SHF.R.S32.HI R6, RZ, 0x1f, R7 ;  /* 0x0000001fff067819 */ /* 0x000fe40000011407 */
[----:B------:R-:W-:Y:S02]  /*8be0*/  IADD3 R16, P6, PT, R7, R2, RZ ;  /* 0x0000000207107210 */ /* 0x000fe40007fde0ff */
[----:B------:R1:W-:Y:S01]  /*8bf0*/  STL [R1+0xaa0], R21 ;  /* 0x000aa01501007387 */ /* 0x0003e20000100800 */
[----:B0-----:R-:W-:-:S02]  /*8c00*/  @!P0 IMAD.MOV.U32 R8, RZ, RZ, R20 ;  /* 0x000000ffff088224 */ /* 0x001fc400078e0014 */
[----:B------:R-:W-:Y:S01]  /*8c10*/  @!P0 IMAD.MOV.U32 R9, RZ, RZ, R21 ;  /* 0x000000ffff098224 */ /* 0x000fe200078e0015 */
[----:B------:R-:W-:Y:S01]  /*8c20*/  ISETP.GE.U32.AND P1, PT, R11, 0x7fffff6b, PT ;  /* 0x7fffff6b0b00780c */ /* 0x000fe20003f26070 */
[----:B-1----:R-:W-:Y:S01]  /*8c30*/  IMAD.X R21, R6, 0x1, R3, P6 ;  /* 0x0000000106157824 */ /* 0x002fe200030e0603 */
[----:B------:R-:W-:Y:S01]  /*8c40*/  IADD3 R20, P6, PT, R7, R4, RZ ;  /* 0x0000000407147210 */ /* 0x000fe20007fde0ff */
[----:B------:R-:W-:Y:S01]  /*8c50*/  IMAD R7, R14, 0x5, RZ ;  /* 0x000000050e077824 */ /* 0x000fe200078e02ff */
[----:B------:R0:W2:Y:S01]  /*8c60*/  @!P0 LDG.E.U8 R49, desc[UR20][R8.64] ;  /* 0x0000001408318981 */ /* 0x0000a2000c1e1100 */
[----:B------:R-:W-:Y:S01]  /*8c70*/  VIADD R11, R144, 0xffffffe2 ;  /* 0xffffffe2900b7836 */ /* 0x000fe20000000000 */
[----:B------:R-:W-:Y:S01]  /*8c80*/  PRMT R48, RZ, 0x7610, R48 ;  /* 0x00007610ff307816 */ /* 0x000fe20000000030 */
[----:B------:R-:W-:Y:S01]  /*8c90*/  IMAD.X R22, R6, 0x1, R5, P6 ;  /* 0x0000000106167824 */ /* 0x000fe200030e0605 */
[----:B------:R-:W-:Y:S01]  /*8ca0*/  STL [R1+0xb1c], R16 ;  /* 0x000b1c1001007387 */ /* 0x000fe20000100800 */
[----:B------:R-:W-:-:S03]  /*8cb0*/  SHF.R.S32.HI R6, RZ, 0x1f, R7 ;  /* 0x0000001fff067819 */ /* 0x000fc60000011407 */
[----:B------:R1:W-:Y:S01]  /*8cc0*/  STL [R1+0xb18], R21 ;  /* 0x000b181501007387 */ /* 0x0003e20000100800 */
[----:B0-----:R-:W-:Y:S02]  /*8cd0*/  @!P3 IMAD.MOV.U32 R8, RZ, RZ, R16 ;  /* 0x000000ffff08b224 */ /* 0x001fe400078e0010 */
[----:B------:R-:W-:Y:S01]  /*8ce0*/  @!P3 IMAD.MOV.U32 R9, RZ, RZ, R21 ;  /* 0x000000ffff09b224 */ /* 0x000fe200078e0015 */
[----:B------:R-:W-:Y:S01]  /*8cf0*/  ISETP.GE.U32.AND P0, PT, R11, 0x7fffff63, PT ;  /* 0x7fffff630b00780c */ /* 0x000fe20003f06070 */
[----:B------:R-:W-:Y:S01]  /*8d00*/  STL [R1+0xb24], R20 ;  /* 0x000b241401007387 */ /* 0x000fe20000100800 */
[----:B------:R-:W-:Y:S02]  /*8d10*/  PRMT R11, RZ, 0x7610, R11 ;  /* 0x00007610ff0b7816 */ /* 0x000fe4000000000b */
[----:B-1----:R-:W-:Y:S01]  /*8d20*/  IADD3 R21, P6, PT, R7, R2, RZ ;  /* 0x0000000207157210 */ /* 0x002fe20007fde0ff */
[----:B------:R0:W2:Y:S04]  /*8d30*/  @!P3 LDG.E.U8 R48, desc[UR20][R8.64] ;  /* 0x000000140830b981 */ /* 0x0000a8000c1e1100 */
[----:B------:R1:W-:Y:S01]  /*8d40*/  STL [R1+0xb20], R22 ;  /* 0x000b201601007387 */ /* 0x0003e20000100800 */
[----:B------:R-:W-:Y:S01]  /*8d50*/  PRMT R97, RZ, 0x7610, R97 ;  /* 0x00007610ff617816 */ /* 0x000fe20000000061 */
[----:B0-----:R-:W-:-:S02]  /*8d60*/  @!P3 IMAD.MOV.U32 R8, RZ, RZ, R20 ;  /* 0x000000ffff08b224 */ /* 0x001fc400078e0014 */
        /* <DEDUP_REMOVED lines=10> */
[----:B------:R-:W-:-:S03]  /*8e10*/  PRMT R96, RZ, 0x7610, R96 ;  /* 0x00007610ff607816 */ /* 0x000fc60000000060 */
[----:B------:R0:W2:Y:S01]  /*8e20*/  @!P4 LDG.E.U8 R97, desc[UR20][R8.64] ;  /* 0x000000140861c981 */ /* 0x0000a2000c1e1100 */
[----:B-1----:R-:W-:Y:S01]  /*8e30*/  IMAD.X R22, R6, 0x1, R5, P6 ;  /* 0x0000000106167824 */ /* 0x002fe200030e0605 */
[----:B------:R-:W-:Y:S02]  /*8e40*/  SHF.R.S32.HI R6, RZ, 0x1f, R7 ;  /* 0x0000001fff067819 */ /* 0x000fe40000011407 */
[C---:B------:R-:W-:Y:S02]  /*8e50*/  IADD3 R21, P6, PT, R7.reuse, R2, RZ ;  /* 0x0000000207157210 */ /* 0x040fe40007fde0ff */
[----:B------:R1:W-:Y:S01]  /*8e60*/  STL [R1+0x188], R22 ;  /* 0x0001881601007387 */ /* 0x0003e20000100800 */
[----:B0-----:R-:W-:Y:S02]  /*8e70*/  @!P4 IMAD.MOV.U32 R8, RZ, RZ, R20 ;  /* 0x000000ffff08c224 */ /* 0x001fe400078e0014 */
[----:B------:R-:W-:Y:S02]  /*8e80*/  @!P4 IMAD.MOV.U32 R9, RZ, RZ, R22 ;  /* 0x000000ffff09c224 */ /* 0x000fe400078e0016 */
[----:B-1----:R-:W-:Y:S01]  /*8e90*/  IMAD.X R22, R6, 0x1, R3, P6 ;  /* 0x0000000106167824 */ /* 0x002fe200030e0603 */
[----:B------:R-:W-:Y:S01]  /*8ea0*/  IADD3 R20, P6, PT, R7, R4, RZ ;  /* 0x0000000407147210 */ /* 0x000fe20007fde0ff */
[----:B------:R-:W-:Y:S01]  /*8eb0*/  IMAD R7, R14, 0x15, RZ ;  /* 0x000000150e077824 */ /* 0x000fe200078e02ff */
[----:B------:R0:W2:Y:S01]  /*8ec0*/  @!P4 LDG.E.U8 R96, desc[UR20][R8.64] ;  /* 0x000000140860c981 */ /* 0x0000a2000c1e1100 */
[----:B------:R-:W-:-:S03]  /*8ed0*/  PRMT R95, RZ, 0x7610, R95 ;  /* 0x00007610ff5f7816 */ /* 0x000fc6000000005f */
[----:B------:R-:W-:Y:S04]  /*8ee0*/  STL [R1+0x210], R21 ;  /* 0x0002101501007387 */ /* 0x000fe80000100800 */
[----:B------:R1:W-:Y:S01]  /*8ef0*/  STL [R1+0x20c], R22 ;  /* 0x00020c1601007387 */ /* 0x0003e20000100800 */
[----:B0-----:R-:W-:Y:S02]  /*8f00*/  @!P2 IMAD.MOV.U32 R8, RZ, RZ, R21 ;  /* 0x000000ffff08a224 */ /* 0x001fe400078e0015 */
        /* <DEDUP_REMOVED lines=20> */
[----:B------:R-:W-:Y:S01]  /*9050*/  PRMT R92, RZ, 0x7610, R92 ;  /* 0x00007610ff5c7816 */ /* 0x000fe2000000005c */
[----:B------:R-:W-:-:S02]  /*9060*/  VIADD R16, R144, 0xffffffda ;  /* 0xffffffda90107836 */ /* 0x000fc40000000000 */
        /* <DEDUP_REMOVED lines=10> */
[----:B------:R-:W-:Y:S01]  /*9110*/  ISETP.GE.U32.AND P3, PT, R16, 0x7fffff5b, PT ;  /* 0x7fffff5b1000780c */ /* 0x000fe20003f66070 */
        /* <DEDUP_REMOVED lines=91> */
[----:B------:R-:W-:Y:S02]  /*96d0*/  IADD3 R21, P6, PT, R7, R2, RZ ;  /* 0x0000000207157210 */ /* 0x000fe40007fde0ff */
[----:B------:R1:W-:Y:S01]  /*96e0*/  STL [R1+0x730], R22 ;  /* 0x0007301601007387 */ /* 0x0003e20000100800 */
[----:B------:R-:W-:Y:S02]  /*96f0*/  VIADD R16, R144, 0xffffffb2 ;  /* 0xffffffb290107836 */ /* 0x000fe40000000000 */
[----:B0-----:R-:W-:Y:S02]  /*9700*/  @!P1 IMAD.MOV.U32 R8, RZ, RZ, R20 ;  /* 0x000000ffff089224 */ /* 0x001fe400078e0014 */
[----:B------:R-:W-:-:S02]  /*9710*/  @!P1 IMAD.MOV.U32 R9, RZ, RZ, R22 ;  /* 0x000000ffff099224 */ /* 0x000fc400078e0016 */
[----:B-1----:R-:W-:Y:S01]  /*9720*/  IMAD.X R22, R6, 0x1, R3, P6 ;  /* 0x0000000106167824 */ /* 0x002fe200030e0603 */
[----:B------:R-:W-:Y:S01]  /*9730*/  IADD3 R20, P6, PT, R7, R4, RZ ;  /* 0x0000000407147210 */ /* 0x000fe20007fde0ff */
[----:B------:R-:W-:Y:S01]  /*9740*/  IMAD R7, R14, 0x4d, RZ ;  /* 0x0000004d0e077824 */ /* 0x000fe200078e02ff */
[----:B------:R0:W2:Y:S01]  /*9750*/  @!P1 LDG.E.U8 R82, desc[UR20][R8.64] ;  /* 0x0000001408529981 */ /* 0x0000a2000c1e1100 */
[----:B------:R-:W-:-:S03]  /*9760*/  PRMT R81, RZ, 0x7610, R81 ;  /* 0x00007610ff517816 */ /* 0x000fc60000000051 */
[----:B------:R-:W-:Y:S01]  /*9770*/  STL [R1+0x7ac], R21 ;  /* 0x0007ac1501007387 */ /* 0x000fe20000100800 */
[----:B------:R-:W-:Y:S01]  /*9780*/  ISETP.GE.U32.AND P3, PT, R16, 0x7fffff33, PT ;  /* 0x7fffff331000780c */ /* 0x000fe20003f66070 */
[----:B------:R-:W-:Y:S02]  /*9790*/  VIADD R16, R144, 0xffffffaa ;  /* 0xffffffaa90107836 */ /* 0x000fe40000000000 */
[----:B------:R1:W-:Y:S01]  /*97a0*/  STL [R1+0x7a8], R22 ;  /* 0x0007a81601007387 */ /* 0x0003e20000100800 */
[----:B0-----:R-:W-:Y:S02]  /*97b0*/  @!P0 IMAD.MOV.U32 R8, RZ, RZ, R21 ;  /* 0x000000ffff088224 */ /* 0x001fe400078e0015 */
[----:B------:R-:W-:Y:S01]  /*97c0*/  @!P0 IMAD.MOV.U32 R9, RZ, RZ, R22 ;  /* 0x000000ffff098224 */ /* 0x000fe200078e0016 */
[----:B------:R-:W-:Y:S01]  /*97d0*/  STL [R1+0x7b4], R20 ;  /* 0x0007b41401007387 */ /* 0x000fe20000100800 */
[----:B------:R-:W-:-:S03]  /*97e0*/  ISETP.GE.U32.AND P4, PT, R16, 0x7fffff2b, PT ;  /* 0x7fffff2b1000780c */ /* 0x000fc60003f86070 */
[----:B------:R0:W2:Y:S01]  /*97f0*/  @!P0 LDG.E.U8 R81, desc[UR20][R8.64] ;  /* 0x0000001408518981 */ /* 0x0000a2000c1e1100 */
[----:B-1----:R-:W-:Y:S01]  /*9800*/  IMAD.X R22, R6, 0x1, R5, P6 ;  /* 0x0000000106167824 */ /* 0x002fe200030e0605 */
[----:B------:R-:W-:Y:S02]  /*9810*/  SHF.R.S32.HI R6, RZ, 0x1f, R7 ;  /* 0x0000001fff067819 */ /* 0x000fe40000011407 */
[----:B------:R-:W-:Y:S02]  /*9820*/  IADD3 R21, P6, PT, R7, R2, RZ ;  /* 0x0000000207157210 */ /* 0x000fe40007fde0ff */
[----:B------:R1:W-:Y:S01]  /*9830*/  STL [R1+0x7b0], R22 ;  /* 0x0007b01601007387 */ /* 0x0003e20000100800 */
[----:B------:R-:W-:Y:S01]  /*9840*/  PRMT R80, RZ, 0x7610, R80 ;  /* 0x00007610ff507816 */ /* 0x000fe20000000050 */
[----:B------:R-:W-:Y:S02]  /*9850*/  VIADD R16, R144, 0xffffffa2 ;  /* 0xffffffa290107836 */ /* 0x000fe40000000000 */
[----:B0-----:R-:W-:-:S02]  /*9860*/  @!P0 IMAD.MOV.U32 R9, RZ, RZ, R22 ;  /* 0x000000ffff098224 */ /* 0x001fc400078e0016 */
[----:B------:R-:W-:Y:S02]  /*9870*/  @!P0 IMAD.MOV.U32 R8, RZ, RZ, R20 ;  /* 0x000000ffff088224 */ /* 0x000fe400078e0014 */
[----:B------:R-:W-:Y:S02]  /*9880*/  IMAD.MOV.U32 R62, RZ, RZ, R19 ;  /* 0x000000ffff3e7224 */ /* 0x000fe400078e0013 */
[----:B-1----:R-:W-:Y:S01]  /*9890*/  IMAD.X R22, R6, 0x1, R3, P6 ;  /* 0x0000000106167824 */ /* 0x002fe200030e0603 */
[----:B------:R-:W-:Y:S01]  /*98a0*/  IADD3 R60, P6, PT, R7, R4, RZ ;  /* 0x00000004073c7210 */ /* 0x000fe20007fde0ff */
[----:B------:R-:W-:Y:S01]  /*98b0*/  IMAD R19, R14, 0x55, RZ ;  /* 0x000000550e137824 */ /* 0x000fe200078e02ff */
[----:B------:R-:W-:Y:S01]  /*98c0*/  ISETP.GE.U32.AND P2, PT, R16, 0x7fffff23, PT ;  /* 0x7fffff231000780c */ /* 0x000fe20003f46070 */
[----:B------:R-:W-:Y:S01]  /*98d0*/  IMAD.MOV.U32 R63, RZ, RZ, R18 ;  /* 0x000000ffff3f7224 */ /* 0x000fe200078e0012 */
[----:B------:R0:W2:Y:S01]  /*98e0*/  @!P0 LDG.E.U8 R80, desc[UR20][R8.64] ;  /* 0x0000001408508981 */ /* 0x0000a2000c1e1100 */
[----:B------:R-:W-:Y:S01]  /*98f0*/  IMAD.X R64, R6, 0x1, R5, P6 ;  /* 0x0000000106407824 */ /* 0x000fe200030e0605 */
[----:B------:R-:W-:Y:S01]  /*9900*/  IADD3 R18, P6, PT, R19, R2, RZ ;  /* 0x0000000213127210 */ /* 0x000fe20007fde0ff */
[----:B------:R-:W-:Y:S01]  /*9910*/  VIADD R16, R144, 0xffffff9a ;  /* 0xffffff9a90107836 */ /* 0x000fe20000000000 */
[----:B------:R-:W-:Y:S01]  /*9920*/  PRMT R59, RZ, 0x7610, R59 ;  /* 0x00007610ff3b7816 */ /* 0x000fe2000000003b */
[----:B------:R-:W-:-:S02]  /*9930*/  IMAD R20, R14, 0x5d, RZ ;  /* 0x0000005d0e147824 */ /* 0x000fc400078e02ff */
[----:B------:R-:W-:Y:S01]  /*9940*/  @!P3 IMAD.MOV.U32 R6, RZ, RZ, R21 ;  /* 0x000000ffff06b224 */ /* 0x000fe200078e0015 */
[----:B0-----:R-:W-:Y:S01]  /*9950*/  SHF.R.S32.HI R8, RZ, 0x1f, R19 ;  /* 0x0000001fff087819 */ /* 0x001fe20000011413 */
[----:B------:R-:W-:Y:S01]  /*9960*/  @!P3 IMAD.MOV.U32 R7, RZ, RZ, R22 ;  /* 0x000000ffff07b224 */ /* 0x000fe200078e0016 */
[----:B------:R-:W-:Y:S01]  /*9970*/  ISETP.GE.U32.AND P1, PT, R16, 0x7fffff1b, PT ;  /* 0x7fffff1b1000780c */ /* 0x000fe20003f26070 */
[----:B------:R-:W-:Y:S01]  /*9980*/  VIADD R16, R144, 0xffffff92 ;  /* 0xffffff9290107836 */ /* 0x000fe20000000000 */
[----:B------:R0:W-:Y:S01]  /*9990*/  STL [R1+0x82c], R21 ;  /* 0x00082c1501007387 */ /* 0x0001e20000100800 */
[----:B------:R-:W-:Y:S01]  /*99a0*/  IMAD.X R61, R8, 0x1, R3, P6 ;  /* 0x00000001083d7824 */ /* 0x000fe200030e0603 */
[----:B------:R-:W-:Y:S02]  /*99b0*/  SHF.R.S32.HI R9, RZ, 0x1f, R20 ;  /* 0x0000001fff097819 */ /* 0x000fe40000011414 */
[----:B------:R-:W-:Y:S01]  /*99c0*/  IADD3 R65, P6, PT, R20, R2, RZ ;  /* 0x0000000214417210 */ /* 0x000fe20007fde0ff */
[----:B------:R1:W2:Y:S01]  /*99d0*/  @!P3 LDG.E.U8 R59, desc[UR20][R6.64] ;  /* 0x00000014063bb981 */ /* 0x0002a2000c1e1100 */
[----:B------:R-:W-:Y:S01]  /*99e0*/  PRMT R57, RZ, 0x7610, R57 ;  /* 0x00007610ff397816 */ /* 0x000fe20000000039 */
[----:B0-----:R-:W-:Y:S01]  /*99f0*/  IMAD R21, R14, 0x65, RZ ;  /* 0x000000650e157824 */ /* 0x001fe200078e02ff */
[----:B------:R-:W-:Y:S01]  /*9a00*/  ISETP.GE.U32.AND P0, PT, R16, 0x7fffff13, PT ;  /* 0x7fffff131000780c */ /* 0x000fe20003f06070 */
[----:B------:R-:W-:-:S02]  /*9a10*/  IMAD.X R68, R9, 0x1, R3, P6 ;  /* 0x0000000109447824 */ /* 0x000fc400030e0603 */
[----:B-1----:R-:W-:Y:S02]  /*9a20*/  @!P4 IMAD.MOV.U32 R6, RZ, RZ, R18 ;  /* 0x000000ffff06c224 */ /* 0x002fe400078e0012 */
[----:B------:R-:W-:Y:S01]  /*9a30*/  @!P4 IMAD.MOV.U32 R7, RZ, RZ, R61 ;  /* 0x000000ffff07c224 */ /* 0x000fe200078e003d */
[----:B------:R0:W-:Y:S01]  /*9a40*/  STL [R1+0x828], R22 ;  /* 0x0008281601007387 */ /* 0x0001e20000100800 */
[----:B------:R-:W-:Y:S02]  /*9a50*/  SHF.R.S32.HI R16, RZ, 0x1f, R21 ;  /* 0x0000001fff107819 */ /* 0x000fe40000011415 */
[----:B------:R-:W-:Y:S01]  /*9a60*/  IADD3 R66, P6, PT, R21, R2, RZ ;  /* 0x0000000215427210 */ /* 0x000fe20007fde0ff */
[----:B------:R-:W-:Y:S01]  /*9a70*/  STL [R1+0x834], R60 ;  /* 0x0008343c01007387 */ /* 0x000fe20000100800 */
[----:B------:R-:W-:-:S03]  /*9a80*/  PRMT R55, RZ, 0x7610, R55 ;  /* 0x00007610ff377816 */ /* 0x000fc60000000037 */
[----:B------:R1:W2:Y:S01]  /*9a90*/  @!P4 LDG.E.U8 R57, desc[UR20][R6.64] ;  /* 0x000000140639c981 */ /* 0x0002a2000c1e1100 */
[----:B0-----:R-:W-:-:S03]  /*9aa0*/  IMAD R22, R14, 0x6d, RZ ;  /* 0x0000006d0e167824 */ /* 0x001fc600078e02ff */
[----:B------:R-:W-:Y:S01]  /*9ab0*/  STL [R1+0x830], R64 ;  /* 0x0008304001007387 */ /* 0x000fe20000100800 */
[----:B------:R-:W-:-:S03]  /*9ac0*/  IMAD.X R67, R16, 0x1, R3, P6 ;  /* 0x0000000110437824 */ /* 0x000fc600030e0603 */
[----:B------:R0:W-:Y:S01]  /*9ad0*/  STL [R1+0x8ac], R18 ;  /* 0x0008ac1201007387 */ /* 0x0001e20000100800 */
[----:B-1----:R-:W-:Y:S02]  /*9ae0*/  @!P2 IMAD.MOV.U32 R6, RZ, RZ, R65 ;  /* 0x000000ffff06a224 */ /* 0x002fe400078e0041 */
[----:B------:R-:W-:Y:S01]  /*9af0*/  @!P2 IMAD.MOV.U32 R7, RZ, RZ, R68 ;  /* 0x000000ffff07a224 */ /* 0x000fe200078e0044 */
[----:B------:R1:W-:Y:S01]  /*9b00*/  STL [R1+0x8a8], R61 ;  /* 0x0008a83d01007387 */ /* 0x0003e20000100800 */
[----:B------:R-:W-:-:S03]  /*9b10*/  PRMT R53, RZ, 0x7610, R53 ;  /* 0x00007610ff357816 */ /* 0x000fc60000000035 */
[----:B------:R3:W2:Y:S01]  /*9b20*/  @!P2 LDG.E.U8 R55, desc[UR20][R6.64] ;  /* 0x000000140637a981 */ /* 0x0006a2000c1e1100 */
[----:B0-----:R-:W-:Y:S02]  /*9b30*/  SHF.R.S32.HI R18, RZ, 0x1f, R22 ;  /* 0x0000001fff127819 */ /* 0x001fe40000011416 */
[----:B-1----:R-:W-:Y:S01]  /*9b40*/  IADD3 R61, P6, PT, R22, R2, RZ ;  /* 0x00000002163d7210 */ /* 0x002fe20007fde0ff */
[----:B------:R0:W-:Y:S01]  /*9b50*/  STL [R1+0x92c], R65 ;  /* 0x00092c4101007387 */ /* 0x0001e20000100800 */
[----:B---3--:R-:W-:Y:S02]  /*9b60*/  @!P1 IMAD.MOV.U32 R6, RZ, RZ, R66 ;  /* 0x000000ffff069224 */ /* 0x008fe400078e0042 */
[----:B------:R-:W-:Y:S01]  /*9b70*/  @!P1 IMAD.MOV.U32 R7, RZ, RZ, R67 ;  /* 0x000000ffff079224 */ /* 0x000fe200078e0043 */
[----:B------:R-:W-:Y:S01]  /*9b80*/  PRMT R51, RZ, 0x7610, R51 ;  /* 0x00007610ff337816 */ /* 0x000fe20000000033 */
[----:B0-----:R-:W-:-:S03]  /*9b90*/  IMAD.X R65, R18, 0x1, R3, P6 ;  /* 0x0000000112417824 */ /* 0x001fc600030e0603 */
[----:B------:R0:W3:Y:S01]  /*9ba0*/  @!P1 LDG.E.U8 R53, desc[UR20][R6.64] ;  /* 0x0000001406359981 */ /* 0x0000e2000c1e1100 */
[----:B------:R-:W-:-:S03]  /*9bb0*/  PRMT R58, RZ, 0x7610, R58 ;  /* 0x00007610ff3a7816 */ /* 0x000fc6000000003a */
[----:B------:R-:W-:Y:S01]  /*9bc0*/  STL [R1+0x928], R68 ;  /* 0x0009284401007387 */ /* 0x000fe20000100800 */
[----:B0-----:R-:W-:Y:S02]  /*9bd0*/  @!P0 IMAD.MOV.U32 R6, RZ, RZ, R61 ;  /* 0x000000ffff068224 */ /* 0x001fe400078e003d */
[----:B------:R-:W-:Y:S01]  /*9be0*/  @!P0 IMAD.MOV.U32 R7, RZ, RZ, R65 ;  /* 0x000000ffff078224 */ /* 0x000fe200078e0041 */
[----:B------:R-:W-:Y:S04]  /*9bf0*/  STL [R1+0x9ac], R66 ;  /* 0x0009ac4201007387 */ /* 0x000fe80000100800 */
[----:B------:R-:W-:Y:S04]  /*9c00*/  STL [R1+0x9a8], R67 ;  /* 0x0009a84301007387 */ /* 0x000fe80000100800 */
[----:B------:R0:W-:Y:S04]  /*9c10*/  STL [R1+0xa2c], R61 ;  /* 0x000a2c3d01007387 */ /* 0x0001e80000100800 */
[----:B------:R1:W2:Y:S01]  /*9c20*/  @!P0 LDG.E.U8 R51, desc[UR20][R6.64] ;  /* 0x0000001406338981 */ /* 0x0002a2000c1e1100 */
[----:B0-----:R-:W-:Y:S01]  /*9c30*/  IADD3 R61, P6, PT, R19, R4, RZ ;  /* 0x00000004133d7210 */ /* 0x001fe20007fde0ff */
[----:B-1----:R-:W-:-:S02]  /*9c40*/  @!P3 IMAD.MOV.U32 R6, RZ, RZ, R60 ;  /* 0x000000ffff06b224 */ /* 0x002fc400078e003c */
[----:B------:R-:W-:Y:S02]  /*9c50*/  @!P3 IMAD.MOV.U32 R7, RZ, RZ, R64 ;  /* 0x000000ffff07b224 */ /* 0x000fe400078e0040 */
[----:B------:R-:W-:-:S03]  /*9c60*/  IMAD.X R64, R8, 0x1, R5, P6 ;  /* 0x0000000108407824 */ /* 0x000fc600030e0605 */
[----:B------:R0:W2:Y:S01]  /*9c70*/  @!P3 LDG.E.U8 R58, desc[UR20][R6.64] ;  /* 0x00000014063ab981 */ /* 0x0000a2000c1e1100 */
[----:B------:R-:W-:Y:S02]  /*9c80*/  IADD3 R60, P3, PT, R20, R4, RZ ;  /* 0x00000004143c7210 */ /* 0x000fe40007f7e0ff */
[----:B------:R-:W-:-:S03]  /*9c90*/  PRMT R56, RZ, 0x7610, R56 ;  /* 0x00007610ff387816 */ /* 0x000fc60000000038 */
[----:B------:R-:W-:Y:S02]  /*9ca0*/  IMAD.X R8, R9, 0x1, R5, P3 ;  /* 0x0000000109087824 */ /* 0x000fe400018e0605 */
[----:B0-----:R-:W-:Y:S02]  /*9cb0*/  @!P4 IMAD.MOV.U32 R6, RZ, RZ, R61 ;  /* 0x000000ffff06c224 */ /* 0x001fe400078e003d */
[----:B------:R-:W-:Y:S01]  /*9cc0*/  @!P4 IMAD.MOV.U32 R7, RZ, RZ, R64 ;  /* 0x000000ffff07c224 */ /* 0x000fe200078e0040 */
[----:B------:R-:W-:Y:S02]  /*9cd0*/  PRMT R54, RZ, 0x7610, R54 ;  /* 0x00007610ff367816 */ /* 0x000fe40000000036 */
[----:B------:R-:W-:Y:S02]  /*9ce0*/  IADD3 R20, P3, PT, R21, R4, RZ ;  /* 0x0000000415147210 */ /* 0x000fe40007f7e0ff */
[----:B------:R0:W2:Y:S01]  /*9cf0*/  @!P4 LDG.E.U8 R56, desc[UR20][R6.64] ;  /* 0x000000140638c981 */ /* 0x0000a2000c1e1100 */
[----:B------:R-:W-:-:S02]  /*9d00*/  VIADD R19, R0, 0x14 ;  /* 0x0000001400137836 */ /* 0x000fc40000000000 */
[----:B------:R-:W-:Y:S02]  /*9d10*/  IMAD.X R16, R16, 0x1, R5, P3 ;  /* 0x0000000110107824 */ /* 0x000fe400018e0605 */
[----:B0-----:R-:W-:Y:S02]  /*9d20*/  @!P2 IMAD.MOV.U32 R6, RZ, RZ, R60 ;  /* 0x000000ffff06a224 */ /* 0x001fe400078e003c */
[----:B------:R-:W-:Y:S01]  /*9d30*/  @!P2 IMAD.MOV.U32 R7, RZ, RZ, R8 ;  /* 0x000000ffff07a224 */ /* 0x000fe200078e0008 */
[----:B------:R-:W-:Y:S04]  /*9d40*/  STL [R1+0xa28], R65 ;  /* 0x000a284101007387 */ /* 0x000fe80000100800 */
[----:B------:R0:W2:Y:S01]  /*9d50*/  @!P2 LDG.E.U8 R54, desc[UR20][R6.64] ;  /* 0x000000140636a981 */ /* 0x0000a2000c1e1100 */
[----:B------:R-:W-:-:S02]  /*9d60*/  IADD3 R9, P2, PT, R22, R4, RZ ;  /* 0x0000000416097210 */ /* 0x000fc40007f5e0ff */
[----:B------:R-:W-:Y:S01]  /*9d70*/  PRMT R52, RZ, 0x7610, R52 ;  /* 0x00007610ff347816 */ /* 0x000fe20000000034 */
[----:B------:R-:W-:Y:S02]  /*9d80*/  STL [R1+0x8b4], R61 ;  /* 0x0008b43d01007387 */ /* 0x000fe40000100800 */
[----:B------:R-:W-:Y:S02]  /*9d90*/  IMAD.X R18, R18, 0x1, R5, P2 ;  /* 0x0000000112127824 */ /* 0x000fe400010e0605 */
[----:B------:R-:W-:Y:S01]  /*9da0*/  STL [R1+0xf4], R19 ;  /* 0x0000f41301007387 */ /* 0x000fe20000100800 */
[----:B0-----:R-:W-:-:S03]  /*9db0*/  @!P1 IMAD.MOV.U32 R6, RZ, RZ, R20 ;  /* 0x000000ffff069224 */ /* 0x001fc600078e0014 */
[----:B------:R-:W-:Y:S01]  /*9dc0*/  STL [R1+0x934], R60 ;  /* 0x0009343c01007387 */ /* 0x000fe20000100800 */
[----:B------:R-:W-:-:S03]  /*9dd0*/  @!P1 IMAD.MOV.U32 R7, RZ, RZ, R16 ;  /* 0x000000ffff079224 */ /* 0x000fc600078e0010 */
[----:B------:R-:W-:Y:S04]  /*9de0*/  STL [R1+0x8b0], R64 ;  /* 0x0008b04001007387 */ /* 0x000fe80000100800 */
[----:B------:R-:W-:Y:S04]  /*9df0*/  STL [R1+0x930], R8 ;  /* 0x0009300801007387 */ /* 0x000fe80000100800 */
[----:B------:R-:W-:Y:S04]  /*9e00*/  STL [R1+0x9b4], R20 ;  /* 0x0009b41401007387 */ /* 0x000fe80000100800 */
[----:B------:R-:W-:Y:S04]  /*9e10*/  STL [R1+0xa34], R9 ;  /* 0x000a340901007387 */ /* 0x000fe80000100800 */
[----:B------:R-:W-:Y:S04]  /*9e20*/  STL [R1+0x9b0], R16 ;  /* 0x0009b01001007387 */ /* 0x000fe80000100800 */
[----:B------:R0:W2:Y:S04]  /*9e30*/  @!P1 LDG.E.U8 R52, desc[UR20][R6.64] ;  /* 0x0000001406349981 */ /* 0x0000a8000c1e1100 */
[----:B------:R1:W-:Y:S01]  /*9e40*/  STL [R1+0xa30], R18 ;  /* 0x000a301201007387 */ /* 0x0003e20000100800 */
[----:B------:R-:W-:Y:S01]  /*9e50*/  PRMT R50, RZ, 0x7610, R50 ;  /* 0x00007610ff327816 */ /* 0x000fe20000000032 */
[----:B0-----:R-:W-:-:S02]  /*9e60*/  @!P0 IMAD.MOV.U32 R7, RZ, RZ, R18 ;  /* 0x000000ffff078224 */ /* 0x001fc400078e0012 */
[----:B-1----:R-:W-:Y:S02]  /*9e70*/  VIADD R18, R0, 0x15 ;  /* 0x0000001500127836 */ /* 0x002fe40000000000 */
[----:B------:R-:W-:-:S03]  /*9e80*/  @!P0 IMAD.MOV.U32 R6, RZ, RZ, R9 ;  /* 0x000000ffff068224 */ /* 0x000fc600078e0009 */
[----:B------:R0:W-:Y:S01]  /*9e90*/  STL [R1+0xd4], R18 ;  /* 0x0000d41201007387 */ /* 0x0001e20000100800 */
[C---:B------:R-:W-:Y:S02]  /*9ea0*/  VIADD R16, R0.reuse, 0x16 ;  /* 0x0000001600107836 */ /* 0x040fe40000000000 */
[C---:B------:R-:W-:Y:S01]  /*9eb0*/  VIADD R20, R0.reuse, 0x18 ;  /* 0x0000001800147836 */ /* 0x040fe20000000000 */
[----:B------:R1:W2:Y:S01]  /*9ec0*/  @!P0 LDG.E.U8 R50, desc[UR20][R6.64] ;  /* 0x0000001406328981 */ /* 0x0002a2000c1e1100 */
[----:B------:R-:W-:Y:S01]  /*9ed0*/  VIADD R9, R0, 0x17 ;  /* 0x0000001700097836 */ /* 0x000fe20000000000 */
[----:B0-----:R-:W-:Y:S01]  /*9ee0*/  IABS R18, R18 ;  /* 0x0000001200127213 */ /* 0x001fe20000000000 */
[----:B------:R-:W-:-:S04]  /*9ef0*/  IMAD.MOV.U32 R60, RZ, RZ, R63 ;  /* 0x000000ffff3c7224 */ /* 0x000fc800078e003f */
[----:B-1----:R-:W-:Y:S01]  /*9f00*/  IMAD.HI.U32 R6, R13, R18, RZ ;  /* 0x000000120d067227 */ /* 0x002fe200078e00ff */
[----:B------:R-:W-:Y:S01]  /*9f10*/  IABS R19, R19 ;  /* 0x0000001300137213 */ /* 0x000fe20000000000 */
[----:B------:R0:W-:Y:S02]  /*9f20*/  STL [R1+0xe0], R16 ;  /* 0x0000e01001007387 */ /* 0x0001e40000100800 */
[----:B------:R-:W-:Y:S02]  /*9f30*/  IMAD.MOV.U32 R69, RZ, RZ, R62 ;  /* 0x000000ffff457224 */ /* 0x000fe400078e003e */
[----:B------:R-:W-:Y:S01]  /*9f40*/  IMAD.MOV.U32 R61, RZ, RZ, R25 ;  /* 0x000000ffff3d7224 */ /* 0x000fe200078e0019 */
[----:B------:R-:W-:Y:S01]  /*9f50*/  IABS R25, R16 ;  /* 0x0000001000197213 */ /* 0x000fe20000000000 */
[----:B------:R-:W-:Y:S01]  /*9f60*/  IMAD.MOV.U32 R63, RZ, RZ, R23 ;  /* 0x000000ffff3f7224 */ /* 0x000fe200078e0017 */
[----:B------:R-:W-:Y:S01]  /*9f70*/  IABS R23, R20 ;  /* 0x0000001400177213 */ /* 0x000fe20000000000 */
[----:B------:R-:W-:Y:S01]  /*9f80*/  IMAD.MOV.U32 R62, RZ, RZ, R24 ;  /* 0x000000ffff3e7224 */ /* 0x000fe200078e0018 */
[----:B------:R1:W-:Y:S01]  /*9f90*/  STL [R1+0xdc], R9 ;  /* 0x0000dc0901007387 */ /* 0x0003e20000100800 */
[----:B------:R-:W-:Y:S01]  /*9fa0*/  IMAD.MOV R6, RZ, RZ, -R6 ;  /* 0x000000ffff067224 */ /* 0x000fe200078e0a06 */
[----:B------:R-:W-:Y:S01]  /*9fb0*/  IABS R24, R9 ;  /* 0x0000000900187213 */ /* 0x000fe20000000000 */
[----:B0-----:R-:W-:Y:S01]  /*9fc0*/  VIADD R16, R0, 0x19 ;  /* 0x0000001900107836 */ /* 0x001fe20000000000 */
[----:B------:R0:W-:Y:S01]  /*9fd0*/  STL [R1+0xa8], R20 ;  /* 0x0000a81401007387 */ /* 0x0001e20000100800 */
[----:B------:R-:W-:-:S02]  /*9fe0*/  IMAD R18, R12, R6, R18 ;  /* 0x000000060c127224 */ /* 0x000fc400078e0212 */
[----:B------:R-:W-:-:S04]  /*9ff0*/  IMAD.HI.U32 R8, R13, R19, RZ ;  /* 0x000000130d087227 */ /* 0x000fc800078e00ff */
[C---:B-1----:R-:W-:Y:S02]  /*a000*/  VIADD R9, R0.reuse, 0x1a ;  /* 0x0000001a00097836 */ /* 0x042fe40000000000 */
[----:B0-----:R-:W-:Y:S01]  /*a010*/  VIADD R20, R0, 0x1b ;  /* 0x0000001b00147836 */ /* 0x001fe20000000000 */
[----:B------:R-:W-:Y:S01]  /*a020*/  STL [R1+0xa4], R16 ;  /* 0x0000a41001007387 */ /* 0x000fe20000100800 */
[----:B------:R-:W-:-:S03]  /*a030*/  IMAD.HI.U32 R6, R13, R23, RZ ;  /* 0x000000170d067227 */ /* 0x000fc600078e00ff */
[----:B------:R-:W-:Y:S01]  /*a040*/  STL [R1+0xd0], R9 ;  /* 0x0000d00901007387 */ /* 0x000fe20000100800 */
[----:B------:R-:W-:Y:S02]  /*a050*/  IMAD.MOV R8, RZ, RZ, -R8 ;  /* 0x000000ffff087224 */ /* 0x000fe400078e0a08 */
[----:B------:R-:W-:Y:S01]  /*a060*/  IMAD.MOV R6, RZ, RZ, -R6 ;  /* 0x000000ffff067224 */ /* 0x000fe200078e0a06 */
[----:B------:R0:W-:Y:S01]  /*a070*/  STL [R1+0xac], R20 ;  /* 0x0000ac1401007387 */ /* 0x0001e20000100800 */
[----:B------:R-:W-:Y:S01]  /*a080*/  IMAD.MOV.U32 R67, RZ, RZ, R61 ;  /* 0x000000ffff437224 */ /* 0x000fe200078e003d */
[----:B------:R-:W-:Y:S01]  /*a090*/  IABS R22, R16 ;  /* 0x0000001000167213 */ /* 0x000fe20000000000 */
[----:B------:R-:W-:Y:S01]  /*a0a0*/  IMAD.MOV.U32 R61, RZ, RZ, R27 ;  /* 0x000000ffff3d7224 */ /* 0x000fe200078e001b */
[----:B------:R-:W-:Y:S01]  /*a0b0*/  IABS R21, R9 ;  /* 0x0000000900157213 */ /* 0x000fe20000000000 */
[C---:B------:R-:W-:Y:S01]  /*a0c0*/  IMAD R19, R12.reuse, R8, R19 ;  /* 0x000000080c137224 */ /* 0x040fe200078e0213 */
[----:B0-----:R-:W-:Y:S01]  /*a0d0*/  IABS R20, R20 ;  /* 0x0000001400147213 */ /* 0x001fe20000000000 */
[----:B------:R-:W-:-:S02]  /*a0e0*/  IMAD R23, R12, R6, R23 ;  /* 0x000000060c177224 */ /* 0x000fc400078e0217 */
[C---:B------:R-:W-:Y:S02]  /*a0f0*/  VIADD R16, R0.reuse, 0x1c ;  /* 0x0000001c00107836 */ /* 0x040fe40000000000 */
[----:B------:R-:W-:Y:S02]  /*a100*/  VIADD R27, R0, 0x1e ;  /* 0x0000001e001b7836 */ /* 0x000fe40000000000 */
[----:B------:R-:W-:-:S04]  /*a110*/  IMAD.HI.U32 R8, R13, R24, RZ ;  /* 0x000000180d087227 */ /* 0x000fc800078e00ff */
[----:B------:R-:W-:Y:S02]  /*a120*/  IMAD.MOV.U32 R65, RZ, RZ, R69 ;  /* 0x000000ffff417224 */ /* 0x000fe400078e0045 */
[----:B------:R-:W-:Y:S02]  /*a130*/  VIADD R9, R0, 0x1d ;  /* 0x0000001d00097836 */ /* 0x000fe40000000000 */
[----:B------:R-:W-:Y:S01]  /*a140*/  IMAD.HI.U32 R6, R13, R20, RZ ;  /* 0x000000140d067227 */ /* 0x000fe200078e00ff */
[----:B------:R0:W-:Y:S03]  /*a150*/  STL [R1+0xc0], R16 ;  /* 0x0000c01001007387 */ /* 0x0001e60000100800 */
[----:B------:R-:W-:Y:S02]  /*a160*/  IMAD.MOV.U32 R69, RZ, RZ, R62 ;  /* 0x000000ffff457224 */ /* 0x000fe400078e003e */
[----:B------:R-:W-:-:S02]  /*a170*/  IMAD.MOV.U32 R62, RZ, RZ, R63 ;  /* 0x000000ffff3e7224 */ /* 0x000fc400078e003f */
[----:B------:R-:W-:Y:S01]  /*a180*/  IMAD.HI.U32 R7, R13, R25, RZ ;  /* 0x000000190d077227 */ /* 0x000fe200078e00ff */
[----:B------:R1:W-:Y:S03]  /*a190*/  STL [R1+0xbc], R9 ;  /* 0x0000bc0901007387 */ /* 0x0003e60000100800 */
[----:B------:R-:W-:Y:S01]  /*a1a0*/  IMAD.MOV.U32 R68, RZ, RZ, R31 ;  /* 0x000000ffff447224 */ /* 0x000fe200078e001f */
[----:B------:R-:W-:Y:S01]  /*a1b0*/  IABS R31, R16 ;  /* 0x00000010001f7213 */ /* 0x000fe20000000000 */
[----:B------:R-:W-:Y:S01]  /*a1c0*/  IMAD.MOV.U32 R63, RZ, RZ, R29 ;  /* 0x000000ffff3f7224 */ /* 0x000fe200078e001d */
[----:B------:R-:W-:Y:S01]  /*a1d0*/  IABS R29, R27 ;  /* 0x0000001b001d7213 */ /* 0x000fe20000000000 */
[----:B------:R-:W-:Y:S02]  /*a1e0*/  IMAD.MOV R8, RZ, RZ, -R8 ;  /* 0x000000ffff087224 */ /* 0x000fe400078e0a08 */
[----:B------:R-:W-:Y:S01]  /*a1f0*/  IMAD.MOV.U32 R64, RZ, RZ, R30 ;  /* 0x000000ffff407224 */ /* 0x000fe200078e001e */
[----:B------:R-:W-:Y:S01]  /*a200*/  IABS R30, R9 ;  /* 0x00000009001e7213 */ /* 0x000fe20000000000 */
[----:B------:R-:W-:-:S02]  /*a210*/  IMAD.MOV R6, RZ, RZ, -R6 ;  /* 0x000000ffff067224 */ /* 0x000fc400078e0a06 */
[C---:B0-----:R-:W-:Y:S02]  /*a220*/  VIADD R16, R0.reuse, 0x1f ;  /* 0x0000001f00107836 */ /* 0x041fe40000000000 */
[C---:B-1----:R-:W-:Y:S02]  /*a230*/  VIADD R9, R0.reuse, 0x20 ;  /* 0x0000002000097836 */ /* 0x042fe40000000000 */
[----:B------:R-:W-:Y:S02]  /*a240*/  IMAD.MOV.U32 R74, RZ, RZ, R26 ;  /* 0x000000ffff4a7224 */ /* 0x000fe400078e001a */
[----:B------:R-:W-:Y:S02]  /*a250*/  IMAD.MOV R7, RZ, RZ, -R7 ;  /* 0x000000ffff077224 */ /* 0x000fe400078e0a07 */
[----:B------:R-:W-:Y:S01]  /*a260*/  VIADD R26, R0, 0x21 ;  /* 0x00000021001a7836 */ /* 0x000fe20000000000 */
[----:B------:R-:W-:Y:S01]  /*a270*/  STL [R1+0x84], R27 ;  /* 0x0000841b01007387 */ /* 0x000fe20000100800 */
[----:B------:R-:W-:-:S02]  /*a280*/  IMAD R24, R12, R8, R24 ;  /* 0x000000080c187224 */ /* 0x000fc400078e0218 */
[----:B------:R-:W-:Y:S02]  /*a290*/  IMAD.MOV.U32 R66, RZ, RZ, R60 ;  /* 0x000000ffff427224 */ /* 0x000fe400078e003c */
[C---:B------:R-:W-:Y:S01]  /*a2a0*/  IMAD R20, R12.reuse, R6, R20 ;  /* 0x000000060c147224 */ /* 0x040fe200078e0214 */
[----:B------:R0:W-:Y:S01]  /*a2b0*/  STL [R1+0x80], R16 ;  /* 0x0000801001007387 */ /* 0x0001e20000100800 */
[----:B------:R-:W-:Y:S01]  /*a2c0*/  IMAD.MOV.U32 R60, RZ, RZ, R28 ;  /* 0x000000ffff3c7224 */ /* 0x000fe200078e001c */
[----:B------:R-:W-:Y:S01]  /*a2d0*/  IABS R28, R16 ;  /* 0x00000010001c7213 */ /* 0x000fe20000000000 */
[C---:B------:R-:W-:Y:S01]  /*a2e0*/  IMAD.HI.U32 R8, R13.reuse, R21, RZ ;  /* 0x000000150d087227 */ /* 0x040fe200078e00ff */
[----:B------:R-:W-:Y:S03]  /*a2f0*/  STL [R1+0xb0], R9 ;  /* 0x0000b00901007387 */ /* 0x000fe60000100800 */
[----:B------:R-:W-:Y:S01]  /*a300*/  IMAD.HI.U32 R6, R13, R29, RZ ;  /* 0x0000001d0d067227 */ /* 0x000fe200078e00ff */
[----:B------:R1:W-:Y:S03]  /*a310*/  STL [R1+0x8c], R26 ;  /* 0x00008c1a01007387 */ /* 0x0003e60000100800 */
[----:B------:R-:W-:-:S02]  /*a320*/  IMAD R25, R12, R7, R25 ;  /* 0x000000070c197224 */ /* 0x000fc400078e0219 */
[----:B0-----:R-:W-:Y:S02]  /*a330*/  VIADD R16, R0, 0x22 ;  /* 0x0000002200107836 */ /* 0x001fe40000000000 */
[----:B------:R-:W-:Y:S01]  /*a340*/  IMAD.HI.U32 R7, R13, R22, RZ ;  /* 0x000000160d077227 */ /* 0x000fe200078e00ff */
[----:B-1----:R-:W-:-:S03]  /*a350*/  IABS R26, R26 ;  /* 0x0000001a001a7213 */ /* 0x002fc60000000000 */
[----:B------:R-:W-:Y:S02]  /*a360*/  IMAD.MOV R8, RZ, RZ, -R8 ;  /* 0x000000ffff087224 */ /* 0x000fe400078e0a08 */
[----:B------:R-:W-:Y:S01]  /*a370*/  IMAD.MOV R6, RZ, RZ, -R6 ;  /* 0x000000ffff067224 */ /* 0x000fe200078e0a06 */
[----:B------:R0:W-:Y:S01]  /*a380*/  STL [R1+0x98], R16 ;  /* 0x0000981001007387 */ /* 0x0001e20000100800 */
[----:B------:R-:W-:Y:S01]  /*a390*/  IMAD.MOV.U32 R73, RZ, RZ, R37 ;  /* 0x000000ffff497224 */ /* 0x000fe200078e0025 */
[----:B------:R-:W-:Y:S01]  /*a3a0*/  IABS R37, R16 ;  /* 0x0000001000257213 */ /* 0x000fe20000000000 */
[----:B------:R-:W-:Y:S02]  /*a3b0*/  IMAD.MOV R7, RZ, RZ, -R7 ;  /* 0x000000ffff077224 */ /* 0x000fe400078e0a07 */
[C---:B------:R-:W-:Y:S02]  /*a3c0*/  IMAD R21, R12.reuse, R8, R21 ;  /* 0x000000080c157224 */ /* 0x040fe400078e0215 */
[----:B------:R-:W-:-:S02]  /*a3d0*/  IMAD R29, R12, R6, R29 ;  /* 0x000000060c1d7224 */ /* 0x000fc400078e021d */
[----:B------:R-:W-:-:S04]  /*a3e0*/  IMAD.HI.U32 R8, R13, R30, RZ ;  /* 0x0000001e0d087227 */ /* 0x000fc800078e00ff */
[----:B0-----:R-:W-:Y:S02]  /*a3f0*/  VIADD R16, R0, 0x24 ;  /* 0x0000002400107836 */ /* 0x001fe40000000000 */
[----:B------:R-:W-:Y:S01]  /*a400*/  IMAD.HI.U32 R6, R13, R26, RZ ;  /* 0x0000001a0d067227 */ /* 0x000fe200078e00ff */
[----:B------:R-:W-:-:S03]  /*a410*/  IABS R27, R9 ;  /* 0x00000009001b7213 */ /* 0x000fc60000000000 */
[----:B------:R-:W-:Y:S02]  /*a420*/  IMAD R22, R12, R7, R22 ;  /* 0x000000070c167224 */ /* 0x000fe400078e0216 */
[----:B------:R-:W-:Y:S02]  /*a430*/  IMAD.MOV.U32 R70, RZ, RZ, R73 ;  /* 0x000000ffff467224 */ /* 0x000fe400078e0049 */
[----:B------:R-:W-:-:S04]  /*a440*/  IMAD.HI.U32 R7, R13, R31, RZ ;  /* 0x0000001f0d077227 */ /* 0x000fc800078e00ff */
[----:B------:R-:W-:Y:S01]  /*a450*/  IMAD.MOV.U32 R73, RZ, RZ, R35 ;  /* 0x000000ffff497224 */ /* 0x000fe200078e0023 */
[----:B------:R-:W-:Y:S01]  /*a460*/  IABS R35, R16 ;  /* 0x0000001000237213 */ /* 0x000fe20000000000 */
[----:B------:R-:W-:Y:S02]  /*a470*/  IMAD.MOV R8, RZ, RZ, -R8 ;  /* 0x000000ffff087224 */ /* 0x000fe400078e0a08 */
[----:B------:R-:W-:Y:S02]  /*a480*/  IMAD.MOV R6, RZ, RZ, -R6 ;  /* 0x000000ffff067224 */ /* 0x000fe400078e0a06 */
[----:B------:R-:W-:Y:S02]  /*a490*/  IMAD.MOV R7, RZ, RZ, -R7 ;  /* 0x000000ffff077224 */ /* 0x000fe400078e0a07 */
[----:B------:R-:W-:Y:S02]  /*a4a0*/  IMAD R30, R12, R8, R30 ;  /* 0x000000080c1e7224 */ /* 0x000fe400078e021e */
[----:B------:R-:W-:-:S02]  /*a4b0*/  VIADD R9, R0, 0x23 ;  /* 0x0000002300097836 */ /* 0x000fc40000000000 */
[----:B------:R-:W-:Y:S02]  /*a4c0*/  IMAD R26, R12, R6, R26 ;  /* 0x000000060c1a7224 */ /* 0x000fe400078e021a */
[----:B------:R-:W-:-:S04]  /*a4d0*/  IMAD.HI.U32 R8, R13, R27, RZ ;  /* 0x0000001b0d087227 */ /* 0x000fc800078e00ff */
[----:B------:R-:W-:-:S04]  /*a4e0*/  IMAD.HI.U32 R6, R13, R35, RZ ;  /* 0x000000230d067227 */ /* 0x000fc800078e00ff */
[----:B------:R-:W-:Y:S02]  /*a4f0*/  IMAD R31, R12, R7, R31 ;  /* 0x000000070c1f7224 */ /* 0x000fe400078e021f */
[----:B------:R-:W-:Y:S01]  /*a500*/  IMAD.MOV.U32 R75, RZ, RZ, R36 ;  /* 0x000000ffff4b7224 */ /* 0x000fe200078e0024 */
[----:B------:R-:W-:Y:S01]  /*a510*/  IABS R36, R9 ;  /* 0x0000000900247213 */ /* 0x000fe20000000000 */
[----:B------:R-:W-:-:S04]  /*a520*/  IMAD.HI.U32 R7, R13, R28, RZ ;  /* 0x0000001c0d077227 */ /* 0x000fc800078e00ff */
[----:B------:R-:W-:Y:S02]  /*a530*/  IMAD.MOV R8, RZ, RZ, -R8 ;  /* 0x000000ffff087224 */ /* 0x000fe400078e0a08 */
[----:B------:R-:W-:Y:S02]  /*a540*/  IMAD.MOV R6, RZ, RZ, -R6 ;  /* 0x000000ffff067224 */ /* 0x000fe400078e0a06 */
[----:B------:R-:W-:Y:S02]  /*a550*/  IMAD.MOV R7, RZ, RZ, -R7 ;  /* 0x000000ffff077224 */ /* 0x000fe400078e0a07 */
[----:B------:R-:W-:Y:S02]  /*a560*/  IMAD.MOV.U32 R71, RZ, RZ, R17 ;  /* 0x000000ffff477224 */ /* 0x000fe400078e0011 */
[----:B------:R-:W-:Y:S02]  /*a570*/  IMAD R27, R12, R8, R27 ;  /* 0x000000080c1b7224 */ /* 0x000fe400078e021b */
[----:B------:R-:W-:-:S02]  /*a580*/  VIADD R17, R0, 0x26 ;  /* 0x0000002600117836 */ /* 0x000fc40000000000 */
[----:B------:R-:W-:Y:S01]  /*a590*/  IMAD R35, R12, R6, R35 ;  /* 0x000000060c237224 */ /* 0x000fe200078e0223 */
[----:B------:R0:W-:Y:S01]  /*a5a0*/  STL [R1+0x94], R9 ;  /* 0x0000940901007387 */ /* 0x0001e20000100800 */
[----:B------:R-:W-:-:S04]  /*a5b0*/  IMAD.HI.U32 R8, R13, R36, RZ ;  /* 0x000000240d087227 */ /* 0x000fc800078e00ff */
[----:B------:R-:W-:Y:S01]  /*a5c0*/  VIADD R6, R144, 0xffffff8a ;  /* 0xffffff8a90067836 */ /* 0x000fe20000000000 */
[----:B------:R1:W-:Y:S01]  /*a5d0*/  STL [R1+0x70], R16 ;  /* 0x0000701001007387 */ /* 0x0003e20000100800 */
[----:B------:R-:W-:Y:S02]  /*a5e0*/  IMAD R28, R12, R7, R28 ;  /* 0x000000070c1c7224 */ /* 0x000fe400078e021c */
[----:B------:R-:W-:Y:S01]  /*a5f0*/  IMAD.HI.U32 R7, R13, R37, RZ ;  /* 0x000000250d077227 */ /* 0x000fe200078e00ff */
[----:B------:R-:W-:-:S03]  /*a600*/  ISETP.GE.U32.AND P0, PT, R6, 0x7fffff0b, PT ;  /* 0x7fffff0b0600780c */ /* 0x000fc60003f06070 */
[----:B0-----:R-:W-:Y:S02]  /*a610*/  VIADD R9, R0, 0x25 ;  /* 0x0000002500097836 */ /* 0x001fe40000000000 */
[----:B------:R-:W-:Y:S01]  /*a620*/  IMAD.MOV.U32 R79, RZ, RZ, R33 ;  /* 0x000000ffff4f7224 */ /* 0x000fe200078e0021 */
[----:B------:R-:W-:Y:S01]  /*a630*/  IABS R33, R17 ;  /* 0x0000001100217213 */ /* 0x000fe20000000000 */
[----:B------:R-:W-:Y:S02]  /*a640*/  IMAD.MOV R8, RZ, RZ, -R8 ;  /* 0x000000ffff087224 */ /* 0x000fe400078e0a08 */
[----:B-1----:R-:W-:Y:S02]  /*a650*/  IMAD R16, R14, 0x75, RZ ;  /* 0x000000750e107824 */ /* 0x002fe400078e02ff */
[----:B------:R-:W-:Y:S01]  /*a660*/  IMAD.MOV.U32 R72, RZ, RZ, R34 ;  /* 0x000000ffff487224 */ /* 0x000fe200078e0022 */
[----:B------:R-:W-:Y:S01]  /*a670*/  IABS R34, R9 ;  /* 0x0000000900227213 */ /* 0x000fe20000000000 */
[----:B------:R-:W-:Y:S01]  /*a680*/  IMAD.MOV R7, RZ, RZ, -R7 ;  /* 0x000000ffff077224 */ /* 0x000fe200078e0a07 */
[----:B------:R0:W-:Y:S01]  /*a690*/  STL [R1+0x6c], R9 ;  /* 0x00006c0901007387 */ /* 0x0001e20000100800 */
[----:B------:R-:W-:Y:S01]  /*a6a0*/  IMAD R36, R12, R8, R36 ;  /* 0x000000080c247224 */ /* 0x000fe200078e0224 */
[----:B------:R-:W-:Y:S01]  /*a6b0*/  SHF.R.S32.HI R6, RZ, 0x1f, R16 ;  /* 0x0000001fff067819 */ /* 0x000fe20000011410 */
[----:B------:R-:W-:-:S02]  /*a6c0*/  IMAD.MOV.U32 R77, RZ, RZ, R71 ;  /* 0x000000ffff4d7224 */ /* 0x000fc400078e0047 */
[----:B------:R-:W-:-:S04]  /*a6d0*/  IMAD.HI.U32 R8, R13, R33, RZ ;  /* 0x000000210d087227 */ /* 0x000fc800078e00ff */
[----:B------:R-:W-:Y:S01]  /*a6e0*/  IMAD.MOV.U32 R71, RZ, RZ, R15 ;  /* 0x000000ffff477224 */ /* 0x000fe200078e000f */
[----:B0-----:R-:W-:Y:S01]  /*a6f0*/  IADD3 R9, P1, PT, R16, R2, RZ ;  /* 0x0000000210097210 */ /* 0x001fe20007f3e0ff */
[----:B------:R-:W-:Y:S02]  /*a700*/  IMAD R37, R12, R7, R37 ;  /* 0x000000070c257224 */ /* 0x000fe400078e0225 */
[----:B------:R-:W-:Y:S02]  /*a710*/  VIADD R15, R0, 0x27 ;  /* 0x00000027000f7836 */ /* 0x000fe40000000000 */
[----:B------:R-:W-:Y:S02]  /*a720*/  IMAD.MOV.U32 R78, RZ, RZ, R61 ;  /* 0x000000ffff4e7224 */ /* 0x000fe400078e003d */
[----:B------:R-:W-:-:S04]  /*a730*/  IMAD.HI.U32 R7, R13, R34, RZ ;  /* 0x000000220d077227 */ /* 0x000fc800078e00ff */
[----:B------:R-:W-:Y:S02]  /*a740*/  IMAD.MOV.U32 R61, RZ, RZ, R160 ;  /* 0x000000ffff3d7224 */ /* 0x000fe400078e00a0 */
[----:B------:R-:W-:Y:S01]  /*a750*/  IMAD.MOV R8, RZ, RZ, -R8 ;  /* 0x000000ffff087224 */ /* 0x000fe200078e0a08 */
[----:B------:R-:W0:Y:S01]  /*a760*/  S2R R160, SR_TID.X ;  /* 0x0000000000a07919 */ /* 0x000e220000002100 */
[----:B------:R-:W-:Y:S02]  /*a770*/  IMAD.MOV.U32 R76, RZ, RZ, R70 ;  /* 0x000000ffff4c7224 */ /* 0x000fe400078e0046 */
[----:B------:R-:W-:Y:S02]  /*a780*/  IMAD.X R159, R6, 0x1, R3, P1 ;  /* 0x00000001069f7824 */ /* 0x000fe400008e0603 */
[----:B------:R-:W-:Y:S01]  /*a790*/  IMAD.MOV.U32 R70, RZ, RZ, R32 ;  /* 0x000000ffff467224 */ /* 0x000fe200078e0020 */
[----:B------:R-:W-:Y:S01]  /*a7a0*/  IABS R32, R15 ;  /* 0x0000000f00207213 */ /* 0x000fe20000000000 */
[----:B------:R-:W-:Y:S01]  /*a7b0*/  IMAD.MOV R7, RZ, RZ, -R7 ;  /* 0x000000ffff077224 */ /* 0x000fe200078e0a07 */
[----:B------:R1:W-:Y:S01]  /*a7c0*/  STL [R1+0xaac], R9 ;  /* 0x000aac0901007387 */ /* 0x0003e20000100800 */
[----:B------:R-:W-:-:S02]  /*a7d0*/  IMAD R33, R12, R8, R33 ;  /* 0x000000080c217224 */ /* 0x000fc400078e0221 */
[----:B------:R-:W-:Y:S01]  /*a7e0*/  @!P0 IMAD.MOV.U32 R8, RZ, RZ, R9 ;  /* 0x000000ffff088224 */ /* 0x000fe200078e0009 */
[----:B------:R3:W-:Y:S01]  /*a7f0*/  STL [R1+0xaa8], R159 ;  /* 0x000aa89f01007387 */ /* 0x0007e20000100800 */
[----:B------:R-:W-:Y:S02]  /*a800*/  IMAD R34, R12, R7, R34 ;  /* 0x000000070c227224 */ /* 0x000fe400078e0222 */
[----:B------:R-:W-:-:S04]  /*a810*/  IMAD.HI.U32 R7, R13, R32, RZ ;  /* 0x000000200d077227 */ /* 0x000fc800078e00ff */
[----:B-1----:R-:W-:Y:S01]  /*a820*/  @!P0 IMAD.MOV.U32 R9, RZ, RZ, R159 ;  /* 0x000000ffff098224 */ /* 0x002fe200078e009f */
[----:B---3--:R-:W-:Y:S01]  /*a830*/  IADD3 R159, P1, PT, R16, R4, RZ ;  /* 0x00000004109f7210 */ /* 0x008fe20007f3e0ff */
[----:B------:R-:W-:-:S04]  /*a840*/  IMAD.MOV R7, RZ, RZ, -R7 ;  /* 0x000000ffff077224 */ /* 0x000fc800078e0a07 */
[----:B------:R-:W-:Y:S01]  /*a850*/  IMAD.X R6, R6, 0x1, R5, P1 ;  /* 0x0000000106067824 */ /* 0x000fe200008e0605 */
[----:B------:R-:W-:Y:S01]  /*a860*/  STL [R1+0xab4], R159 ;  /* 0x000ab49f01007387 */ /* 0x000fe20000100800 */
[----:B------:R-:W-:Y:S01]  /*a870*/  IMAD R32, R12, R7, R32 ;  /* 0x000000070c207224 */ /* 0x000fe200078e0220 */
[----:B------:R-:W-:Y:S01]  /*a880*/  PRMT R39, RZ, 0x7610, R39 ;  /* 0x00007610ff277816 */ /* 0x000fe20000000027 */
[----:B------:R-:W-:Y:S01]  /*a890*/  @!P0 IMAD.MOV.U32 R7, RZ, RZ, R6 ;  /* 0x000000ffff078224 */ /* 0x000fe200078e0006 */
[----:B------:R1:W-:Y:S01]  /*a8a0*/  STL [R1+0xab0], R6 ;  /* 0x000ab00601007387 */ /* 0x0003e20000100800 */
[----:B------:R-:W-:Y:S01]  /*a8b0*/  PRMT R45, RZ, 0x7610, R45 ;  /* 0x00007610ff2d7816 */ /* 0x000fe2000000002d */
[----:B------:R-:W-:-:S04]  /*a8c0*/  @!UP1 UIADD3 UR4, UPT, UPT, -UR6, 0x100000, URZ ;  /* 0x0010000006049890 */ /* 0x000fc8000fffe1ff */
[----:B------:R-:W-:Y:S02]  /*a8d0*/  @!UP1 USHF.L.U32 UR5, UR4, 0xb, URZ ;  /* 0x0000000b04059899 */ /* 0x000fe400080006ff */
[----:B------:R-:W-:Y:S01]  /*a8e0*/  @!UP1 USHF.L.U32 UR4, UR4, 0x1, URZ ;  /* 0x0000000104049899 */ /* 0x000fe200080006ff */
[----:B------:R-:W3:Y:S01]  /*a8f0*/  @!P0 LDG.E.U8 R45, desc[UR20][R8.64] ;  /* 0x00000014082d8981 */ /* 0x000ee2000c1e1100 */
[----:B-1----:R-:W-:Y:S01]  /*a900*/  @!P0 IMAD.MOV.U32 R6, RZ, RZ, R159 ;  /* 0x000000ffff068224 */ /* 0x002fe200078e009f */
[----:B0-----:R-:W-:Y:S01]  /*a910*/  LOP3.LUT R160, R160, 0x7f, RZ, 0xc0, !PT ;  /* 0x0000007fa0a07812 */ /* 0x001fe200078ec0ff */
[----:B------:R-:W0:Y:S03]  /*a920*/  LDCU UR6, c[0x0][0x3b0] ;  /* 0x00007600ff0677ac */ /* 0x000e260008000800 */
[----:B------:R1:W2:Y:S01]  /*a930*/  @!P0 LDG.E.U8 R39, desc[UR20][R6.64] ;  /* 0x0000001406278981 */ /* 0x0002a2000c1e1100 */
[----:B------:R-:W-:-:S05]  /*a940*/  VOTEU.ALL UP1, P5 ;  /* 0x0000000000ff7886 */ /* 0x000fca0002820000 */
[----:B------:R0:W2:Y:S01]  /*a950*/  @!UP1 SYNCS.EXCH.64 URZ, [UR9+0x14008], UR4 ;  /* 0x0140080409ff95b2 */ /* 0x0000a20008000100 */
[----:B-1----:R-:W-:Y:S02]  /*a960*/  VIADD R6, R144, 0xffffff82 ;  /* 0xffffff8290067836 */ /* 0x002fe40000000000 */
[----:B------:R-:W-:-:S03]  /*a970*/  IMAD R7, R14, 0x7d, RZ ;  /* 0x0000007d0e077824 */ /* 0x000fc600078e02ff */
[----:B------:R-:W-:Y:S02]  /*a980*/  ISETP.GE.U32.AND P0, PT, R6, 0x7fffff03, PT ;  /* 0x7fffff030600780c */ /* 0x000fe40003f06070 */
[----:B------:R-:W-:Y:S01]  /*a990*/  SHF.R.S32.HI R6, RZ, 0x1f, R7 ;  /* 0x0000001fff067819 */ /* 0x000fe20000011407 */
[----:B0-----:R-:W0:Y:S01]  /*a9a0*/  LDCU UR4, c[0x0][0x3b0] ;  /* 0x00007600ff0477ac */ /* 0x001e220008000800 */
[C---:B------:R-:W-:Y:S01]  /*a9b0*/  IADD3 R8, P1, PT, R7.reuse, R2, RZ ;  /* 0x0000000207087210 */ /* 0x040fe20007f3e0ff */
[----:B------:R-:W-:Y:S01]  /*a9c0*/  STS.U8 [R160+UR9], R43 ;  /* 0x0000002ba0007988 */ /* 0x000fe20008000009 */
[----:B------:R-:W-:Y:S01]  /*a9d0*/  PRMT R16, RZ, 0x7610, R16 ;  /* 0x00007610ff107816 */ /* 0x000fe20000000010 */
[----:B------:R-:W1:Y:S02]  /*a9e0*/  LDCU UR5, c[0x0][0x3b0] ;  /* 0x00007600ff0577ac */ /* 0x000e640008000800 */
[C---:B------:R-:W-:Y:S01]  /*a9f0*/  IMAD.X R9, R6.reuse, 0x1, R3, P1 ;  /* 0x0000000106097824 */ /* 0x040fe200008e0603 */
[----:B------:R-:W-:Y:S01]  /*aa00*/  IADD3 R7, P1, PT, R7, R4, RZ ;  /* 0x0000000407077210 */ /* 0x000fe20007f3e0ff */
[----:B------:R-:W-:Y:S04]  /*aa10*/  STS.U8 [R160+UR9+0x4000], R42 ;  /* 0x0040002aa0007988 */ /* 0x000fe80008000009 */
[----:B------:R-:W-:Y:S01]  /*aa20*/  STS.U8 [R160+UR9+0x400], R41 ;  /* 0x00040029a0007988 */ /* 0x000fe20008000009 */
[----:B------:R-:W-:-:S03]  /*aa30*/  IMAD.X R6, R6, 0x1, R5, P1 ;  /* 0x0000000106067824 */ /* 0x000fc600008e0605 */
[----:B------:R-:W-:Y:S04]  /*aa40*/  STS.U8 [R160+UR9+0x4400], R40 ;  /* 0x00440028a0007988 */ /* 0x000fe80008000009 */
[----:B------:R-:W-:Y:S04]  /*aa50*/  STS.U8 [R160+UR9+0x800], R38 ;  /* 0x00080026a0007988 */ /* 0x000fe80008000009 */
[----:B------:R-:W-:Y:S04]  /*aa60*/  STL [R1+0xb2c], R8 ;  /* 0x000b2c0801007387 */ /* 0x000fe80000100800 */
[----:B------:R-:W-:Y:S04]  /*aa70*/  STS.U8 [R160+UR9+0x4800], R44 ;  /* 0x0048002ca0007988 */ /* 0x000fe80008000009 */
[----:B------:R-:W-:Y:S04]  /*aa80*/  STL [R1+0xb28], R9 ;  /* 0x000b280901007387 */ /* 0x000fe80000100800 */
[----:B------:R-:W-:Y:S04]  /*aa90*/  STS.U8 [R160+UR9+0xc00], R76 ;  /* 0x000c004ca0007988 */ /* 0x000fe80008000009 */
[----:B------:R-:W-:Y:S04]  /*aaa0*/  STL [R1+0xb34], R7 ;  /* 0x000b340701007387 */ /* 0x000fe80000100800 */
[----:B------:R0:W-:Y:S04]  /*aab0*/  STS.U8 [R160+UR9+0x4c00], R65 ;  /* 0x004c0041a0007988 */ /* 0x0001e80008000009 */
[----:B------:R1:W-:Y:S01]  /*aac0*/  STL [R1+0xb30], R6 ;  /* 0x000b300601007387 */ /* 0x0003e20000100800 */
[----:B0-----:R-:W-:-:S03]  /*aad0*/  IMAD.MOV.U32 R65, RZ, RZ, R67 ;  /* 0x000000ffff417224 */ /* 0x001fc600078e0043 */
[----:B------:R-:W2:Y:S01]  /*aae0*/  LDL.LU R67, [R1+0xe8] ;  /* 0x0000e80001437983 */ /* 0x000ea20000300800 */
[----:B------:R-:W-:-:S04]  /*aaf0*/  @!P0 LOP3.LUT R7, R7, R6, RZ, 0x3c, !PT ;  /* 0x0000000607078212 */ /* 0x000fc800078e3cff */
[----:B-1----:R-:W-:-:S04]  /*ab00*/  @!P0 LOP3.LUT R6, R7, R6, RZ, 0x3c, !PT ;  /* 0x0000000607068212 */ /* 0x002fc800078e3cff */
[----:B------:R-:W-:Y:S02]  /*ab10*/  @!P0 LOP3.LUT R7, R7, R6, RZ, 0x3c, !PT ;  /* 0x0000000607078212 */ /* 0x000fe400078e3cff */
[----:B------:R-:W-:-:S03]  /*ab20*/  PRMT R38, RZ, 0x7610, R38 ;  /* 0x00007610ff267816 */ /* 0x000fc60000000026 */
[----:B------:R0:W3:Y:S01]  /*ab30*/  @!P0 LDG.E.U8 R16, desc[UR20][R6.64] ;  /* 0x0000001406108981 */ /* 0x0000e2000c1e1100 */
[----:B------:R-:W-:-:S03]  /*ab40*/  IMAD.MOV.U32 R76, RZ, RZ, R77 ;  /* 0x000000ffff4c7224 */ /* 0x000fc600078e004d */
[----:B------:R1:W3:Y:S01]  /*ab50*/  @!P0 LDG.E.U8 R38, desc[UR20][R8.64] ;  /* 0x0000001408268981 */ /* 0x0002e2000c1e1100 */
[----:B0-----:R-:W-:Y:S02]  /*ab60*/  IMAD R7, R14, 0x6, RZ ;  /* 0x000000060e077824 */ /* 0x001fe400078e02ff */
[----:B------:R-:W-:-:S03]  /*ab70*/  IMAD.MOV.U32 R77, RZ, RZ, R78 ;  /* 0x000000ffff4d7224 */ /* 0x000fc600078e004e */
[----:B------:R-:W-:Y:S02]  /*ab80*/  SHF.R.S32.HI R6, RZ, 0x1f, R7 ;  /* 0x0000001fff067819 */ /* 0x000fe40000011407 */
[C---:B-1----:R-:W-:Y:S01]  /*ab90*/  IADD3 R9, P1, PT, R7.reuse, R2, RZ ;  /* 0x0000000207097210 */ /* 0x042fe20007f3e0ff */
[----:B------:R-:W-:Y:S02]  /*aba0*/  IMAD.MOV.U32 R78, RZ, RZ, R79 ;  /* 0x000000ffff4e7224 */ /* 0x000fe400078e004f */
[----:B------:R-:W-:Y:S02]  /*abb0*/  IMAD.MOV.U32 R79, RZ, RZ, R70 ;  /* 0x000000ffff4f7224 */ /* 0x000fe400078e0046 */
[----:B------:R-:W-:Y:S01]  /*abc0*/  IMAD.X R159, R6, 0x1, R3, P1 ;  /* 0x00000001069f7824 */ /* 0x000fe200008e0603 */
[----:B------:R-:W3:Y:S01]  /*abd0*/  LDL.LU R70, [R1+0xfc] ;  /* 0x0000fc0001467983 */ /* 0x000ee20000300800 */
[----:B------:R-:W-:-:S03]  /*abe0*/  IADD3 R7, P1, PT, R7, R4, RZ ;  /* 0x0000000407077210 */ /* 0x000fc60007f3e0ff */
[----:B------:R-:W-:Y:S02]  /*abf0*/  STS.U8 [R160+UR9+0x1000], R124 ;  /* 0x0010007ca0007988 */ /* 0x000fe40008000009 */
[----:B------:R-:W-:Y:S02]  /*ac00*/  IMAD.X R6, R6, 0x1, R5, P1 ;  /* 0x0000000106067824 */ /* 0x000fe400008e0605 */
[----:B------:R-:W-:Y:S04]  /*ac10*/  STS.U8 [R160+UR9+0x5000], R47 ;  /* 0x0050002fa0007988 */ /* 0x000fe80008000009 */
[----:B------:R-:W-:Y:S04]  /*ac20*/  STL [R1+0x194], R9 ;  /* 0x0001940901007387 */ /* 0x000fe80000100800 */
[----:B------:R-:W-:Y:S04]  /*ac30*/  STS.U8 [R160+UR9+0x1400], R46 ;  /* 0x0014002ea0007988 */ /* 0x000fe80008000009 */
[----:B------:R-:W-:Y:S04]  /*ac40*/  STL [R1+0x190], R159 ;  /* 0x0001909f01007387 */ /* 0x000fe80000100800 */
[----:B------:R-:W-:Y:S04]  /*ac50*/  STL [R1+0x19c], R7 ;  /* 0x00019c0701007387 */ /* 0x000fe80000100800 */
[----:B------:R-:W-:Y:S04]  /*ac60*/  STL [R1+0x198], R6 ;  /* 0x0001980601007387 */ /* 0x000fe80000100800 */
[----:B--2---:R0:W-:Y:S02]  /*ac70*/  STS.U8 [R160+UR9+0x5400], R67 ;  /* 0x00540043a0007988 */ /* 0x0041e40008000009 */
[----:B0-----:R-:W-:-:S02]  /*ac80*/  IMAD.MOV.U32 R67, RZ, RZ, R69 ;  /* 0x000000ffff437224 */ /* 0x001fc400078e0045 */
[----:B------:R-:W2:Y:S01]  /*ac90*/  LDL.LU R69, [R1+0x17c] ;  /* 0x00017c0001457983 */ /* 0x000ea20000300800 */
[----:B------:R-:W-:-:S05]  /*aca0*/  VIADD R8, R144, 0xfffffff9 ;  /* 0xfffffff990087836 */ /* 0x000fca0000000000 */
[----:B------:R-:W-:Y:S02]  /*acb0*/  ISETP.GE.U32.AND P0, PT, R8, 0x7fffff7a, PT ;  /* 0x7fffff7a0800780c */ /* 0x000fe40003f06070 */
[----:B------:R-:W-:-:S11]  /*acc0*/  PRMT R43, RZ, 0x7610, R43 ;  /* 0x00007610ff2b7816 */ /* 0x000fd6000000002b */
[----:B------:R-:W-:-:S04]  /*acd0*/  @!P0 LOP3.LUT R7, R7, R6, RZ, 0x3c, !PT ;  /* 0x0000000607078212 */ /* 0x000fc800078e3cff */
[----:B------:R-:W-:-:S04]  /*ace0*/  @!P0 LOP3.LUT R6, R7, R6, RZ, 0x3c, !PT ;  /* 0x0000000607068212 */ /* 0x000fc800078e3cff */
[----:B------:R-:W-:Y:S01]  /*acf0*/  @!P0 LOP3.LUT R7, R7, R6, RZ, 0x3c, !PT ;  /* 0x0000000607078212 */ /* 0x000fe200078e3cff */
[----:B------:R-:W-:Y:S01]  /*ad00*/  @!P0 IMAD.MOV.U32 R8, RZ, RZ, R9 ;  /* 0x000000ffff088224 */ /* 0x000fe200078e0009 */
[----:B------:R-:W-:Y:S01]  /*ad10*/  PRMT R44, RZ, 0x7610, R44 ;  /* 0x00007610ff2c7816 */ /* 0x000fe2000000002c */
[----:B------:R-:W-:Y:S02]  /*ad20*/  @!P0 IMAD.MOV.U32 R9, RZ, RZ, R159 ;  /* 0x000000ffff098224 */ /* 0x000fe400078e009f */
[----:B------:R0:W4:Y:S04]  /*ad30*/  @!P0 LDG.E.U8 R43, desc[UR20][R6.64] ;  /* 0x00000014062b8981 */ /* 0x000128000c1e1100 */
[----:B------:R-:W-:Y:S04]  /*ad40*/  STS.U8 [R160+UR9+0x1800], R76 ;  /* 0x0018004ca0007988 */ /* 0x000fe80008000009 */
[----:B------:R-:W-:Y:S01]  /*ad50*/  STS.U8 [R160+UR9+0x5800], R77 ;  /* 0x0058004da0007988 */ /* 0x000fe20008000009 */
[----:B0-----:R-:W-:-:S02]  /*ad60*/  VIADD R6, R144, 0xfffffff1 ;  /* 0xfffffff190067836 */ /* 0x001fc40000000000 */
[----:B------:R-:W-:Y:S01]  /*ad70*/  IMAD R7, R14, 0xe, RZ ;  /* 0x0000000e0e077824 */ /* 0x000fe200078e02ff */
[----:B------:R-:W-:Y:S04]  /*ad80*/  STS.U8 [R160+UR9+0x1c00], R78 ;  /* 0x001c004ea0007988 */ /* 0x000fe80008000009 */
[----:B------:R0:W4:Y:S01]  /*ad90*/  @!P0 LDG.E.U8 R44, desc[UR20][R8.64] ;  /* 0x00000014082c8981 */ /* 0x000122000c1e1100 */
[----:B------:R-:W-:-:S03]  /*ada0*/  ISETP.GE.U32.AND P0, PT, R6, 0x7fffff72, PT ;  /* 0x7fffff720600780c */ /* 0x000fc60003f06070 */
[----:B------:R-:W-:Y:S01]  /*adb0*/  STS.U8 [R160+UR9+0x5c00], R79 ;  /* 0x005c004fa0007988 */ /* 0x000fe20008000009 */
[----:B------:R-:W-:-:S03]  /*adc0*/  SHF.R.S32.HI R6, RZ, 0x1f, R7 ;  /* 0x0000001fff067819 */ /* 0x000fc60000011407 */
[----:B---3--:R1:W-:Y:S01]  /*add0*/  STS.U8 [R160+UR9+0x2000], R70 ;  /* 0x00200046a0007988 */ /* 0x0083e20008000009 */
[----:B0-----:R-:W-:Y:S01]  /*ade0*/  IADD3 R8, P1, PT, R7, R2, RZ ;  /* 0x0000000207087210 */ /* 0x001fe20007f3e0ff */
[----:B-1----:R-:W-:Y:S02]  /*adf0*/  IMAD.MOV.U32 R70, RZ, RZ, R71 ;  /* 0x000000ffff467224 */ /* 0x002fe400078e0047 */
[----:B------:R-:W-:Y:S02]  /*ae00*/  IMAD.MOV.U32 R71, RZ, RZ, R72 ;  /* 0x000000ffff477224 */ /* 0x000fe400078e0048 */
[----:B------:R-:W-:Y:S02]  /*ae10*/  IMAD.MOV.U32 R72, RZ, RZ, R73 ;  /* 0x000000ffff487224 */ /* 0x000fe400078e0049 */
[----:B------:R-:W-:Y:S02]  /*ae20*/  IMAD.MOV.U32 R73, RZ, RZ, R74 ;  /* 0x000000ffff497224 */ /* 0x000fe400078e004a */
[----:B------:R-:W-:-:S02]  /*ae30*/  IMAD.MOV.U32 R74, RZ, RZ, R75 ;  /* 0x000000ffff4a7224 */ /* 0x000fc400078e004b */
[----:B------:R-:W-:Y:S02]  /*ae40*/  IMAD.MOV.U32 R75, RZ, RZ, R64 ;  /* 0x000000ffff4b7224 */ /* 0x000fe400078e0040 */
[----:B------:R-:W-:Y:S02]  /*ae50*/  IMAD.X R9, R6, 0x1, R3, P1 ;  /* 0x0000000106097824 */ /* 0x000fe400008e0603 */
[----:B------:R-:W-:Y:S02]  /*ae60*/  IMAD.MOV.U32 R64, RZ, RZ, R65 ;  /* 0x000000ffff407224 */ /* 0x000fe400078e0041 */
[----:B------:R-:W-:Y:S02]  /*ae70*/  IMAD.MOV.U32 R65, RZ, RZ, R66 ;  /* 0x000000ffff417224 */ /* 0x000fe400078e0042 */
[----:B------:R-:W3:Y:S04]  /*ae80*/  LDL.LU R66, [R1+0x120] ;  /* 0x0001200001427983 */ /* 0x000ee80000300800 */
[----:B------:R-:W-:Y:S04]  /*ae90*/  STL [R1+0x220], R8 ;  /* 0x0002200801007387 */ /* 0x000fe80000100800 */
[----:B------:R-:W-:Y:S01]  /*aea0*/  STL [R1+0x21c], R9 ;  /* 0x00021c0901007387 */ /* 0x000fe20000100800 */
[----:B------:R-:W-:-:S05]  /*aeb0*/  IADD3 R7, P1, PT, R7, R4, RZ ;  /* 0x0000000407077210 */ /* 0x000fca0007f3e0ff */
[----:B------:R-:W-:Y:S01]  /*aec0*/  IMAD.X R6, R6, 0x1, R5, P1 ;  /* 0x0000000106067824 */ /* 0x000fe200008e0605 */
[----:B--2---:R0:W-:Y:S04]  /*aed0*/  STS.U8 [R160+UR9+0x6000], R69 ;  /* 0x00600045a0007988 */ /* 0x0041e80008000009 */
[----:B0-----:R-:W2:Y:S04]  /*aee0*/  LDL.LU R69, [R1+0x13c] ;  /* 0x00013c0001457983 */ /* 0x001ea80000300800 */
[----:B------:R-:W-:Y:S04]  /*aef0*/  STS.U8 [R160+UR9+0x2400], R70 ;  /* 0x00240046a0007988 */ /* 0x000fe80008000009 */
[----:B------:R-:W-:Y:S04]  /*af00*/  STS.U8 [R160+UR9+0x6400], R71 ;  /* 0x00640047a0007988 */ /* 0x000fe80008000009 */
[----:B------:R-:W-:Y:S04]  /*af10*/  STL [R1+0x228], R7 ;  /* 0x0002280701007387 */ /* 0x000fe80000100800 */
[----:B------:R0:W-:Y:S04]  /*af20*/  STS.U8 [R160+UR9+0x2800], R72 ;  /* 0x00280048a0007988 */ /* 0x0001e80008000009 */
[----:B------:R1:W-:Y:S01]  /*af30*/  STL [R1+0x224], R6 ;  /* 0x0002240601007387 */ /* 0x0003e20000100800 */
[----:B0-----:R-:W-:-:S03]  /*af40*/  IMAD.MOV.U32 R72, RZ, RZ, R75 ;  /* 0x000000ffff487224 */ /* 0x001fc600078e004b */
[----:B------:R-:W4:Y:S01]  /*af50*/  LDL.LU R75, [R1+0x118] ;  /* 0x00011800014b7983 */ /* 0x000f220000300800 */
[----:B------:R-:W-:-:S04]  /*af60*/  @!P0 LOP3.LUT R7, R7, R6, RZ, 0x3c, !PT ;  /* 0x0000000607078212 */ /* 0x000fc800078e3cff */
[C---:B-1----:R-:W-:Y:S02]  /*af70*/  @!P0 LOP3.LUT R6, R7.reuse, R6, RZ, 0x3c, !PT ;  /* 0x0000000607068212 */ /* 0x042fe400078e3cff */
[----:B------:R-:W-:Y:S02]  /*af80*/  PRMT R41, RZ, 0x7610, R41 ;  /* 0x00007610ff297816 */ /* 0x000fe40000000029 */
[----:B------:R-:W-:Y:S02]  /*af90*/  @!P0 LOP3.LUT R7, R7, R6, RZ, 0x3c, !PT ;  /* 0x0000000607078212 */ /* 0x000fe400078e3cff */
[----:B------:R-:W-:-:S03]  /*afa0*/  PRMT R42, RZ, 0x7610, R42 ;  /* 0x00007610ff2a7816 */ /* 0x000fc6000000002a */
[----:B------:R0:W4:Y:S04]  /*afb0*/  @!P0 LDG.E.U8 R41, desc[UR20][R6.64] ;  /* 0x0000001406298981 */ /* 0x000128000c1e1100 */
[----:B------:R1:W4:Y:S01]  /*afc0*/  @!P0 LDG.E.U8 R42, desc[UR20][R8.64] ;  /* 0x00000014082a8981 */ /* 0x000322000c1e1100 */
[----:B0-----:R-:W-:Y:S02]  /*afd0*/  VIADD R6, R144, 0xffffffe9 ;  /* 0xffffffe990067836 */ /* 0x001fe40000000000 */
[----:B------:R-:W-:-:S03]  /*afe0*/  IMAD R7, R14, 0x16, RZ ;  /* 0x000000160e077824 */ /* 0x000fc600078e02ff */
[----:B------:R-:W-:Y:S02]  /*aff0*/  ISETP.GE.U32.AND P0, PT, R6, 0x7fffff6a, PT ;  /* 0x7fffff6a0600780c */ /* 0x000fe40003f06070 */
[----:B------:R-:W-:Y:S02]  /*b000*/  SHF.R.S32.HI R6, RZ, 0x1f, R7 ;  /* 0x0000001fff067819 */ /* 0x000fe40000011407 */
[----:B-1----:R-:W-:-:S05]  /*b010*/  IADD3 R8, P1, PT, R7, R2, RZ ;  /* 0x0000000207087210 */ /* 0x002fca0007f3e0ff */
[C---:B------:R-:W-:Y:S01]  /*b020*/  IMAD.X R9, R6.reuse, 0x1, R3, P1 ;  /* 0x0000000106097824 */ /* 0x040fe200008e0603 */
[----:B------:R-:W-:Y:S01]  /*b030*/  IADD3 R7, P1, PT, R7, R4, RZ ;  /* 0x0000000407077210 */ /* 0x000fe20007f3e0ff */
[----:B------:R-:W-:Y:S01]  /*b040*/  IMAD.MOV.U32 R71, RZ, RZ, R74 ;  /* 0x000000ffff477224 */ /* 0x000fe200078e004a */
[----:B------:R-:W-:Y:S01]  /*b050*/  STL [R1+0x2a0], R8 ;  /* 0x0002a00801007387 */ /* 0x000fe20000100800 */
[----:B------:R-:W-:Y:S02]  /*b060*/  IMAD.MOV.U32 R74, RZ, RZ, R65 ;  /* 0x000000ffff4a7224 */ /* 0x000fe400078e0041 */
[----:B------:R-:W-:Y:S01]  /*b070*/  IMAD.X R6, R6, 0x1, R5, P1 ;  /* 0x0000000106067824 */ /* 0x000fe200008e0605 */
[----:B------:R0:W-:Y:S01]  /*b080*/  STS.U8 [R160+UR9+0x6800], R73 ;  /* 0x00680049a0007988 */ /* 0x0001e20008000009 */
[----:B------:R-:W-:-:S03]  /*b090*/  IMAD.MOV.U32 R65, RZ, RZ, R68 ;  /* 0x000000ffff417224 */ /* 0x000fc600078e0044 */
[----:B------:R-:W-:Y:S04]  /*b0a0*/  STL [R1+0x29c], R9 ;  /* 0x00029c0901007387 */ /* 0x000fe80000100800 */
[----:B---3--:R1:W-:Y:S01]  /*b0b0*/  STS.U8 [R160+UR9+0x2c00], R66 ;  /* 0x002c0042a0007988 */ /* 0x0083e20008000009 */
[----:B0-----:R-:W-:-:S03]  /*b0c0*/  IMAD.MOV.U32 R73, RZ, RZ, R64 ;  /* 0x000000ffff497224 */ /* 0x001fc600078e0040 */
[----:B------:R0:W-:Y:S01]  /*b0d0*/  STL [R1+0x2a8], R7 ;  /* 0x0002a80701007387 */ /* 0x0001e20000100800 */
[----:B------:R-:W-:-:S03]  /*b0e0*/  IMAD.MOV.U32 R64, RZ, RZ, R67 ;  /* 0x000000ffff407224 */ /* 0x000fc600078e0043 */
[----:B------:R-:W3:Y:S01]  /*b0f0*/  LDL.LU R68, [R1+0xf0] ;  /* 0x0000f00001447983 */ /* 0x000ee20000300800 */
[----:B------:R-:W-:Y:S02]  /*b100*/  IMAD.MOV.U32 R67, RZ, RZ, R61 ;  /* 0x000000ffff437224 */ /* 0x000fe400078e003d */
[----:B-1----:R-:W-:Y:S01]  /*b110*/  IMAD.MOV.U32 R66, RZ, RZ, R60 ;  /* 0x000000ffff427224 */ /* 0x002fe200078e003c */
[----:B0-----:R-:W-:Y:S02]  /*b120*/  @!P0 LOP3.LUT R7, R7, R6, RZ, 0x3c, !PT ;  /* 0x0000000607078212 */ /* 0x001fe400078e3cff */
[----:B------:R-:W-:Y:S02]  /*b130*/  PRMT R47, RZ, 0x7610, R47 ;  /* 0x00007610ff2f7816 */ /* 0x000fe4000000002f */
[----:B------:R-:W-:-:S06]  /*b140*/  PRMT R40, RZ, 0x7610, R40 ;  /* 0x00007610ff287816 */ /* 0x000fcc0000000028 */
[----:B------:R-:W3:Y:S01]  /*b150*/  @!P0 LDG.E.U8 R40, desc[UR20][R8.64] ;  /* 0x0000001408288981 */ /* 0x000ee2000c1e1100 */
[----:B------:R-:W-:-:S03]  /*b160*/  PRMT R46, RZ, 0x7610, R46 ;  /* 0x00007610ff2e7816 */ /* 0x000fc6000000002e */
[----:B--2---:R0:W-:Y:S04]  /*b170*/  STS.U8 [R160+UR9+0x6c00], R69 ;  /* 0x006c0045a0007988 */ /* 0x0041e80008000009 */
[----:B0-----:R-:W2:Y:S04]  /*b180*/  LDL.LU R69, [R1+0xec] ;  /* 0x0000ec0001457983 */ /* 0x001ea80000300800 */
[----:B------:R-:W2:Y:S04]  /*b190*/  LDL.LU R60, [R1+0xe4] ;  /* 0x0000e400013c7983 */ /* 0x000ea80000300800 */
[----:B------:R-:W2:Y:S04]  /*b1a0*/  LDL.LU R61, [R1+0xd8] ;  /* 0x0000d800013d7983 */ /* 0x000ea80000300800 */
[----:B------:R0:W-:Y:S02]  /*b1b0*/  STL [R1+0x2a4], R6 ;  /* 0x0002a40601007387 */ /* 0x0001e40000100800 */
[----:B0-----:R-:W-:-:S04]  /*b1c0*/  @!P0 LOP3.LUT R6, R7, R6, RZ, 0x3c, !PT ;  /* 0x0000000607068212 */ /* 0x001fc800078e3cff */
[----:B------:R-:W-:-:S05]  /*b1d0*/  @!P0 LOP3.LUT R7, R7, R6, RZ, 0x3c, !PT ;  /* 0x0000000607078212 */ /* 0x000fca00078e3cff */
[----:B------:R0:W2:Y:S02]  /*b1e0*/  @!P0 LDG.E.U8 R47, desc[UR20][R6.64] ;  /* 0x00000014062f8981 */ /* 0x0000a4000c1e1100 */
[----:B0-----:R-:W-:Y:S02]  /*b1f0*/  VIADD R6, R144, 0xffffffe1 ;  /* 0xffffffe190067836 */ /* 0x001fe40000000000 */
[----:B------:R-:W-:-:S03]  /*b200*/  IMAD R7, R14, 0x1e, RZ ;  /* 0x0000001e0e077824 */ /* 0x000fc600078e02ff */
[----:B------:R-:W-:Y:S02]  /*b210*/  ISETP.GE.U32.AND P0, PT, R6, 0x7fffff62, PT ;  /* 0x7fffff620600780c */ /* 0x000fe40003f06070 */
[----:B------:R-:W-:Y:S02]  /*b220*/  SHF.R.S32.HI R124, RZ, 0x1f, R7 ;  /* 0x0000001fff7c7819 */ /* 0x000fe40000011407 */
[----:B------:R-:W-:Y:S01]  /*b230*/  IADD3 R6, P1, PT, R7, R2, RZ ;  /* 0x0000000207067210 */ /* 0x000fe20007f3e0ff */
[----:B------:R-:W-:Y:S04]  /*b240*/  STS.U8 [R160+UR9+0x3000], R71 ;  /* 0x00300047a0007988 */ /* 0x000fe80008000009 */
[----:B------:R-:W-:Y:S01]  /*b250*/  IMAD.X R7, R124, 0x1, R3, P1 ;  /* 0x000000017c077824 */ /* 0x000fe200008e0603 */
[----:B------:R-:W-:Y:S04]  /*b260*/  STS.U8 [R160+UR9+0x7000], R72 ;  /* 0x00700048a0007988 */ /* 0x000fe80008000009 */
[----:B------:R-:W-:Y:S04]  /*b270*/  STS.U8 [R160+UR9+0x3400], R73 ;  /* 0x00340049a0007988 */ /* 0x000fe80008000009 */
[----:B------:R0:W-:Y:S04]  /*b280*/  STL [R1+0x320], R6 ;  /* 0x0003200601007387 */ /* 0x0001e80000100800 */
[----:B------:R0:W2:Y:S04]  /*b290*/  @!P0 LDG.E.U8 R46, desc[UR20][R6.64] ;  /* 0x00000014062e8981 */ /* 0x0000a8000c1e1100 */
[----:B------:R-:W-:Y:S04]  /*b2a0*/  STS.U8 [R160+UR9+0x7400], R74 ;  /* 0x0074004aa0007988 */ /* 0x000fe80008000009 */
[----:B----4-:R-:W-:Y:S01]  /*b2b0*/  STS.U8 [R160+UR9+0x3800], R75 ;  /* 0x0038004ba0007988 */ /* 0x010fe20008000009 */
[----:B0-----:R-:W-:-:S03]  /*b2c0*/  LOP3.LUT R6, R160, 0x10, RZ, 0x3c, !PT ;  /* 0x00000010a0067812 */ /* 0x001fc600078e3cff */
[----:B------:R-:W-:Y:S04]  /*b2d0*/  STS.U8 [R160+UR9+0x7800], R64 ;  /* 0x00780040a0007988 */ /* 0x000fe80008000009 */
[----:B------:R-:W-:Y:S04]  /*b2e0*/  STS.U8 [R160+UR9+0x3c00], R65 ;  /* 0x003c0041a0007988 */ /* 0x000fe80008000009 */
[----:B------:R-:W-:Y:S04]  /*b2f0*/  STL [R1+0x31c], R7 ;  /* 0x00031c0701007387 */ /* 0x000fe80000100800 */
[----:B------:R0:W-:Y:S04]  /*b300*/  STS.U8 [R160+UR9+0x7c00], R62 ;  /* 0x007c003ea0007988 */ /* 0x0001e80008000009 */
[----:B------:R1:W-:Y:S04]  /*b310*/  STS.U8 [R6+UR9+0x80], R63 ;  /* 0x0000803f06007988 */ /* 0x0003e80008000009 */
[----:B0-----:R-:W4:Y:S04]  /*b320*/  LDL.LU R62, [R1+0xcc] ;  /* 0x0000cc00013e7983 */ /* 0x001f280000300800 */
[----:B-1----:R-:W4:Y:S04]  /*b330*/  LDL.LU R63, [R1+0xc4] ;  /* 0x0000c400013f7983 */ /* 0x002f280000300800 */
[----:B------:R-:W4:Y:S04]  /*b340*/  LDL.LU R159, [R1+0xb4] ;  /* 0x0000b400019f7983 */ /* 0x000f280000300800 */
        /* <DEDUP_REMOVED lines=16> */
[----:B------:R0:W-:Y:S04]  /*b450*/  STS.U8 [R6+UR9+0x4080], R66 ;  /* 0x0040804206007988 */ /* 0x0001e80008000009 */
[----:B------:R-:W4:Y:S04]  /*b460*/  LDL.LU R65, [R1+0x3c] ;  /* 0x00003c0001417983 */ /* 0x000f280000300800 */
[----:B------:R1:W-:Y:S04]  /*b470*/  STS.U8 [R6+UR9+0x480], R67 ;  /* 0x0004804306007988 */ /* 0x0003e80008000009 */
[----:B0-----:R-:W4:Y:S04]  /*b480*/  LDL.LU R66, [R1+0x38] ;  /* 0x0000380001427983 */ /* 0x001f280000300800 */
[----:B---3--:R0:W-:Y:S04]  /*b490*/  STS.U8 [R6+UR9+0x4480], R68 ;  /* 0x0044804406007988 */ /* 0x0081e80008000009 */
[----:B-1----:R-:W3:Y:S04]  /*b4a0*/  LDL.LU R67, [R1+0x34] ;  /* 0x0000340001437983 */ /* 0x002ee80000300800 */
[----:B0-----:R-:W3:Y:S04]  /*b4b0*/  LDL.LU R68, [R1+0x30] ;  /* 0x0000300001447983 */ /* 0x001ee80000300800 */
[----:B--2---:R0:W-:Y:S04]  /*b4c0*/  STS.U8 [R6+UR9+0x880], R69 ;  /* 0x0008804506007988 */ /* 0x0041e80008000009 */
[----:B------:R1:W-:Y:S04]  /*b4d0*/  STS.U8 [R6+UR9+0x4880], R60 ;  /* 0x0048803c06007988 */ /* 0x0003e80008000009 */
[----:B0-----:R-:W2:Y:S04]  /*b4e0*/  LDL.LU R69, [R1+0x2c] ;  /* 0x00002c0001457983 */ /* 0x001ea80000300800 */
[----:B------:R-:W2:Y:S04]  /*b4f0*/  LDL.LU R7, [R1+0x28] ;  /* 0x0000280001077983 */ /* 0x000ea80000300800 */
[----:B------:R0:W-:Y:S04]  /*b500*/  STS.U8 [R6+UR9+0xc80], R61 ;  /* 0x000c803d06007988 */ /* 0x0001e80008000009 */
[----:B-1----:R-:W2:Y:S04]  /*b510*/  LDL.LU R60, [R1+0x24] ;  /* 0x00002400013c7983 */ /* 0x002ea80000300800 */
[----:B0-----:R-:W2:Y:S04]  /*b520*/  LDL.LU R61, [R1+0x20] ;  /* 0x00002000013d7983 */ /* 0x001ea80000300800 */
[----:B----4-:R0:W-:Y:S04]  /*b530*/  STS.U8 [R6+UR9+0x4c80], R62 ;  /* 0x004c803e06007988 */ /* 0x0101e80008000009 */
[----:B------:R1:W-:Y:S04]  /*b540*/  STS.U8 [R6+UR9+0x1080], R63 ;  /* 0x0010803f06007988 */ /* 0x0003e80008000009 */
[----:B0-----:R-:W4:Y:S04]  /*b550*/  LDL.LU R62, [R1+0x1c] ;  /* 0x00001c00013e7983 */ /* 0x001f280000300800 */
[----:B-1----:R-:W4:Y:S04]  /*b560*/  LDL.LU R63, [R1+0x18] ;  /* 0x00001800013f7983 */ /* 0x002f280000300800 */
[----:B------:R-:W4:Y:S04]  /*b570*/  LDL.LU R8, [R1+0x10] ;  /* 0x0000100001087983 */ /* 0x000f280000300800 */
[----:B------:R-:W4:Y:S04]  /*b580*/  LDL.LU R9, [R1+0xc] ;  /* 0x00000c0001097983 */ /* 0x000f280000300800 */
[----:B------:R0:W-:Y:S04]  /*b590*/  STS.U8 [R6+UR9+0x5080], R159 ;  /* 0x0050809f06007988 */ /* 0x0001e80008000009 */
[----:B------:R1:W-:Y:S04]  /*b5a0*/  STS.U8 [R6+UR9+0x1480], R161 ;  /* 0x001480a106007988 */ /* 0x0003e80008000009 */
[----:B------:R1:W-:Y:S04]  /*b5b0*/  STS.U8 [R6+UR9+0x5480], R162 ;  /* 0x005480a206007988 */ /* 0x0003e80008000009 */
[----:B0-----:R-:W4:Y:S04]  /*b5c0*/  LDL.LU R159, [R1+0xc64] ;  /* 0x000c6400019f7983 */ /* 0x001f280000300800 */
[----:B-1----:R-:W4:Y:S04]  /*b5d0*/  LDL.LU R161, [R1+0xc60] ;  /* 0x000c600001a17983 */ /* 0x002f280000300800 */
        /* <DEDUP_REMOVED lines=18> */
[----:B---3--:R-:W3:Y:S04]  /*b700*/  LDL.LU R71, [R1+0xc38] ;  /* 0x000c380001477983 */ /* 0x008ee80000300800 */
[----:B------:R0:W-:Y:S04]  /*b710*/  STS.U8 [R6+UR9+0x6880], R72 ;  /* 0x0068804806007988 */ /* 0x0001e80008000009 */
[----:B------:R1:W-:Y:S04]  /*b720*/  STS.U8 [R6+UR9+0x2c80], R73 ;  /* 0x002c804906007988 */ /* 0x0003e80008000009 */
[----:B------:R1:W-:Y:S04]  /*b730*/  STS.U8 [R6+UR9+0x6c80], R74 ;  /* 0x006c804a06007988 */ /* 0x0003e80008000009 */
[----:B0-----:R-:W3:Y:S04]  /*b740*/  LDL.LU R72, [R1+0xc34] ;  /* 0x000c340001487983 */ /* 0x001ee80000300800 */
[----:B-1----:R-:W3:Y:S04]  /*b750*/  LDL.LU R73, [R1+0xc30] ;  /* 0x000c300001497983 */ /* 0x002ee80000300800 */
[----:B------:R-:W3:Y:S04]  /*b760*/  LDL.LU R74, [R1+0xc2c] ;  /* 0x000c2c00014a7983 */ /* 0x000ee80000300800 */
        /* <DEDUP_REMOVED lines=12> */
[----:B--2---:R0:W-:Y:S04]  /*b830*/  STS.U8 [R6+UR9+0x3c80], R69 ;  /* 0x003c804506007988 */ /* 0x0041e80008000009 */
[----:B------:R1:W-:Y:S04]  /*b840*/  STS.U8 [R6+UR9+0x7c80], R7 ;  /* 0x007c800706007988 */ /* 0x0003e80008000009 */
[----:B0-----:R-:W2:Y:S01]  /*b850*/  LDL.LU R69, [R1+0xc10] ;  /* 0x000c100001457983 */ /* 0x001ea20000300800 */
[----:B-1----:R-:W-:-:S03]  /*b860*/  LOP3.LUT R7, R160, 0x20, RZ, 0x3c, !PT ;  /* 0x00000020a0077812 */ /* 0x002fc600078e3cff */
[----:B------:R-:W2:Y:S04]  /*b870*/  LDL.LU R6, [R1+0x14] ;  /* 0x0000140001067983 */ /* 0x000ea80000300800 */
[----:B------:R0:W-:Y:S04]  /*b880*/  STS.U8 [R7+UR9+0x100], R60 ;  /* 0x0001003c07007988 */ /* 0x0001e80008000009 */
[----:B------:R1:W-:Y:S04]  /*b890*/  STS.U8 [R7+UR9+0x4100], R61 ;  /* 0x0041003d07007988 */ /* 0x0003e80008000009 */
[----:B0-----:R-:W2:Y:S04]  /*b8a0*/  LDL.LU R60, [R1+0xc0c] ;  /* 0x000c0c00013c7983 */ /* 0x001ea80000300800 */
[----:B-1----:R-:W2:Y:S04]  /*b8b0*/  LDL.LU R61, [R1+0xc08] ;  /* 0x000c0800013d7983 */ /* 0x002ea80000300800 */
[----:B----4-:R0:W-:Y:S04]  /*b8c0*/  STS.U8 [R7+UR9+0x500], R62 ;  /* 0x0005003e07007988 */ /* 0x0101e80008000009 */
[----:B------:R1:W-:Y:S04]  /*b8d0*/  STS.U8 [R7+UR9+0x4500], R63 ;  /* 0x0045003f07007988 */ /* 0x0003e80008000009 */
[----:B0-----:R-:W4:Y:S04]  /*b8e0*/  LDL.LU R62, [R1+0xc04] ;  /* 0x000c0400013e7983 */ /* 0x001f280000300800 */
[----:B-1----:R-:W4:Y:S04]  /*b8f0*/  LDL.LU R63, [R1+0xc00] ;  /* 0x000c0000013f7983 */ /* 0x002f280000300800 */
[----:B------:R0:W-:Y:S04]  /*b900*/  STS.U8 [R7+UR9+0x4900], R8 ;  /* 0x0049000807007988 */ /* 0x0001e80008000009 */
[----:B------:R1:W-:Y:S01]  /*b910*/  STS.U8 [R7+UR9+0xd00], R9 ;  /* 0x000d000907007988 */ /* 0x0003e20008000009 */
[----:B0-----:R-:W-:-:S02]  /*b920*/  VIADD R8, R144, 0xffffff81 ;  /* 0xffffff8190087836 */ /* 0x001fc40000000000 */
[----:B-1----:R-:W-:-:S03]  /*b930*/  VIADD R9, R144, 0xffffff88 ;  /* 0xffffff8890097836 */ /* 0x002fc60000000000 */
[----:B------:R-:W-:Y:S01]  /*b940*/  ISETP.GE.U32.AND P1, PT, R8, 0x7fffff02, PT ;  /* 0x7fffff020800780c */ /* 0x000fe20003f26070 */
[C---:B------:R-:W-:Y:S01]  /*b950*/  VIADD R8, R144.reuse, 0xffffff89 ;  /* 0xffffff8990087836 */ /* 0x040fe20000000000 */
[----:B------:R-:W-:Y:S01]  /*b960*/  ISETP.GE.U32.AND P2, PT, R9, 0x7fffff09, PT ;  /* 0x7fffff090900780c */ /* 0x000fe20003f46070 */
[----:B------:R-:W-:-:S03]  /*b970*/  VIADD R9, R144, 0xffffff90 ;  /* 0xffffff9090097836 */ /* 0x000fc60000000000 */
[----:B------:R-:W-:Y:S02]  /*b980*/  ISETP.GE.U32.AND P3, PT, R8, 0x7fffff0a, PT ;  /* 0x7fffff0a0800780c */ /* 0x000fe40003f66070 */
[C---:B------:R-:W-:Y:S02]  /*b990*/  LOP3.LUT R8, R160.reuse, 0x30, RZ, 0x3c, !PT ;  /* 0x00000030a0087812 */ /* 0x040fe400078e3cff */
[----:B------:R-:W-:Y:S02]  /*b9a0*/  ISETP.GE.U32.AND P4, PT, R9, 0x7fffff11, PT ;  /* 0x7fffff110900780c */ /* 0x000fe40003f86070 */
[----:B------:R-:W-:Y:S01]  /*b9b0*/  LOP3.LUT R9, R160, 0x40, RZ, 0x3c, !PT ;  /* 0x00000040a0097812 */ /* 0x000fe200078e3cff */
[----:B------:R-:W-:Y:S04]  /*b9c0*/  STS.U8 [R7+UR9+0x3d00], R162 ;  /* 0x003d00a207007988 */ /* 0x000fe80008000009 */
        /* <DEDUP_REMOVED lines=9> */
[----:B---3--:R-:W-:Y:S04]  /*ba60*/  STS.U8 [R7+UR9+0x6900], R71 ;  /* 0x0069004707007988 */ /* 0x008fe80008000009 */
        /* <DEDUP_REMOVED lines=8> */
[----:B--2---:R-:W-:Y:S04]  /*baf0*/  STS.U8 [R7+UR9+0x5500], R69 ;  /* 0x0055004507007988 */ /* 0x004fe80008000009 */
[----:B------:R-:W-:Y:S04]  /*bb00*/  STS.U8 [R7+UR9+0x1500], R60 ;  /* 0x0015003c07007988 */ /* 0x000fe80008000009 */
[----:B------:R-:W-:Y:S04]  /*bb10*/  STS.U8 [R7+UR9+0x5100], R61 ;  /* 0x0051003d07007988 */ /* 0x000fe80008000009 */
[----:B------:R-:W-:Y:S04]  /*bb20*/  STS.U8 [R7+UR9+0x2900], R72 ;  /* 0x0029004807007988 */ /* 0x000fe80008000009 */
[----:B------:R0:W-:Y:S02]  /*bb30*/  STS.U8 [R7+UR9+0x900], R6 ;  /* 0x0009000607007988 */ /* 0x0001e40008000009 */
[----:B0-----:R-:W-:-:S02]  /*bb40*/  IMAD R6, R14, 0x1e, RZ ;  /* 0x0000001e0e067824 */ /* 0x001fc400078e02ff */
[----:B----4-:R-:W-:Y:S04]  /*bb50*/  STS.U8 [R7+UR9+0x1100], R62 ;  /* 0x0011003e07007988 */ /* 0x010fe80008000009 */
[----:B------:R0:W-:Y:S04]  /*bb60*/  STS.U8 [R7+UR9+0x4d00], R63 ;  /* 0x004d003f07007988 */ /* 0x0001e80008000009 */
[----:B0-----:R-:W2:Y:S04]  /*bb70*/  LDL.LU R63, [R1+0xbfc] ;  /* 0x000bfc00013f7983 */ /* 0x001ea80000300800 */
[----:B------:R-:W3:Y:S04]  /*bb80*/  LDL.LU R62, [R1+0xbf8] ;  /* 0x000bf800013e7983 */ /* 0x000ee80000300800 */
[----:B------:R-:W4:Y:S04]  /*bb90*/  LDL.LU R61, [R1+0xbf4] ;  /* 0x000bf400013d7983 */ /* 0x000f280000300800 */
[----:B------:R-:W2:Y:S04]  /*bba0*/  LDL.LU R60, [R1+0xbf0] ;  /* 0x000bf000013c7983 */ /* 0x000ea80000300800 */
        /* <DEDUP_REMOVED lines=45> */
[----:B------:R0:W-:Y:S04]  /*be80*/  STS.U8 [R9+UR9+0x7600], R10 ;  /* 0x0076000a09007988 */ /* 0x0001e80008000009 */
[----:B------:R-:W2:Y:S04]  /*be90*/  LDL.LU R78, [R1+0xbb8] ;  /* 0x000bb800014e7983 */ /* 0x000ea80000300800 */
[----:B------:R1:W-:Y:S01]  /*bea0*/  STS.U8 [R9+UR9+0x7e00], R11 ;  /* 0x007e000b09007988 */ /* 0x0003e20008000009 */
[----:B0-----:R-:W-:-:S03]  /*beb0*/  LOP3.LUT R10, R160, 0x50, RZ, 0x3c, !PT ;  /* 0x00000050a00a7812 */ /* 0x001fc600078e3cff */
[----:B------:R-:W2:Y:S04]  /*bec0*/  LDL.LU R77, [R1+0xbb4] ;  /* 0x000bb400014d7983 */ /* 0x000ea80000300800 */
[----:B------:R-:W2:Y:S01]  /*bed0*/  LDL.LU R76, [R1+0xbb0] ;  /* 0x000bb000014c7983 */ /* 0x000ea20000300800 */
[----:B-1----:R-:W-:-:S03]  /*bee0*/  LOP3.LUT R11, R160, 0x60, RZ, 0x3c, !PT ;  /* 0x00000060a00b7812 */ /* 0x002fc600078e3cff */
[----:B------:R-:W-:Y:S01]  /*bef0*/  STS.U8 [R9+UR9+0x200], R126 ;  /* 0x0002007e09007988 */ /* 0x000fe20008000009 */
[----:B------:R-:W-:-:S03]  /*bf00*/  IADD3 R6, P6, PT, R6, R4, RZ ;  /* 0x0000000406067210 */ /* 0x000fc60007fde0ff */
        /* <DEDUP_REMOVED lines=61> */
[----:B------:R0:W-:Y:S01]  /*c2e0*/  STS.U8 [R11+UR9+0xb00], R40 ;  /* 0x000b00280b007988 */ /* 0x0001e20008000009 */
[----:B------:R-:W-:Y:S01]  /*c2f0*/  IMAD.X R8, R124, 0x1, R5, P6 ;  /* 0x000000017c087824 */ /* 0x000fe200030e0605 */
[----:B------:R-:W-:Y:S01]  /*c300*/  PRMT R155, RZ, 0x7610, R155 ;  /* 0x00007610ff9b7816 */ /* 0x000fe2000000009b */
[----:B0-----:R-:W-:Y:S01]  /*c310*/  IMAD R40, R14, 0x7e, RZ ;  /* 0x0000007e0e287824 */ /* 0x001fe200078e02ff */
[----:B------:R-:W-:Y:S01]  /*c320*/  STL [R1+0x328], R6 ;  /* 0x0003280601007387 */ /* 0x000fe20000100800 */
[----:B------:R-:W-:-:S03]  /*c330*/  @!P0 IMAD.MOV.U32 R38, RZ, RZ, R6 ;  /* 0x000000ffff268224 */ /* 0x000fc600078e0006 */
[----:B------:R-:W-:Y:S02]  /*c340*/  SHF.R.S32.HI R16, RZ, 0x1f, R40 ;  /* 0x0000001fff107819 */ /* 0x000fe40000011428 */
[----:B------:R-:W-:Y:S01]  /*c350*/  IADD3 R7, P6, PT, R40, R2, RZ ;  /* 0x0000000228077210 */ /* 0x000fe20007fde0ff */
[----:B------:R-:W-:Y:S01]  /*c360*/  @!P0 IMAD.MOV.U32 R39, RZ, RZ, R8 ;  /* 0x000000ffff278224 */ /* 0x000fe200078e0008 */
[----:B------:R0:W-:Y:S01]  /*c370*/  STL [R1+0x324], R8 ;  /* 0x0003240801007387 */ /* 0x0001e20000100800 */
[----:B------:R-:W-:-:S03]  /*c380*/  PRMT R154, RZ, 0x7610, R154 ;  /* 0x00007610ff9a7816 */ /* 0x000fc6000000009a */
        /* <DEDUP_REMOVED lines=8> */
[----:B------:R-:W-:-:S03]  /*c410*/  PRMT R153, RZ, 0x7610, R153 ;  /* 0x00007610ff997816 */ /* 0x000fc60000000099 */
[----:B------:R1:W2:Y:S01]  /*c420*/  @!P1 LDG.E.U8 R154, desc[UR20][R38.64] ;  /* 0x00000014269a9981 */ /* 0x0002a2000c1e1100 */
[----:B0-----:R-:W-:Y:S01]  /*c430*/  IMAD.X R8, R16, 0x1, R5, P6 ;  /* 0x0000000110087824 */ /* 0x001fe200030e0605 */
[----:B------:R-:W-:Y:S02]  /*c440*/  SHF.R.S32.HI R16, RZ, 0x1f, R40 ;  /* 0x0000001fff107819 */ /* 0x000fe40000011428 */
[----:B------:R-:W-:Y:S01]  /*c450*/  IADD3 R7, P6, PT, R40, R2, RZ ;  /* 0x0000000228077210 */ /* 0x000fe20007fde0ff */
[----:B------:R-:W-:Y:S01]  /*c460*/  STL [R1+0xb44], R6 ;  /* 0x000b440601007387 */ /* 0x000fe20000100800 */
[----:B-1----:R-:W-:Y:S02]  /*c470*/  @!P1 IMAD.MOV.U32 R38, RZ, RZ, R6 ;  /* 0x000000ffff269224 */ /* 0x002fe400078e0006 */
        /* <DEDUP_REMOVED lines=30> */
[----:B------:R1:W-:Y:S04]  /*c660*/  STS.U8 [R11+UR9+0x4700], R41 ;  /* 0x004700290b007988 */ /* 0x0003e80008000009 */
[----:B------:R3:W2:Y:S01]  /*c670*/  @!P3 LDG.E.U8 R152, desc[UR20][R38.64] ;  /* 0x000000142698b981 */ /* 0x0006a2000c1e1100 */
[----:B0-----:R-:W-:Y:S01]  /*c680*/  IMAD.X R8, R16, 0x1, R5, P6 ;  /* 0x0000000110087824 */ /* 0x001fe200030e0605 */
[----:B------:R-:W-:Y:S02]  /*c690*/  SHF.R.S32.HI R16, RZ, 0x1f, R40 ;  /* 0x0000001fff107819 */ /* 0x000fe40000011428 */
[----:B------:R-:W-:Y:S01]  /*c6a0*/  IADD3 R7, P6, PT, R40, R2, RZ ;  /* 0x0000000228077210 */ /* 0x000fe20007fde0ff */
[----:B-1----:R-:W-:Y:S01]  /*c6b0*/  VIADD R41, R144, 0xffffff91 ;  /* 0xffffff9190297836 */ /* 0x002fe20000000000 */
[----:B------:R-:W-:Y:S01]  /*c6c0*/  STL [R1+0xac4], R6 ;  /* 0x000ac40601007387 */ /* 0x000fe20000100800 */
[----:B---3--:R-:W-:-:S03]  /*c6d0*/  @!P3 IMAD.MOV.U32 R38, RZ, RZ, R6 ;  /* 0x000000ffff26b224 */ /* 0x008fc600078e0006 */
[----:B------:R0:W-:Y:S01]  /*c6e0*/  STL [R1+0xac0], R8 ;  /* 0x000ac00801007387 */ /* 0x0001e20000100800 */
[----:B------:R-:W-:Y:S01]  /*c6f0*/  @!P3 IMAD.MOV.U32 R39, RZ, RZ, R8 ;  /* 0x000000ffff27b224 */ /* 0x000fe200078e0008 */
[----:B------:R-:W-:Y:S02]  /*c700*/  ISETP.GE.U32.AND P0, PT, R41, 0x7fffff12, PT ;  /* 0x7fffff122900780c */ /* 0x000fe40003f06070 */
[----:B------:R-:W-:Y:S01]  /*c710*/  PRMT R157, RZ, 0x7610, R157 ;  /* 0x00007610ff9d7816 */ /* 0x000fe2000000009d */
[----:B------:R-:W-:Y:S04]  /*c720*/  STL [R1+0xa4c], R7 ;  /* 0x000a4c0701007387 */ /* 0x000fe80000100800 */
[----:B------:R1:W3:Y:S01]  /*c730*/  @!P3 LDG.E.U8 R149, desc[UR20][R38.64] ;  /* 0x000000142695b981 */ /* 0x0002e2000c1e1100 */
[----:B0-----:R-:W-:Y:S01]  /*c740*/  IMAD.X R8, R16, 0x1, R3, P6 ;  /* 0x0000000110087824 */ /* 0x001fe200030e0603 */
[----:B------:R-:W-:Y:S01]  /*c750*/  IADD3 R6, P6, PT, R40, R4, RZ ;  /* 0x0000000428067210 */ /* 0x000fe20007fde0ff */
[----:B------:R-:W-:-:S03]  /*c760*/  IMAD R40, R14, 0x6e, RZ ;  /* 0x0000006e0e287824 */ /* 0x000fc600078e02ff */
[----:B------:R0:W-:Y:S01]  /*c770*/  STL [R1+0xa48], R8 ;  /* 0x000a480801007387 */ /* 0x0001e20000100800 */
[----:B-1----:R-:W-:Y:S02]  /*c780*/  @!P4 IMAD.MOV.U32 R38, RZ, RZ, R7 ;  /* 0x000000ffff26c224 */ /* 0x002fe400078e0007 */
[----:B------:R-:W-:Y:S01]  /*c790*/  @!P4 IMAD.MOV.U32 R39, RZ, RZ, R8 ;  /* 0x000000ffff27c224 */ /* 0x000fe200078e0008 */
[----:B------:R-:W-:Y:S01]  /*c7a0*/  PRMT R156, RZ, 0x7610, R156 ;  /* 0x00007610ff9c7816 */ /* 0x000fe2000000009c */
[----:B0-----:R-:W-:Y:S01]  /*c7b0*/  IMAD.X R8, R16, 0x1, R5, P6 ;  /* 0x0000000110087824 */ /* 0x001fe200030e0605 */
        /* <DEDUP_REMOVED lines=10> */
[----:B------:R-:W-:Y:S01]  /*c860*/  PRMT R148, RZ, 0x7610, R148 ;  /* 0x00007610ff947816 */ /* 0x000fe20000000094 */
        /* <DEDUP_REMOVED lines=131> */
[----:B------:R0:W3:Y:S01]  /*d0a0*/  @!P1 LDG.E.U8 R125, desc[UR20][R38.64] ;  /* 0x00000014267d9981 */ /* 0x0000e2000c1e1100 */
        /* <DEDUP_REMOVED lines=11> */
[----:B------:R0:W3:Y:S04]  /*d160*/  @!P1 LDG.E.U8 R124, desc[UR20][R38.64] ;  /* 0x00000014267c9981 */ /* 0x0000e8000c1e1100 */
        /* <DEDUP_REMOVED lines=13> */
[----:B------:R-:W-:Y:S01]  /*d240*/  PRMT R127, RZ, 0x7610, R127 ;  /* 0x00007610ff7f7816 */ /* 0x000fe2000000007f */
[----:B------:R0:W-:Y:S01]  /*d250*/  STL [R1+0x83c], R7 ;  /* 0x00083c0701007387 */ /* 0x0001e20000100800 */
[----:B-1----:R-:W-:Y:S01]  /*d260*/  IMAD.X R8, R16, 0x1, R3, P6 ;  /* 0x0000000110087824 */ /* 0x002fe200030e0603 */
[----:B------:R-:W-:-:S02]  /*d270*/  IADD3 R6, P6, PT, R40, R4, RZ ;  /* 0x0000000428067210 */ /* 0x000fc40007fde0ff */
[----:B------:R1:W3:Y:S01]  /*d280*/  @!P2 LDG.E.U8 R133, desc[UR20][R38.64] ;  /* 0x000000142685a981 */ /* 0x0002e2000c1e1100 */
[----:B------:R-:W-:Y:S01]  /*d290*/  IMAD R40, R14, 0x47, RZ ;  /* 0x000000470e287824 */ /* 0x000fe200078e02ff */
[----:B------:R-:W-:Y:S02]  /*d2a0*/  ISETP.GE.U32.AND P4, PT, R41, 0x7fffff39, PT ;  /* 0x7fffff392900780c */ /* 0x000fe40003f86070 */
[----:B------:R0:W-:Y:S01]  /*d2b0*/  STL [R1+0x838], R8 ;  /* 0x0008380801007387 */ /* 0x0001e20000100800 */
[----:B------:R-:W-:Y:S01]  /*d2c0*/  PRMT R126, RZ, 0x7610, R126 ;  /* 0x00007610ff7e7816 */ /* 0x000fe2000000007e */
[----:B-1----:R-:W-:Y:S02]  /*d2d0*/  @!P3 IMAD.MOV.U32 R38, RZ, RZ, R7 ;  /* 0x000000ffff26b224 */ /* 0x002fe400078e0007 */
[----:B------:R-:W-:Y:S02]  /*d2e0*/  @!P3 IMAD.MOV.U32 R39, RZ, RZ, R8 ;  /* 0x000000ffff27b224 */ /* 0x000fe400078e0008 */
[----:B0-----:R-:W-:Y:S01]  /*d2f0*/  IMAD.X R7, R16, 0x1, R5, P6 ;  /* 0x0000000110077824 */ /* 0x001fe200030e0605 */
[----:B------:R-:W-:-:S02]  /*d300*/  SHF.R.S32.HI R16, RZ, 0x1f, R40 ;  /* 0x0000001fff107819 */ /* 0x000fc40000011428 */
[----:B------:R0:W3:Y:S01]  /*d310*/  @!P3 LDG.E.U8 R127, desc[UR20][R38.64] ;  /* 0x00000014267fb981 */ /* 0x0000e2000c1e1100 */
[----:B------:R-:W-:Y:S01]  /*d320*/  IADD3 R8, P6, PT, R40, R2, RZ ;  /* 0x0000000228087210 */ /* 0x000fe20007fde0ff */
[----:B------:R-:W-:Y:S02]  /*d330*/  VIADD R41, R144, 0xffffffb9 ;  /* 0xffffffb990297836 */ /* 0x000fe40000000000 */
[----:B------:R1:W-:Y:S01]  /*d340*/  STL [R1+0x844], R6 ;  /* 0x0008440601007387 */ /* 0x0003e20000100800 */
[----:B0-----:R-:W-:Y:S02]  /*d350*/  @!P3 IMAD.MOV.U32 R38, RZ, RZ, R6 ;  /* 0x000000ffff26b224 */ /* 0x001fe400078e0006 */
[----:B------:R-:W-:Y:S02]  /*d360*/  @!P3 IMAD.MOV.U32 R39, RZ, RZ, R7 ;  /* 0x000000ffff27b224 */ /* 0x000fe400078e0007 */
[----:B------:R-:W-:Y:S01]  /*d370*/  IMAD.X R9, R16, 0x1, R3, P6 ;  /* 0x0000000110097824 */ /* 0x000fe200030e0603 */
[----:B------:R-:W-:-:S02]  /*d380*/  ISETP.GE.U32.AND P0, PT, R41, 0x7fffff3a, PT ;  /* 0x7fffff3a2900780c */ /* 0x000fc40003f06070 */
[----:B------:R0:W3:Y:S01]  /*d390*/  @!P3 LDG.E.U8 R126, desc[UR20][R38.64] ;  /* 0x00000014267eb981 */ /* 0x0000e2000c1e1100 */
[----:B-1----:R-:W-:Y:S01]  /*d3a0*/  IADD3 R6, P3, PT, R40, R4, RZ ;  /* 0x0000000428067210 */ /* 0x002fe20007f7e0ff */
[----:B------:R-:W-:Y:S01]  /*d3b0*/  VIADD R41, R144, 0xffffffc0 ;  /* 0xffffffc090297836 */ /* 0x000fe20000000000 */
[----:B------:R-:W-:Y:S01]  /*d3c0*/  PRMT R135, RZ, 0x7610, R135 ;  /* 0x00007610ff877816 */ /* 0x000fe20000000087 */
[----:B------:R1:W-:Y:S01]  /*d3d0*/  STL [R1+0x840], R7 ;  /* 0x0008400701007387 */ /* 0x0003e20000100800 */
[----:B------:R-:W-:Y:S02]  /*d3e0*/  IMAD R40, R14, 0x46, RZ ;  /* 0x000000460e287824 */ /* 0x000fe400078e02ff */
[----:B0-----:R-:W-:Y:S02]  /*d3f0*/  @!P4 IMAD.MOV.U32 R38, RZ, RZ, R8 ;  /* 0x000000ffff26c224 */ /* 0x001fe400078e0008 */
[----:B------:R-:W-:Y:S02]  /*d400*/  @!P4 IMAD.MOV.U32 R39, RZ, RZ, R9 ;  /* 0x000000ffff27c224 */ /* 0x000fe400078e0009 */
[----:B-1----:R-:W-:Y:S01]  /*d410*/  IMAD.X R7, R16, 0x1, R5, P3 ;  /* 0x0000000110077824 */ /* 0x002fe200018e0605 */
[----:B------:R-:W-:Y:S01]  /*d420*/  ISETP.GE.U32.AND P1, PT, R41, 0x7fffff41, PT ;  /* 0x7fffff412900780c */ /* 0x000fe20003f26070 */
[----:B------:R-:W-:Y:S01]  /*d430*/  VIADD R41, R144, 0xffffffc1 ;  /* 0xffffffc190297836 */ /* 0x000fe20000000000 */
[----:B------:R-:W-:Y:S01]  /*d440*/  PRMT R132, RZ, 0x7610, R132 ;  /* 0x00007610ff847816 */ /* 0x000fe20000000084 */
[----:B------:R0:W3:Y:S01]  /*d450*/  @!P4 LDG.E.U8 R135, desc[UR20][R38.64] ;  /* 0x000000142687c981 */ /* 0x0000e2000c1e1100 */
[----:B------:R-:W-:-:S03]  /*d460*/  SHF.R.S32.HI R16, RZ, 0x1f, R40 ;  /* 0x0000001fff107819 */ /* 0x000fc60000011428 */
[----:B------:R1:W-:Y:S01]  /*d470*/  STL [R1+0x7cc], R8 ;  /* 0x0007cc0801007387 */ /* 0x0003e20000100800 */
[----:B------:R-:W-:Y:S01]  /*d480*/  ISETP.GE.U32.AND P2, PT, R41, 0x7fffff42, PT ;  /* 0x7fffff422900780c */ /* 0x000fe20003f46070 */
[----:B0-----:R-:W-:Y:S02]  /*d490*/  @!P4 IMAD.MOV.U32 R38, RZ, RZ, R6 ;  /* 0x000000ffff26c224 */ /* 0x001fe400078e0006 */
[----:B------:R-:W-:Y:S01]  /*d4a0*/  @!P4 IMAD.MOV.U32 R39, RZ, RZ, R7 ;  /* 0x000000ffff27c224 */ /* 0x000fe200078e0007 */
[----:B-1----:R-:W-:Y:S01]  /*d4b0*/  IADD3 R8, P3, PT, R40, R2, RZ ;  /* 0x0000000228087210 */ /* 0x002fe20007f7e0ff */
[----:B------:R-:W-:Y:S01]  /*d4c0*/  VIADD R41, R144, 0xffffffc8 ;  /* 0xffffffc890297836 */ /* 0x000fe20000000000 */
[----:B------:R0:W-:Y:S04]  /*d4d0*/  STL [R1+0x7d4], R6 ;  /* 0x0007d40601007387 */ /* 0x0001e80000100800 */
[----:B------:R1:W3:Y:S01]  /*d4e0*/  @!P4 LDG.E.U8 R132, desc[UR20][R38.64] ;  /* 0x000000142684c981 */ /* 0x0002e2000c1e1100 */
[----:B------:R-:W-:Y:S01]  /*d4f0*/  IMAD.X R10, R16, 0x1, R3, P3 ;  /* 0x00000001100a7824 */ /* 0x000fe200018e0603 */
[----:B------:R-:W-:-:S02]  /*d500*/  ISETP.GE.U32.AND P6, PT, R41, 0x7fffff49, PT ;  /* 0x7fffff492900780c */ /* 0x000fc40003fc6070 */
[----:B0-----:R-:W-:Y:S01]  /*d510*/  IADD3 R6, P4, PT, R40, R4, RZ ;  /* 0x0000000428067210 */ /* 0x001fe20007f9e0ff */
[----:B-1----:R-:W-:Y:S02]  /*d520*/  VIADD R38, R144, 0xffffffc9 ;  /* 0xffffffc990267836 */ /* 0x002fe40000000000 */
[----:B------:R-:W-:Y:S01]  /*d530*/  IMAD R39, R14, 0x3f, RZ ;  /* 0x0000003f0e277824 */ /* 0x000fe200078e02ff */
[----:B------:R0:W-:Y:S01]  /*d540*/  STL [R1+0x7c8], R9 ;  /* 0x0007c80901007387 */ /* 0x0001e20000100800 */
[----:B------:R-:W-:Y:S01]  /*d550*/  PRMT R123, RZ, 0x7610, R123 ;  /* 0x00007610ff7b7816 */ /* 0x000fe2000000007b */
[----:B------:R-:W-:Y:S01]  /*d560*/  @!P0 IMAD.MOV.U32 R40, RZ, RZ, R8 ;  /* 0x000000ffff288224 */ /* 0x000fe200078e0008 */
[----:B------:R-:W-:Y:S01]  /*d570*/  ISETP.GE.U32.AND P3, PT, R38, 0x7fffff4a, PT ;  /* 0x7fffff4a2600780c */ /* 0x000fe20003f66070 */
[----:B------:R1:W-:Y:S01]  /*d580*/  STL [R1+0x7d0], R7 ;  /* 0x0007d00701007387 */ /* 0x0003e20000100800 */
[----:B------:R-:W-:Y:S01]  /*d590*/  @!P0 IMAD.MOV.U32 R41, RZ, RZ, R10 ;  /* 0x000000ffff298224 */ /* 0x000fe200078e000a */
[----:B------:R-:W-:Y:S01]  /*d5a0*/  SHF.R.S32.HI R38, RZ, 0x1f, R39 ;  /* 0x0000001fff267819 */ /* 0x000fe20000011427 */
[----:B0-----:R-:W-:Y:S01]  /*d5b0*/  IMAD.X R9, R16, 0x1, R5, P4 ;  /* 0x0000000110097824 */ /* 0x001fe200020e0605 */
[----:B------:R0:W-:Y:S01]  /*d5c0*/  STL [R1+0x7bc], R8 ;  /* 0x0007bc0801007387 */ /* 0x0001e20000100800 */
[----:B-1----:R-:W-:-:S03]  /*d5d0*/  IADD3 R7, P4, PT, R39, R2, RZ ;  /* 0x0000000227077210 */ /* 0x002fc60007f9e0ff */
[----:B------:R1:W3:Y:S01]  /*d5e0*/  @!P0 LDG.E.U8 R123, desc[UR20][R40.64] ;  /* 0x00000014287b8981 */ /* 0x0002e2000c1e1100 */
[----:B------:R-:W-:-:S03]  /*d5f0*/  PRMT R118, RZ, 0x7610, R118 ;  /* 0x00007610ff767816 */ /* 0x000fc60000000076 */
[----:B------:R4:W-:Y:S01]  /*d600*/  STL [R1+0x7c4], R6 ;  /* 0x0007c40601007387 */ /* 0x0009e20000100800 */
[----:B0-----:R-:W-:Y:S02]  /*d610*/  IMAD.X R8, R38, 0x1, R3, P4 ;  /* 0x0000000126087824 */ /* 0x001fe400020e0603 */
[----:B-1----:R-:W-:Y:S01]  /*d620*/  @!P0 IMAD.MOV.U32 R40, RZ, RZ, R6 ;  /* 0x000000ffff288224 */ /* 0x002fe200078e0006 */
[----:B------:R-:W-:Y:S01]  /*d630*/  STL [R1+0x7b8], R10 ;  /* 0x0007b80a01007387 */ /* 0x000fe20000100800 */
[----:B----4-:R-:W-:Y:S01]  /*d640*/  IADD3 R6, P4, PT, R39, R4, RZ ;  /* 0x0000000427067210 */ /* 0x010fe20007f9e0ff */
[----:B------:R-:W-:Y:S02]  /*d650*/  @!P0 IMAD.MOV.U32 R41, RZ, RZ, R9 ;  /* 0x000000ffff298224 */ /* 0x000fe400078e0009 */
[----:B------:R0:W-:Y:S04]  /*d660*/  STS.U8 [R11+UR9+0x700], R42 ;  /* 0x0007002a0b007988 */ /* 0x0001e80008000009 */
[----:B------:R1:W-:Y:S01]  /*d670*/  STL [R1+0x7c0], R9 ;  /* 0x0007c00901007387 */ /* 0x0003e20000100800 */
[----:B------:R-:W-:-:S02]  /*d680*/  PRMT R129, RZ, 0x7610, R129 ;  /* 0x00007610ff817816 */ /* 0x000fc40000000081 */
[----:B------:R-:W-:Y:S01]  /*d690*/  PRMT R128, RZ, 0x7610, R128 ;  /* 0x00007610ff807816 */ /* 0x000fe20000000080 */
[----:B------:R4:W3:Y:S01]  /*d6a0*/  @!P0 LDG.E.U8 R118, desc[UR20][R40.64] ;  /* 0x0000001428768981 */ /* 0x0008e2000c1e1100 */
[----:B0-----:R-:W-:Y:S02]  /*d6b0*/  IMAD R42, R14, 0x3e, RZ ;  /* 0x0000003e0e2a7824 */ /* 0x001fe400078e02ff */
[----:B-1----:R-:W-:Y:S01]  /*d6c0*/  IMAD.X R9, R38, 0x1, R5, P4 ;  /* 0x0000000126097824 */ /* 0x002fe200020e0605 */
[----:B------:R0:W-:Y:S01]  /*d6d0*/  STL [R1+0x74c], R7 ;  /* 0x00074c0701007387 */ /* 0x0001e20000100800 */
[----:B------:R-:W-:Y:S01]  /*d6e0*/  @!P1 IMAD.MOV.U32 R38, RZ, RZ, R6 ;  /* 0x000000ffff269224 */ /* 0x000fe200078e0006 */
[----:B------:R-:W-:Y:S01]  /*d6f0*/  SHF.R.S32.HI R16, RZ, 0x1f, R42 ;  /* 0x0000001fff107819 */ /* 0x000fe2000001142a */
[----:B----4-:R-:W-:Y:S02]  /*d700*/  @!P1 IMAD.MOV.U32 R40, RZ, RZ, R7 ;  /* 0x000000ffff289224 */ /* 0x010fe400078e0007 */
[----:B------:R-:W-:-:S02]  /*d710*/  @!P1 IMAD.MOV.U32 R41, RZ, RZ, R8 ;  /* 0x000000ffff299224 */ /* 0x000fc400078e0008 */
[----:B------:R-:W-:Y:S01]  /*d720*/  @!P1 IMAD.MOV.U32 R39, RZ, RZ, R9 ;  /* 0x000000ffff279224 */ /* 0x000fe200078e0009 */
[----:B0-----:R-:W-:Y:S01]  /*d730*/  IADD3 R7, P0, PT, R42, R2, RZ ;  /* 0x000000022a077210 */ /* 0x001fe20007f1e0ff */
[----:B------:R0:W-:Y:S04]  /*d740*/  STL [R1+0x748], R8 ;  /* 0x0007480801007387 */ /* 0x0001e80000100800 */
[----:B------:R-:W4:Y:S04]  /*d750*/  @!P1 LDG.E.U8 R129, desc[UR20][R40.64] ;  /* 0x0000001428819981 */ /* 0x000f28000c1e1100 */
[----:B------:R1:W-:Y:S01]  /*d760*/  STL [R1+0x754], R6 ;  /* 0x0007540601007387 */ /* 0x0003e20000100800 */
[----:B0-----:R-:W-:-:S03]  /*d770*/  IMAD.X R8, R16, 0x1, R3, P0 ;  /* 0x0000000110087824 */ /* 0x001fc600000e0603 */
[----:B------:R0:W3:Y:S01]  /*d780*/  @!P1 LDG.E.U8 R128, desc[UR20][R38.64] ;  /* 0x0000001426809981 */ /* 0x0000e2000c1e1100 */
[----:B------:R-:W-:Y:S02]  /*d790*/  PRMT R120, RZ, 0x7610, R120 ;  /* 0x00007610ff787816 */ /* 0x000fe40000000078 */
[----:B-1----:R-:W-:Y:S01]  /*d7a0*/  IADD3 R6, P1, PT, R42, R4, RZ ;  /* 0x000000042a067210 */ /* 0x002fe20007f3e0ff */
[----:B------:R1:W-:Y:S01]  /*d7b0*/  STS.U8 [R11+UR9+0x4300], R43 ;  /* 0x0043002b0b007988 */ /* 0x0003e20008000009 */
[----:B0-----:R-:W-:-:S03]  /*d7c0*/  @!P2 IMAD.MOV.U32 R38, RZ, RZ, R7 ;  /* 0x000000ffff26a224 */ /* 0x001fc600078e0007 */
[----:B------:R-:W-:Y:S01]  /*d7d0*/  STL [R1+0x73c], R7 ;  /* 0x00073c0701007387 */ /* 0x000fe20000100800 */
[----:B------:R-:W-:-:S03]  /*d7e0*/  @!P2 IMAD.MOV.U32 R39, RZ, RZ, R8 ;  /* 0x000000ffff27a224 */ /* 0x000fc600078e0008 */
[----:B------:R0:W-:Y:S01]  /*d7f0*/  STL [R1+0x750], R9 ;  /* 0x0007500901007387 */ /* 0x0001e20000100800 */
[----:B-1----:R-:W-:Y:S01]  /*d800*/  IMAD R43, R14, 0x37, RZ ;  /* 0x000000370e2b7824 */ /* 0x002fe200078e02ff */
[----:B------:R-:W-:Y:S02]  /*d810*/  PRMT R119, RZ, 0x7610, R119 ;  /* 0x00007610ff777816 */ /* 0x000fe40000000077 */
[----:B------:R-:W-:Y:S01]  /*d820*/  STL [R1+0x738], R8 ;  /* 0x0007380801007387 */ /* 0x000fe20000100800 */
[----:B------:R-:W-:-:S03]  /*d830*/  @!P2 IMAD.MOV.U32 R40, RZ, RZ, R6 ;  /* 0x000000ffff28a224 */ /* 0x000fc600078e0006 */
[----:B------:R1:W3:Y:S01]  /*d840*/  @!P2 LDG.E.U8 R120, desc[UR20][R38.64] ;  /* 0x000000142678a981 */ /* 0x0002e2000c1e1100 */
[----:B0-----:R-:W-:Y:S01]  /*d850*/  IMAD.X R9, R16, 0x1, R5, P1 ;  /* 0x0000000110097824 */ /* 0x001fe200008e0605 */
[C---:B------:R-:W-:Y:S02]  /*d860*/  IADD3 R7, P0, PT, R43.reuse, R2, RZ ;  /* 0x000000022b077210 */ /* 0x040fe40007f1e0ff */
[----:B------:R0:W-:Y:S01]  /*d870*/  STL [R1+0x744], R6 ;  /* 0x0007440601007387 */ /* 0x0001e20000100800 */
[----:B------:R-:W-:Y:S02]  /*d880*/  @!P2 IMAD.MOV.U32 R41, RZ, RZ, R9 ;  /* 0x000000ffff29a224 */ /* 0x000fe400078e0009 */
[----:B------:R-:W-:Y:S01]  /*d890*/  IMAD R42, R14, 0x36, RZ ;  /* 0x000000360e2a7824 */ /* 0x000fe200078e02ff */
[----:B-1----:R-:W-:Y:S01]  /*d8a0*/  SHF.R.S32.HI R38, RZ, 0x1f, R43 ;  /* 0x0000001fff267819 */ /* 0x002fe2000001142b */
[----:B------:R1:W-:Y:S01]  /*d8b0*/  STL [R1+0x6cc], R7 ;  /* 0x0006cc0701007387 */ /* 0x0003e20000100800 */
[----:B0-----:R-:W-:-:S03]  /*d8c0*/  IADD3 R6, P1, PT, R43, R4, RZ ;  /* 0x000000042b067210 */ /* 0x001fc60007f3e0ff */
[----:B------:R0:W3:Y:S01]  /*d8d0*/  @!P2 LDG.E.U8 R119, desc[UR20][R40.64] ;  /* 0x000000142877a981 */ /* 0x0000e2000c1e1100 */
[----:B------:R-:W-:Y:S01]  /*d8e0*/  IMAD.X R8, R38, 0x1, R3, P0 ;  /* 0x0000000126087824 */ /* 0x000fe200000e0603 */
[----:B------:R-:W-:Y:S02]  /*d8f0*/  SHF.R.S32.HI R16, RZ, 0x1f, R42 ;  /* 0x0000001fff107819 */ /* 0x000fe4000001142a */
[----:B------:R1:W-:Y:S01]  /*d900*/  STL [R1+0x740], R9 ;  /* 0x0007400901007387 */ /* 0x0003e20000100800 */
[----:B------:R-:W-:Y:S01]  /*d910*/  PRMT R130, RZ, 0x7610, R130 ;  /* 0x00007610ff827816 */ /* 0x000fe20000000082 */
[----:B0-----:R-:W-:Y:S01]  /*d920*/  @!P6 IMAD.MOV.U32 R40, RZ, RZ, R7 ;  /* 0x000000ffff28e224 */ /* 0x001fe200078e0007 */
[----:B-1----:R-:W-:Y:S01]  /*d930*/  IADD3 R7, P0, PT, R42, R2, RZ ;  /* 0x000000022a077210 */ /* 0x002fe20007f1e0ff */
[----:B------:R-:W-:Y:S01]  /*d940*/  IMAD.X R9, R38, 0x1, R5, P1 ;  /* 0x0000000126097824 */ /* 0x000fe200008e0605 */
[----:B------:R0:W-:Y:S01]  /*d950*/  STL [R1+0x6c8], R8 ;  /* 0x0006c80801007387 */ /* 0x0001e20000100800 */
[----:B------:R-:W-:-:S02]  /*d960*/  @!P6 IMAD.MOV.U32 R41, RZ, RZ, R8 ;  /* 0x000000ffff29e224 */ /* 0x000fc400078e0008 */
[----:B------:R-:W-:Y:S01]  /*d970*/  @!P6 IMAD.MOV.U32 R38, RZ, RZ, R6 ;  /* 0x000000ffff26e224 */ /* 0x000fe200078e0006 */
[----:B------:R1:W-:Y:S01]  /*d980*/  STL [R1+0x6d4], R6 ;  /* 0x0006d40601007387 */ /* 0x0003e20000100800 */
[----:B------:R-:W-:Y:S02]  /*d990*/  @!P6 IMAD.MOV.U32 R39, RZ, RZ, R9 ;  /* 0x000000ffff27e224 */ /* 0x000fe400078e0009 */
[----:B0-----:R-:W-:-:S03]  /*d9a0*/  IMAD.X R8, R16, 0x1, R3, P0 ;  /* 0x0000000110087824 */ /* 0x001fc600000e0603 */
[----:B------:R0:W3:Y:S01]  /*d9b0*/  @!P6 LDG.E.U8 R130, desc[UR20][R38.64] ;  /* 0x000000142682e981 */ /* 0x0000e2000c1e1100 */
[----:B-1----:R-:W-:-:S03]  /*d9c0*/  IADD3 R6, P0, PT, R42, R4, RZ ;  /* 0x000000042a067210 */ /* 0x002fc60007f1e0ff */
[----:B------:R1:W-:Y:S01]  /*d9d0*/  STL [R1+0x6bc], R7 ;  /* 0x0006bc0701007387 */ /* 0x0003e20000100800 */
[----:B0-----:R-:W-:Y:S02]  /*d9e0*/  @!P3 IMAD.MOV.U32 R38, RZ, RZ, R7 ;  /* 0x000000ffff26b224 */ /* 0x001fe400078e0007 */
[----:B-1----:R-:W-:Y:S01]  /*d9f0*/  IMAD.X R7, R16, 0x1, R5, P0 ;  /* 0x0000000110077824 */ /* 0x002fe200000e0605 */
[C---:B------:R-:W-:Y:S02]  /*da00*/  ISETP.GT.U32.AND P0, PT, R12.reuse, R62, PT ;  /* 0x0000003e0c00720c */ /* 0x040fe40003f04070 */
[----:B--2---:R-:W-:-:S11]  /*da10*/  ISETP.GT.U32.AND P4, PT, R12, R69, PT ;  /* 0x000000450c00720c */ /* 0x004fd60003f84070 */
[--C-:B------:R-:W-:Y:S01]  /*da20*/  @!P0 IMAD.IADD R62, R62, 0x1, -R12.reuse ;  /* 0x000000013e3e8824 */ /* 0x100fe200078e0a0c */
[C---:B------:R-:W-:Y:S01]  /*da30*/  ISETP.GT.U32.AND P0, PT, R12.reuse, R67, PT ;  /* 0x000000430c00720c */ /* 0x040fe20003f04070 */
[----:B------:R-:W-:Y:S01]  /*da40*/  @!P4 IMAD.IADD R69, R69, 0x1, -R12 ;  /* 0x000000014545c824 */ /* 0x000fe200078e0a0c */
[----:B------:R-:W-:-:S11]  /*da50*/  ISETP.GT.U32.AND P4, PT, R12, R64, PT ;  /* 0x000000400c00720c */ /* 0x000fd60003f84070 */
[--C-:B------:R-:W-:Y:S01]  /*da60*/  @!P0 IMAD.IADD R67, R67, 0x1, -R12.reuse ;  /* 0x0000000143438824 */ /* 0x100fe200078e0a0c */
[----:B------:R-:W-:Y:S01]  /*da70*/  ISETP.GT.U32.AND P0, PT, R12, R74, PT ;  /* 0x0000004a0c00720c */ /* 0x000fe20003f04070 */
[----:B------:R-:W-:Y:S01]  /*da80*/  @!P4 IMAD.IADD R64, R64, 0x1, -R12 ;  /* 0x000000014040c824 */ /* 0x000fe200078e0a0c */
[----:B------:R-:W-:Y:S01]  /*da90*/  ISETP.GT.U32.AND P4, PT, R12, R71, PT ;  /* 0x000000470c00720c */ /* 0x000fe20003f84070 */
[----:B------:R-:W-:Y:S01]  /*daa0*/  @!P3 IMAD.MOV.U32 R39, RZ, RZ, R8 ;  /* 0x000000ffff27b224 */ /* 0x000fe200078e0008 */
[----:B------:R-:W-:Y:S01]  /*dab0*/  PRMT R122, RZ, 0x7610, R122 ;  /* 0x00007610ff7a7816 */ /* 0x000fe2000000007a */
[----:B------:R-:W-:Y:S08]  /*dac0*/  STL [R1+0x6d0], R9 ;  /* 0x0006d00901007387 */ /* 0x000ff00000100800 */
[----:B------:R-:W-:Y:S01]  /*dad0*/  @!P0 IMAD.IADD R74, R74, 0x1, -R12 ;  /* 0x000000014a4a8824 */ /* 0x000fe200078e0a0c */
[----:B------:R-:W-:Y:S01]  /*dae0*/  ISETP.GT.U32.AND P0, PT, R12, R79, PT ;  /* 0x0000004f0c00720c */ /* 0x000fe20003f04070 */
[----:B------:R-:W-:Y:S04]  /*daf0*/  STL [R1+0x6b8], R8 ;  /* 0x0006b80801007387 */ /* 0x000fe80000100800 */
[----:B------:R0:W-:Y:S04]  /*db00*/  STL [R1+0x6c4], R6 ;  /* 0x0006c40601007387 */ /* 0x0001e80000100800 */
[----:B------:R1:W2:Y:S04]  /*db10*/  @!P3 LDG.E.U8 R122, desc[UR20][R38.64] ;  /* 0x00000014267ab981 */ /* 0x0002a8000c1e1100 */
[----:B------:R-:W-:Y:S04]  /*db20*/  STL [R1+0x6c0], R7 ;  /* 0x0006c00701007387 */ /* 0x000fe80000100800 */
[----:B------:R-:W2:Y:S01]  /*db30*/  LDL.LU R165, [R1+0x1a4] ;  /* 0x0001a40001a57983 */ /* 0x000ea20000300800 */
[----:B-1----:R-:W-:-:S03]  /*db40*/  @!P3 IMAD.MOV.U32 R38, RZ, RZ, R6 ;  /* 0x000000ffff26b224 */ /* 0x002fc600078e0006 */
[----:B0-----:R-:W2:Y:S01]  /*db50*/  LDL.LU R6, [R1+0x1a0] ;  /* 0x0001a00001067983 */ /* 0x001ea20000300800 */
[--C-:B------:R-:W-:Y:S01]  /*db60*/  @!P4 IMAD.IADD R71, R71, 0x1, -R12.reuse ;  /* 0x000000014747c824 */ /* 0x100fe200078e0a0c */
[C---:B------:R-:W-:Y:S01]  /*db70*/  ISETP.GT.U32.AND P4, PT, R12.reuse, R76, PT ;  /* 0x0000004c0c00720c */ /* 0x040fe20003f84070 */
[--C-:B------:R-:W-:Y:S01]  /*db80*/  @!P0 IMAD.IADD R79, R79, 0x1, -R12.reuse ;  /* 0x000000014f4f8824 */ /* 0x100fe200078e0a0c */
[----:B------:R-:W-:Y:S01]  /*db90*/  ISETP.GT.U32.AND P0, PT, R12, R18, PT ;  /* 0x000000120c00720c */ /* 0x000fe20003f04070 */
[C---:B------:R-:W-:Y:S01]  /*dba0*/  VIADD R90, R0.reuse, 0x28 ;  /* 0x00000028005a7836 */ /* 0x040fe20000000000 */
[----:B------:R-:W-:Y:S01]  /*dbb0*/  PRMT R131, RZ, 0x7610, R131 ;  /* 0x00007610ff837816 */ /* 0x000fe20000000083 */
[C---:B------:R-:W-:Y:S02]  /*dbc0*/  VIADD R92, R0.reuse, 0x2a ;  /* 0x0000002a005c7836 */ /* 0x040fe40000000000 */
[----:B------:R-:W-:Y:S01]  /*dbd0*/  VIADD R91, R0, 0x2b ;  /* 0x0000002b005b7836 */ /* 0x000fe20000000000 */
[----:B------:R-:W-:Y:S01]  /*dbe0*/  IABS R43, R90 ;  /* 0x0000005a002b7213 */ /* 0x000fe20000000000 */
[----:B------:R-:W-:Y:S01]  /*dbf0*/  @!P3 IMAD.MOV.U32 R39, RZ, RZ, R7 ;  /* 0x000000ffff27b224 */ /* 0x000fe200078e0007 */
[----:B------:R-:W-:Y:S01]  /*dc00*/  PRMT R121, RZ, 0x7610, R121 ;  /* 0x00007610ff797816 */ /* 0x000fe20000000079 */
[----:B------:R0:W2:Y:S02]  /*dc10*/  @!P6 LDG.E.U8 R131, desc[UR20][R40.64] ;  /* 0x000000142883e981 */ /* 0x0000a4000c1e1100 */
[--C-:B------:R-:W-:Y:S01]  /*dc20*/  @!P4 IMAD.IADD R76, R76, 0x1, -R12.reuse ;  /* 0x000000014c4cc824 */ /* 0x100fe200078e0a0c */
[----:B------:R-:W-:Y:S01]  /*dc30*/  ISETP.GT.U32.AND P4, PT, R12, R23, PT ;  /* 0x000000170c00720c */ /* 0x000fe20003f84070 */
[----:B------:R-:W-:Y:S01]  /*dc40*/  @!P0 IMAD.IADD R18, R18, 0x1, -R12 ;  /* 0x0000000112128824 */ /* 0x000fe200078e0a0c */
[----:B------:R-:W-:Y:S01]  /*dc50*/  ISETP.GT.U32.AND P0, PT, R12, R21, PT ;  /* 0x000000150c00720c */ /* 0x000fe20003f04070 */
[----:B------:R-:W-:Y:S01]  /*dc60*/  VIADD R89, R0, 0x29 ;  /* 0x0000002900597836 */ /* 0x000fe20000000000 */
[----:B------:R1:W2:Y:S01]  /*dc70*/  @!P3 LDG.E.U8 R121, desc[UR20][R38.64] ;  /* 0x000000142679b981 */ /* 0x0002a2000c1e1100 */
[----:B------:R-:W-:Y:S01]  /*dc80*/  IMAD.HI.U32 R16, R13, R43, RZ ;  /* 0x0000002b0d107227 */ /* 0x000fe200078e00ff */
[----:B0-----:R-:W-:-:S03]  /*dc90*/  IABS R41, R92 ;  /* 0x0000005c00297213 */ /* 0x001fc60000000000 */
[----:B------:R-:W-:Y:S01]  /*dca0*/  VIADD R95, R0, 0x2c ;  /* 0x0000002c005f7836 */ /* 0x000fe20000000000 */
[----:B------:R-:W-:Y:S01]  /*dcb0*/  IABS R40, R91 ;  /* 0x0000005b00287213 */ /* 0x000fe20000000000 */
[----:B------:R-:W-:Y:S01]  /*dcc0*/  IMAD.MOV R16, RZ, RZ, -R16 ;  /* 0x000000ffff107224 */ /* 0x000fe200078e0a10 */
[----:B------:R-:W-:Y:S01]  /*dcd0*/  IABS R42, R89 ;  /* 0x00000059002a7213 */ /* 0x000fe20000000000 */
[----:B------:R-:W-:Y:S01]  /*dce0*/  @!P4 IMAD.IADD R23, R23, 0x1, -R12 ;  /* 0x000000011717c824 */ /* 0x000fe200078e0a0c */
[----:B------:R-:W-:Y:S01]  /*dcf0*/  ISETP.GT.U32.AND P4, PT, R12, R30, PT ;  /* 0x0000001e0c00720c */ /* 0x000fe20003f84070 */
[----:B-1----:R-:W-:-:S04]  /*dd00*/  IMAD.HI.U32 R38, R13, R41, RZ ;  /* 0x000000290d267227 */ /* 0x002fc800078e00ff */
[----:B------:R-:W-:Y:S01]  /*dd10*/  VIADD R99, R0, 0x2d ;  /* 0x0000002d00637836 */ /* 0x000fe20000000000 */
[----:B------:R0:W-:Y:S01]  /*dd20*/  STS.U8 [R11+UR9+0x300], R44 ;  /* 0x0003002c0b007988 */ /* 0x0001e20008000009 */
[----:B------:R-:W-:-:S04]  /*dd30*/  IMAD.HI.U32 R39, R13, R40, RZ ;  /* 0x000000280d277227 */ /* 0x000fc800078e00ff */
[C---:B------:R-:W-:Y:S02]  /*dd40*/  VIADD R96, R0.reuse, 0x2f ;  /* 0x0000002f00607836 */ /* 0x040fe40000000000 */
[C---:B------:R-:W-:Y:S02]  /*dd50*/  VIADD R101, R0.reuse, 0x30 ;  /* 0x0000003000657836 */ /* 0x040fe40000000000 */
[C---:B------:R-:W-:Y:S02]  /*dd60*/  VIADD R103, R0.reuse, 0x2e ;  /* 0x0000002e00677836 */ /* 0x040fe40000000000 */
[C---:B------:R-:W-:Y:S02]  /*dd70*/  VIADD R108, R0.reuse, 0x32 ;  /* 0x00000032006c7836 */ /* 0x040fe40000000000 */
[C---:B------:R-:W-:Y:S02]  /*dd80*/  VIADD R112, R0.reuse, 0x33 ;  /* 0x0000003300707836 */ /* 0x040fe40000000000 */
[----:B------:R-:W-:-:S02]  /*dd90*/  VIADD R107, R0, 0x35 ;  /* 0x00000035006b7836 */ /* 0x000fc40000000000 */
[C---:B------:R-:W-:Y:S02]  /*dda0*/  VIADD R111, R0.reuse, 0x36 ;  /* 0x00000036006f7836 */ /* 0x040fe40000000000 */
[C---:B------:R-:W-:Y:S02]  /*ddb0*/  VIADD R100, R0.reuse, 0x31 ;  /* 0x0000003100647836 */ /* 0x040fe40000000000 */
[C---:B------:R-:W-:Y:S02]  /*ddc0*/  VIADD R106, R0.reuse, 0x38 ;  /* 0x00000038006a7836 */ /* 0x040fe40000000000 */
[C---:B------:R-:W-:Y:S02]  /*ddd0*/  VIADD R110, R0.reuse, 0x39 ;  /* 0x00000039006e7836 */ /* 0x040fe40000000000 */
[----:B------:R-:W-:Y:S01]  /*dde0*/  VIADD R105, R0, 0x3b ;  /* 0x0000003b00697836 */ /* 0x000fe20000000000 */
[----:B------:R1:W-:Y:S01]  /*ddf0*/  STS.U8 [R11+UR9+0xf00], R46 ;  /* 0x000f002e0b007988 */ /* 0x0003e20008000009 */
[----:B------:R-:W-:Y:S01]  /*de00*/  @!P0 IMAD.IADD R21, R21, 0x1, -R12 ;  /* 0x0000000115158824 */ /* 0x000fe200078e0a0c */
[C---:B------:R-:W-:Y:S01]  /*de10*/  ISETP.GT.U32.AND P0, PT, R12.reuse, R28, PT ;  /* 0x0000001c0c00720c */ /* 0x040fe20003f04070 */
[----:B------:R-:W-:-:S02]  /*de20*/  IMAD R43, R12, R16, R43 ;  /* 0x000000100c2b7224 */ /* 0x000fc400078e022b */
[C---:B------:R-:W-:Y:S02]  /*de30*/  VIADD R81, R0.reuse, 0x3f ;  /* 0x0000003f00517836 */ /* 0x040fe40000000000 */
[----:B------:R-:W-:Y:S01]  /*de40*/  VIADD R102, R0, 0x3d ;  /* 0x0000003d00667836 */ /* 0x000fe20000000000 */
[C---:B------:R-:W-:Y:S01]  /*de50*/  ISETP.GT.U32.AND P1, PT, R12.reuse, R61, PT ;  /* 0x0000003d0c00720c */ /* 0x040fe20003f24070 */
[----:B------:R-:W-:Y:S01]  /*de60*/  IMAD.MOV R38, RZ, RZ, -R38 ;  /* 0x000000ffff267224 */ /* 0x000fe200078e0a26 */
[----:B------:R-:W-:Y:S01]  /*de70*/  ISETP.GT.U32.AND P2, PT, R12, R60, PT ;  /* 0x0000003c0c00720c */ /* 0x000fe20003f44070 */
[----:B------:R-:W-:Y:S01]  /*de80*/  IMAD.MOV R39, RZ, RZ, -R39 ;  /* 0x000000ffff277224 */ /* 0x000fe200078e0a27 */
[----:B------:R-:W2:Y:S01]  /*de90*/  LDL.LU R162, [R1+0x1a8] ;  /* 0x0001a80001a27983 */ /* 0x000ea20000300800 */
[----:B------:R-:W-:-:S04]  /*dea0*/  IMAD.HI.U32 R16, R13, R42, RZ ;  /* 0x0000002a0d107227 */ /* 0x000fc800078e00ff */
[----:B------:R-:W-:Y:S01]  /*deb0*/  @!P4 IMAD.IADD R30, R30, 0x1, -R12 ;  /* 0x000000011e1ec824 */ /* 0x000fe200078e0a0c */
[----:B------:R-:W-:Y:S01]  /*dec0*/  IABS R58, R96 ;  /* 0x00000060003a7213 */ /* 0x000fe20000000000 */
[C---:B------:R-:W-:Y:S01]  /*ded0*/  IMAD R41, R12.reuse, R38, R41 ;  /* 0x000000260c297224 */ /* 0x040fe200078e0229 */
[----:B------:R-:W-:Y:S01]  /*dee0*/  IABS R38, R99 ;  /* 0x0000006300267213 */ /* 0x000fe20000000000 */
[C---:B------:R-:W-:Y:S01]  /*def0*/  IMAD R40, R12.reuse, R39, R40 ;  /* 0x000000270c287224 */ /* 0x040fe200078e0228 */
[----:B------:R-:W-:Y:S01]  /*df00*/  IABS R39, R95 ;  /* 0x0000005f00277213 */ /* 0x000fe20000000000 */
[----:B------:R-:W-:Y:S01]  /*df10*/  IMAD.MOV R16, RZ, RZ, -R16 ;  /* 0x000000ffff107224 */ /* 0x000fe200078e0a10 */
[C---:B------:R-:W-:Y:S01]  /*df20*/  ISETP.GT.U32.AND P4, PT, R12.reuse, R37, PT ;  /* 0x000000250c00720c */ /* 0x040fe20003f84070 */
[----:B0-----:R-:W-:Y:S01]  /*df30*/  IMAD.HI.U32 R44, R13, R38, RZ ;  /* 0x000000260d2c7227 */ /* 0x001fe200078e00ff */
[----:B------:R-:W-:Y:S01]  /*df40*/  IABS R57, R101 ;  /* 0x0000006500397213 */ /* 0x000fe20000000000 */
[----:B------:R-:W2:Y:S02]  /*df50*/  LDL.LU R163, [R1+0x1c0] ;  /* 0x0001c00001a37983 */ /* 0x000ea40000300800 */
[----:B------:R-:W-:-:S02]  /*df60*/  IMAD R42, R12, R16, R42 ;  /* 0x000000100c2a7224 */ /* 0x000fc400078e022a */
[----:B------:R-:W-:Y:S01]  /*df70*/  IMAD.HI.U32 R16, R13, R39, RZ ;  /* 0x000000270d107227 */ /* 0x000fe200078e00ff */
[----:B------:R-:W-:Y:S01]  /*df80*/  IABS R59, R103 ;  /* 0x00000067003b7213 */ /* 0x000fe20000000000 */
[----:B------:R-:W2:Y:S02]  /*df90*/  LDL.LU R164, [R1+0x1ac] ;  /* 0x0001ac0001a47983 */ /* 0x000ea40000300800 */
[----:B------:R-:W-:Y:S01]  /*dfa0*/  @!P0 IMAD.IADD R28, R28, 0x1, -R12 ;  /* 0x000000011c1c8824 */ /* 0x000fe200078e0a0c */
[C---:B------:R-:W-:Y:S01]  /*dfb0*/  ISETP.GT.U32.AND P0, PT, R12.reuse, R35, PT ;  /* 0x000000230c00720c */ /* 0x040fe20003f04070 */
[----:B------:R-:W-:Y:S02]  /*dfc0*/  IMAD.MOV R16, RZ, RZ, -R16 ;  /* 0x000000ffff107224 */ /* 0x000fe400078e0a10 */
[----:B------:R-:W-:Y:S02]  /*dfd0*/  IMAD.MOV R44, RZ, RZ, -R44 ;  /* 0x000000ffff2c7224 */ /* 0x000fe400078e0a2c */
[----:B------:R-:W-:-:S02]  /*dfe0*/  IMAD R39, R12, R16, R39 ;  /* 0x000000100c277224 */ /* 0x000fc400078e0227 */
[----:B------:R-:W-:Y:S02]  /*dff0*/  IMAD R38, R12, R44, R38 ;  /* 0x0000002c0c267224 */ /* 0x000fe400078e0226 */
[----:B------:R-:W-:-:S04]  /*e000*/  IMAD.HI.U32 R16, R13, R58, RZ ;  /* 0x0000003a0d107227 */ /* 0x000fc800078e00ff */
[----:B------:R-:W-:Y:S01]  /*e010*/  IMAD.HI.U32 R44, R13, R57, RZ ;  /* 0x000000390d2c7227 */ /* 0x000fe200078e00ff */
[----:B------:R-:W-:Y:S02]  /*e020*/  IABS R55, R108 ;  /* 0x0000006c00377213 */ /* 0x000fe40000000000 */
[----:B------:R-:W-:Y:S01]  /*e030*/  IABS R54, R112 ;  /* 0x0000007000367213 */ /* 0x000fe20000000000 */
[----:B------:R-:W-:Y:S02]  /*e040*/  IMAD.MOV R16, RZ, RZ, -R16 ;  /* 0x000000ffff107224 */ /* 0x000fe400078e0a10 */
[----:B------:R-:W-:Y:S02]  /*e050*/  IMAD.MOV R44, RZ, RZ, -R44 ;  /* 0x000000ffff2c7224 */ /* 0x000fe400078e0a2c */
[--C-:B------:R-:W-:Y:S01]  /*e060*/  @!P4 IMAD.IADD R37, R37, 0x1, -R12.reuse ;  /* 0x000000012525c824 */ /* 0x100fe200078e0a0c */
[C---:B------:R-:W-:Y:S01]  /*e070*/  ISETP.GT.U32.AND P4, PT, R12.reuse, R32, PT ;  /* 0x000000200c00720c */ /* 0x040fe20003f84070 */
[----:B------:R-:W-:Y:S01]  /*e080*/  @!P0 IMAD.IADD R35, R35, 0x1, -R12 ;  /* 0x0000000123238824 */ /* 0x000fe200078e0a0c */
[----:B------:R-:W-:Y:S01]  /*e090*/  ISETP.GT.U32.AND P0, PT, R12, R42, PT ;  /* 0x0000002a0c00720c */ /* 0x000fe20003f04070 */
[----:B------:R-:W-:-:S04]  /*e0a0*/  IMAD.HI.U32 R45, R13, R59, RZ ;  /* 0x0000003b0d2d7227 */ /* 0x000fc800078e00ff */
[C---:B------:R-:W-:Y:S02]  /*e0b0*/  IMAD R58, R12.reuse, R16, R58 ;  /* 0x000000100c3a7224 */ /* 0x040fe400078e023a */
[----:B------:R-:W-:Y:S02]  /*e0c0*/  IMAD R57, R12, R44, R57 ;  /* 0x0000002c0c397224 */ /* 0x000fe400078e0239 */
[----:B------:R-:W-:-:S04]  /*e0d0*/  IMAD.HI.U32 R16, R13, R55, RZ ;  /* 0x000000370d107227 */ /* 0x000fc800078e00ff */
[----:B------:R-:W-:Y:S01]  /*e0e0*/  IMAD.HI.U32 R44, R13, R54, RZ ;  /* 0x000000360d2c7227 */ /* 0x000fe200078e00ff */
[----:B------:R-:W-:Y:S02]  /*e0f0*/  IABS R52, R107 ;  /* 0x0000006b00347213 */ /* 0x000fe40000000000 */
[----:B------:R-:W-:Y:S01]  /*e100*/  IABS R51, R111 ;  /* 0x0000006f00337213 */ /* 0x000fe20000000000 */
[----:B------:R-:W-:Y:S02]  /*e110*/  IMAD.MOV R45, RZ, RZ, -R45 ;  /* 0x000000ffff2d7224 */ /* 0x000fe400078e0a2d */
[----:B------:R-:W-:Y:S02]  /*e120*/  IMAD.MOV R16, RZ, RZ, -R16 ;  /* 0x000000ffff107224 */ /* 0x000fe400078e0a10 */
[----:B------:R-:W-:Y:S01]  /*e130*/  IMAD.MOV R44, RZ, RZ, -R44 ;  /* 0x000000ffff2c7224 */ /* 0x000fe200078e0a2c */
[----:B------:R-:W-:Y:S01]  /*e140*/  IABS R56, R100 ;  /* 0x0000006400387213 */ /* 0x000fe20000000000 */
[----:B------:R-:W-:-:S02]  /*e150*/  IMAD R59, R12, R45, R59 ;  /* 0x0000002d0c3b7224 */ /* 0x000fc400078e023b */
[C---:B------:R-:W-:Y:S02]  /*e160*/  IMAD R55, R12.reuse, R16, R55 ;  /* 0x000000100c377224 */ /* 0x040fe400078e0237 */
[----:B------:R-:W-:Y:S02]  /*e170*/  IMAD R54, R12, R44, R54 ;  /* 0x0000002c0c367224 */ /* 0x000fe400078e0236 */
[----:B------:R-:W-:-:S04]  /*e180*/  IMAD.HI.U32 R16, R13, R52, RZ ;  /* 0x000000340d107227 */ /* 0x000fc800078e00ff */
[----:B------:R-:W-:Y:S01]  /*e190*/  IMAD.HI.U32 R44, R13, R51, RZ ;  /* 0x000000330d2c7227 */ /* 0x000fe200078e00ff */
[----:B------:R-:W-:-:S03]  /*e1a0*/  IABS R49, R106 ;  /* 0x0000006a00317213 */ /* 0x000fc60000000000 */
[--C-:B------:R-:W-:Y:S01]  /*e1b0*/  @!P4 IMAD.IADD R32, R32, 0x1, -R12.reuse ;  /* 0x000000012020c824 */ /* 0x100fe200078e0a0c */
[----:B------:R-:W-:Y:S01]  /*e1c0*/  ISETP.GT.U32.AND P4, PT, R12, R39, PT ;  /* 0x000000270c00720c */ /* 0x000fe20003f84070 */
[----:B------:R-:W-:Y:S01]  /*e1d0*/  @!P0 IMAD.IADD R42, R42, 0x1, -R12 ;  /* 0x000000012a2a8824 */ /* 0x000fe200078e0a0c */
[----:B------:R-:W-:Y:S01]  /*e1e0*/  ISETP.GT.U32.AND P0, PT, R12, R59, PT ;  /* 0x0000003b0c00720c */ /* 0x000fe20003f04070 */
[----:B------:R-:W-:Y:S01]  /*e1f0*/  IMAD.HI.U32 R45, R13, R56, RZ ;  /* 0x000000380d2d7227 */ /* 0x000fe200078e00ff */
[----:B------:R-:W-:-:S03]  /*e200*/  IABS R48, R110 ;  /* 0x0000006e00307213 */ /* 0x000fc60000000000 */
[----:B------:R-:W-:Y:S02]  /*e210*/  IMAD.MOV R16, RZ, RZ, -R16 ;  /* 0x000000ffff107224 */ /* 0x000fe400078e0a10 */
[----:B------:R-:W-:Y:S02]  /*e220*/  IMAD.MOV R44, RZ, RZ, -R44 ;  /* 0x000000ffff2c7224 */ /* 0x000fe400078e0a2c */
[----:B------:R-:W-:Y:S02]  /*e230*/  IMAD.MOV R45, RZ, RZ, -R45 ;  /* 0x000000ffff2d7224 */ /* 0x000fe400078e0a2d */
[C---:B------:R-:W-:Y:S02]  /*e240*/  IMAD R52, R12.reuse, R16, R52 ;  /* 0x000000100c347224 */ /* 0x040fe400078e0234 */
[----:B------:R-:W-:Y:S02]  /*e250*/  IMAD R51, R12, R44, R51 ;  /* 0x0000002c0c337224 */ /* 0x000fe400078e0233 */
[----:B------:R-:W-:-:S04]  /*e260*/  IMAD.HI.U32 R16, R13, R49, RZ ;  /* 0x000000310d107227 */ /* 0x000fc800078e00ff */
[----:B------:R-:W-:Y:S01]  /*e270*/  IMAD.HI.U32 R44, R13, R48, RZ ;  /* 0x000000300d2c7227 */ /* 0x000fe200078e00ff */
[----:B-1----:R-:W-:-:S03]  /*e280*/  IABS R46, R105 ;  /* 0x00000069002e7213 */ /* 0x002fc60000000000 */
[C---:B------:R-:W-:Y:S02]  /*e290*/  IMAD R56, R12.reuse, R45, R56 ;  /* 0x0000002d0c387224 */ /* 0x040fe400078e0238 */
[----:B------:R-:W-:Y:S02]  /*e2a0*/  IMAD.MOV R16, RZ, RZ, -R16 ;  /* 0x000000ffff107224 */ /* 0x000fe400078e0a10 */
[----:B------:R-:W-:Y:S02]  /*e2b0*/  IMAD.MOV R44, RZ, RZ, -R44 ;  /* 0x000000ffff2c7224 */ /* 0x000fe400078e0a2c */
[--C-:B------:R-:W-:Y:S01]  /*e2c0*/  @!P4 IMAD.IADD R39, R39, 0x1, -R12.reuse ;  /* 0x000000012727c824 */ /* 0x100fe200078e0a0c */
[C---:B------:R-:W-:Y:S01]  /*e2d0*/  ISETP.GT.U32.AND P4, PT, R12.reuse, R56, PT ;  /* 0x000000380c00720c */ /* 0x040fe20003f84070 */
[----:B------:R-:W-:Y:S01]  /*e2e0*/  @!P0 IMAD.IADD R59, R59, 0x1, -R12 ;  /* 0x000000013b3b8824 */ /* 0x000fe200078e0a0c */
[C---:B------:R-:W-:Y:S01]  /*e2f0*/  ISETP.GT.U32.AND P0, PT, R12.reuse, R54, PT ;  /* 0x000000360c00720c */ /* 0x040fe20003f04070 */
[C---:B------:R-:W-:Y:S01]  /*e300*/  IMAD R49, R12.reuse, R16, R49 ;  /* 0x000000100c317224 */ /* 0x040fe200078e0231 */
[----:B------:R-:W-:Y:S01]  /*e310*/  IABS R16, R81 ;  /* 0x0000005100107213 */ /* 0x000fe20000000000 */
[----:B------:R-:W-:-:S02]  /*e320*/  IMAD R48, R12, R44, R48 ;  /* 0x0000002c0c307224 */ /* 0x000fc400078e0230 */
[----:B------:R-:W-:-:S04]  /*e330*/  IMAD.HI.U32 R44, R13, R46, RZ ;  /* 0x0000002e0d2c7227 */ /* 0x000fc800078e00ff */
[----:B------:R-:W-:Y:S02]  /*e340*/  IMAD.MOV R44, RZ, RZ, -R44 ;  /* 0x000000ffff2c7224 */ /* 0x000fe400078e0a2c */
[----:B------:R-:W-:-:S04]  /*e350*/  IMAD.HI.U32 R82, R13, R16, RZ ;  /* 0x000000100d527227 */ /* 0x000fc800078e00ff */
[----:B------:R-:W-:Y:S01]  /*e360*/  IMAD R46, R12, R44, R46 ;  /* 0x0000002c0c2e7224 */ /* 0x000fe200078e022e */
[----:B------:R-:W-:Y:S01]  /*e370*/  IABS R44, R102 ;  /* 0x00000066002c7213 */ /* 0x000fe20000000000 */
[----:B------:R-:W-:Y:S02]  /*e380*/  IMAD.MOV R82, RZ, RZ, -R82 ;  /* 0x000000ffff527224 */ /* 0x000fe400078e0a52 */
[--C-:B------:R-:W-:Y:S01]  /*e390*/  @!P4 IMAD.IADD R56, R56, 0x1, -R12.reuse ;  /* 0x000000013838c824 */ /* 0x100fe200078e0a0c */
[----:B------:R-:W-:Y:S01]  /*e3a0*/  ISETP.GT.U32.AND P4, PT, R12, R51, PT ;  /* 0x000000330c00720c */ /* 0x000fe20003f84070 */
[----:B------:R-:W-:Y:S01]  /*e3b0*/  @!P0 IMAD.IADD R54, R54, 0x1, -R12 ;  /* 0x0000000136368824 */ /* 0x000fe200078e0a0c */
[C---:B------:R-:W-:Y:S01]  /*e3c0*/  ISETP.GT.U32.AND P0, PT, R12.reuse, R49, PT ;  /* 0x000000310c00720c */ /* 0x040fe20003f04070 */
[----:B------:R-:W-:Y:S02]  /*e3d0*/  IMAD R16, R12, R82, R16 ;  /* 0x000000520c107224 */ /* 0x000fe400078e0210 */
[----:B------:R-:W-:-:S04]  /*e3e0*/  IMAD.HI.U32 R82, R13, R44, RZ ;  /* 0x0000002c0d527227 */ /* 0x000fc800078e00ff */
[----:B------:R-:W-:Y:S01]  /*e3f0*/  IMAD.MOV R82, RZ, RZ, -R82 ;  /* 0x000000ffff527224 */ /* 0x000fe200078e0a52 */
[C---:B------:R-:W-:Y:S02]  /*e400*/  ISETP.GT.U32.AND P3, PT, R12.reuse, R63, PT ;  /* 0x0000003f0c00720c */ /* 0x040fe40003f64070 */
[C---:B------:R-:W-:Y:S01]  /*e410*/  ISETP.GT.U32.AND P6, PT, R12.reuse, R16, PT ;  /* 0x000000100c00720c */ /* 0x040fe20003fc4070 */
[C---:B------:R-:W-:Y:S02]  /*e420*/  IMAD R44, R12.reuse, R82, R44 ;  /* 0x000000520c2c7224 */ /* 0x040fe400078e022c */
[--C-:B------:R-:W-:Y:S01]  /*e430*/  @!P4 IMAD.IADD R51, R51, 0x1, -R12.reuse ;  /* 0x000000013333c824 */ /* 0x100fe200078e0a0c */
[C---:B------:R-:W-:Y:S01]  /*e440*/  ISETP.GT.U32.AND P4, PT, R12.reuse, R46, PT ;  /* 0x0000002e0c00720c */ /* 0x040fe20003f84070 */
[--C-:B------:R-:W-:Y:S01]  /*e450*/  @!P0 IMAD.IADD R49, R49, 0x1, -R12.reuse ;  /* 0x0000000131318824 */ /* 0x100fe200078e0a0c */
[C---:B------:R-:W-:Y:S01]  /*e460*/  ISETP.GT.U32.AND P0, PT, R12.reuse, R44, PT ;  /* 0x0000002c0c00720c */ /* 0x040fe20003f04070 */
[----:B------:R-:W-:Y:S01]  /*e470*/  @!P1 IMAD.IADD R61, R61, 0x1, -R12 ;  /* 0x000000013d3d9824 */ /* 0x000fe200078e0a0c */
[----:B------:R-:W-:-:S03]  /*e480*/  ISETP.GT.U32.AND P1, PT, R12, R66, PT ;  /* 0x000000420c00720c */ /* 0x000fc60003f24070 */
[--C-:B------:R-:W-:Y:S01]  /*e490*/  @!P3 IMAD.IADD R63, R63, 0x1, -R12.reuse ;  /* 0x000000013f3fb824 */ /* 0x100fe200078e0a0c */
[----:B------:R-:W-:Y:S01]  /*e4a0*/  ISETP.GT.U32.AND P3, PT, R12, R68, PT ;  /* 0x000000440c00720c */ /* 0x000fe20003f64070 */
[----:B------:R-:W-:-:S04]  /*e4b0*/  @!P6 IMAD.IADD R16, R16, 0x1, -R12 ;  /* 0x000000011010e824 */ /* 0x000fc800078e0a0c */
[--C-:B------:R-:W-:Y:S01]  /*e4c0*/  @!P4 IMAD.IADD R46, R46, 0x1, -R12.reuse ;  /* 0x000000012e2ec824 */ /* 0x100fe200078e0a0c */
[----:B------:R-:W-:Y:S01]  /*e4d0*/  ISETP.GT.U32.AND P4, PT, R12, R16, PT ;  /* 0x000000100c00720c */ /* 0x000fe20003f84070 */
[--C-:B------:R-:W-:Y:S01]  /*e4e0*/  @!P0 IMAD.IADD R44, R44, 0x1, -R12.reuse ;  /* 0x000000012c2c8824 */ /* 0x100fe200078e0a0c */
[----:B------:R-:W-:Y:S01]  /*e4f0*/  ISETP.GT.U32.AND P0, PT, R12, R61, PT ;  /* 0x0000003d0c00720c */ /* 0x000fe20003f04070 */
[----:B------:R-:W-:Y:S01]  /*e500*/  @!P1 IMAD.IADD R66, R66, 0x1, -R12 ;  /* 0x0000000142429824 */ /* 0x000fe200078e0a0c */
[----:B------:R-:W-:-:S03]  /*e510*/  ISETP.GT.U32.AND P1, PT, R12, R73, PT ;  /* 0x000000490c00720c */ /* 0x000fc60003f24070 */
[----:B------:R-:W-:Y:S01]  /*e520*/  @!P3 IMAD.IADD R68, R68, 0x1, -R12 ;  /* 0x000000014444b824 */ /* 0x000fe200078e0a0c */
[----:B------:R-:W-:-:S05]  /*e530*/  ISETP.GT.U32.AND P3, PT, R12, R75, PT ;  /* 0x0000004b0c00720c */ /* 0x000fca0003f64070 */
[--C-:B------:R-:W-:Y:S01]  /*e540*/  @!P4 IMAD.IADD R16, R16, 0x1, -R12.reuse ;  /* 0x000000011010c824 */ /* 0x100fe200078e0a0c */
[C---:B------:R-:W-:Y:S01]  /*e550*/  ISETP.GT.U32.AND P4, PT, R12.reuse, R68, PT ;  /* 0x000000440c00720c */ /* 0x040fe20003f84070 */
[--C-:B------:R-:W-:Y:S01]  /*e560*/  @!P0 IMAD.IADD R61, R61, 0x1, -R12.reuse ;  /* 0x000000013d3d8824 */ /* 0x100fe200078e0a0c */
[C---:B------:R-:W-:Y:S01]  /*e570*/  ISETP.GT.U32.AND P0, PT, R12.reuse, R66, PT ;  /* 0x000000420c00720c */ /* 0x040fe20003f04070 */
[----:B------:R-:W-:Y:S01]  /*e580*/  @!P1 IMAD.IADD R73, R73, 0x1, -R12 ;  /* 0x0000000149499824 */ /* 0x000fe200078e0a0c */
[----:B------:R-:W-:-:S03]  /*e590*/  ISETP.GT.U32.AND P1, PT, R12, R78, PT ;  /* 0x0000004e0c00720c */ /* 0x000fc60003f24070 */
[----:B------:R-:W-:Y:S01]  /*e5a0*/  @!P3 IMAD.IADD R75, R75, 0x1, -R12 ;  /* 0x000000014b4bb824 */ /* 0x000fe200078e0a0c */
[----:B------:R-:W-:-:S05]  /*e5b0*/  ISETP.GT.U32.AND P3, PT, R12, R70, PT ;  /* 0x000000460c00720c */ /* 0x000fca0003f64070 */
        /* <DEDUP_REMOVED lines=36> */
[--C-:B------:R-:W-:Y:S01]  /*e800*/  @!P2 IMAD.IADD R60, R60, 0x1, -R12.reuse ;  /* 0x000000013c3ca824 */ /* 0x100fe200078e0a0c */
[----:B------:R-:W-:Y:S01]  /*e810*/  ISETP.GT.U32.AND P2, PT, R12, R65, PT ;  /* 0x000000410c00720c */ /* 0x000fe20003f44070 */
[--C-:B------:R-:W-:Y:S02]  /*e820*/  @!P1 IMAD.IADD R34, R34, 0x1, -R12.reuse ;  /* 0x0000000122229824 */ /* 0x100fe400078e0a0c */
[----:B------:R-:W-:Y:S01]  /*e830*/  @!P3 IMAD.IADD R36, R36, 0x1, -R12 ;  /* 0x000000012424b824 */ /* 0x000fe200078e0a0c */
[C---:B------:R-:W-:Y:S02]  /*e840*/  ISETP.GT.U32.AND P3, PT, R12.reuse, R43, PT ;  /* 0x0000002b0c00720c */ /* 0x040fe40003f64070 */
[----:B------:R-:W-:-:S03]  /*e850*/  ISETP.GT.U32.AND P1, PT, R12, R41, PT ;  /* 0x000000290c00720c */ /* 0x000fc60003f24070 */
[--C-:B------:R-:W-:Y:S01]  /*e860*/  @!P4 IMAD.IADD R29, R29, 0x1, -R12.reuse ;  /* 0x000000011d1dc824 */ /* 0x100fe200078e0a0c */
[C---:B------:R-:W-:Y:S01]  /*e870*/  ISETP.GT.U32.AND P4, PT, R12.reuse, R36, PT ;  /* 0x000000240c00720c */ /* 0x040fe20003f84070 */
[--C-:B------:R-:W-:Y:S01]  /*e880*/  @!P0 IMAD.IADD R27, R27, 0x1, -R12.reuse ;  /* 0x000000011b1b8824 */ /* 0x100fe200078e0a0c */
[----:B------:R-:W-:Y:S01]  /*e890*/  ISETP.GT.U32.AND P0, PT, R12, R34, PT ;  /* 0x000000220c00720c */ /* 0x000fe20003f04070 */
[----:B------:R-:W-:Y:S02]  /*e8a0*/  VIADD R115, R0, 0x34 ;  /* 0x0000003400737836 */ /* 0x000fe40000000000 */
[--C-:B------:R-:W-:Y:S01]  /*e8b0*/  @!P2 IMAD.IADD R65, R65, 0x1, -R12.reuse ;  /* 0x000000014141a824 */ /* 0x100fe200078e0a0c */
[C---:B------:R-:W-:Y:S02]  /*e8c0*/  ISETP.GT.U32.AND P2, PT, R12.reuse, R72, PT ;  /* 0x000000480c00720c */ /* 0x040fe40003f44070 */
[----:B------:R-:W-:Y:S01]  /*e8d0*/  IABS R53, R115 ;  /* 0x0000007300357213 */ /* 0x000fe20000000000 */
[--C-:B------:R-:W-:Y:S01]  /*e8e0*/  @!P3 IMAD.IADD R43, R43, 0x1, -R12.reuse ;  /* 0x000000012b2bb824 */ /* 0x100fe200078e0a0c */
[C---:B------:R-:W-:Y:S01]  /*e8f0*/  ISETP.GT.U32.AND P3, PT, R12.reuse, R38, PT ;  /* 0x000000260c00720c */ /* 0x040fe20003f64070 */
[----:B------:R-:W-:Y:S01]  /*e900*/  @!P1 IMAD.IADD R41, R41, 0x1, -R12 ;  /* 0x0000000129299824 */ /* 0x000fe200078e0a0c */
[----:B------:R-:W-:Y:S01]  /*e910*/  ISETP.GT.U32.AND P1, PT, R12, R58, PT ;  /* 0x0000003a0c00720c */ /* 0x000fe20003f24070 */
[----:B------:R-:W-:-:S04]  /*e920*/  IMAD.HI.U32 R45, R13, R53, RZ ;  /* 0x000000350d2d7227 */ /* 0x000fc800078e00ff */
[--C-:B------:R-:W-:Y:S01]  /*e930*/  @!P4 IMAD.IADD R36, R36, 0x1, -R12.reuse ;  /* 0x000000012424c824 */ /* 0x100fe200078e0a0c */
[----:B------:R-:W-:Y:S01]  /*e940*/  ISETP.GT.U32.AND P4, PT, R12, R43, PT ;  /* 0x0000002b0c00720c */ /* 0x000fe20003f84070 */
[--C-:B------:R-:W-:Y:S01]  /*e950*/  @!P0 IMAD.IADD R34, R34, 0x1, -R12.reuse ;  /* 0x0000000122228824 */ /* 0x100fe200078e0a0c */
[----:B------:R-:W-:Y:S01]  /*e960*/  ISETP.GT.U32.AND P0, PT, R12, R41, PT ;  /* 0x000000290c00720c */ /* 0x000fe20003f04070 */
[----:B------:R-:W-:Y:S02]  /*e970*/  VIADD R114, R0, 0x37 ;  /* 0x0000003700727836 */ /* 0x000fe40000000000 */
[----:B------:R-:W-:Y:S02]  /*e980*/  IMAD.MOV R45, RZ, RZ, -R45 ;  /* 0x000000ffff2d7224 */ /* 0x000fe400078e0a2d */
[--C-:B------:R-:W-:Y:S01]  /*e990*/  @!P2 IMAD.IADD R72, R72, 0x1, -R12.reuse ;  /* 0x000000014848a824 */ /* 0x100fe200078e0a0c */
[----:B------:R-:W-:Y:S01]  /*e9a0*/  IABS R50, R114 ;  /* 0x0000007200327213 */ /* 0x000fe20000000000 */
[C---:B------:R-:W-:Y:S01]  /*e9b0*/  IMAD R53, R12.reuse, R45, R53 ;  /* 0x0000002d0c357224 */ /* 0x040fe200078e0235 */
[----:B------:R-:W-:Y:S01]  /*e9c0*/  ISETP.GT.U32.AND P2, PT, R12, R77, PT ;  /* 0x0000004d0c00720c */ /* 0x000fe20003f44070 */
[--C-:B------:R-:W-:Y:S01]  /*e9d0*/  @!P3 IMAD.IADD R38, R38, 0x1, -R12.reuse ;  /* 0x000000012626b824 */ /* 0x100fe200078e0a0c */
[----:B------:R-:W-:Y:S01]  /*e9e0*/  ISETP.GT.U32.AND P3, PT, R12, R55, PT ;  /* 0x000000370c00720c */ /* 0x000fe20003f64070 */
[----:B------:R-:W-:Y:S01]  /*e9f0*/  @!P1 IMAD.IADD R58, R58, 0x1, -R12 ;  /* 0x000000013a3a9824 */ /* 0x000fe200078e0a0c */
[----:B------:R-:W-:Y:S01]  /*ea00*/  ISETP.GT.U32.AND P1, PT, R12, R53, PT ;  /* 0x000000350c00720c */ /* 0x000fe20003f24070 */
[----:B------:R-:W-:-:S04]  /*ea10*/  IMAD.HI.U32 R45, R13, R50, RZ ;  /* 0x000000320d2d7227 */ /* 0x000fc800078e00ff */
[--C-:B------:R-:W-:Y:S01]  /*ea20*/  @!P4 IMAD.IADD R43, R43, 0x1, -R12.reuse ;  /* 0x000000012b2bc824 */ /* 0x100fe200078e0a0c */
[C---:B------:R-:W-:Y:S01]  /*ea30*/  ISETP.GT.U32.AND P4, PT, R12.reuse, R38, PT ;  /* 0x000000260c00720c */ /* 0x040fe20003f84070 */
[--C-:B------:R-:W-:Y:S01]  /*ea40*/  @!P0 IMAD.IADD R41, R41, 0x1, -R12.reuse ;  /* 0x0000000129298824 */ /* 0x100fe200078e0a0c */
[C---:B------:R-:W-:Y:S01]  /*ea50*/  ISETP.GT.U32.AND P0, PT, R12.reuse, R58, PT ;  /* 0x0000003a0c00720c */ /* 0x040fe20003f04070 */
[----:B------:R-:W-:Y:S02]  /*ea60*/  IMAD.MOV R45, RZ, RZ, -R45 ;  /* 0x000000ffff2d7224 */ /* 0x000fe400078e0a2d */
[----:B------:R-:W-:Y:S02]  /*ea70*/  @!P2 IMAD.IADD R77, R77, 0x1, -R12 ;  /* 0x000000014d4da824 */ /* 0x000fe400078e0a0c */
[C---:B------:R-:W-:Y:S01]  /*ea80*/  IMAD R50, R12.reuse, R45, R50 ;  /* 0x0000002d0c327224 */ /* 0x040fe200078e0232 */
[----:B------:R-:W-:Y:S01]  /*ea90*/  ISETP.GT.U32.AND P2, PT, R12, R24, PT ;  /* 0x000000180c00720c */ /* 0x000fe20003f44070 */
[----:B------:R-:W-:-:S02]  /*eaa0*/  @!P3 IMAD.IADD R55, R55, 0x1, -R12 ;  /* 0x000000013737b824 */ /* 0x000fc400078e0a0c */
[--C-:B------:R-:W-:Y:S01]  /*eab0*/  @!P1 IMAD.IADD R53, R53, 0x1, -R12.reuse ;  /* 0x0000000135359824 */ /* 0x100fe200078e0a0c */
[C---:B------:R-:W-:Y:S02]  /*eac0*/  ISETP.GT.U32.AND P3, PT, R12.reuse, R50, PT ;  /* 0x000000320c00720c */ /* 0x040fe40003f64070 */
[----:B------:R-:W-:Y:S01]  /*ead0*/  ISETP.GT.U32.AND P1, PT, R12, R48, PT ;  /* 0x000000300c00720c */ /* 0x000fe20003f24070 */
[--C-:B------:R-:W-:Y:S01]  /*eae0*/  @!P4 IMAD.IADD R38, R38, 0x1, -R12.reuse ;  /* 0x000000012626c824 */ /* 0x100fe200078e0a0c */
[----:B------:R-:W-:Y:S01]  /*eaf0*/  ISETP.GT.U32.AND P4, PT, R12, R55, PT ;  /* 0x000000370c00720c */ /* 0x000fe20003f84070 */
[----:B------:R-:W-:Y:S01]  /*eb00*/  @!P0 IMAD.IADD R58, R58, 0x1, -R12 ;  /* 0x000000013a3a8824 */ /* 0x000fe200078e0a0c */
[----:B------:R-:W-:-:S03]  /*eb10*/  ISETP.GT.U32.AND P0, PT, R12, R53, PT ;  /* 0x000000350c00720c */ /* 0x000fc60003f04070 */
[----:B------:R-:W-:Y:S01]  /*eb20*/  @!P2 IMAD.IADD R24, R24, 0x1, -R12 ;  /* 0x000000011818a824 */ /* 0x000fe200078e0a0c */
[----:B------:R-:W-:-:S03]  /*eb30*/  ISETP.GT.U32.AND P2, PT, R12, R31, PT ;  /* 0x0000001f0c00720c */ /* 0x000fc60003f44070 */
[--C-:B------:R-:W-:Y:S02]  /*eb40*/  @!P3 IMAD.IADD R50, R50, 0x1, -R12.reuse ;  /* 0x000000013232b824 */ /* 0x100fe400078e0a0c */
[--C-:B------:R-:W-:Y:S02]  /*eb50*/  @!P1 IMAD.IADD R48, R48, 0x1, -R12.reuse ;  /* 0x0000000130309824 */ /* 0x100fe400078e0a0c */
[--C-:B------:R-:W-:Y:S01]  /*eb60*/  @!P4 IMAD.IADD R55, R55, 0x1, -R12.reuse ;  /* 0x000000013737c824 */ /* 0x100fe200078e0a0c */
[C---:B------:R-:W-:Y:S01]  /*eb70*/  ISETP.GT.U32.AND P4, PT, R12.reuse, R50, PT ;  /* 0x000000320c00720c */ /* 0x040fe20003f84070 */
[----:B------:R-:W-:Y:S01]  /*eb80*/  @!P0 IMAD.IADD R53, R53, 0x1, -R12 ;  /* 0x0000000135358824 */ /* 0x000fe200078e0a0c */
[----:B------:R-:W-:-:S03]  /*eb90*/  ISETP.GT.U32.AND P0, PT, R12, R48, PT ;  /* 0x000000300c00720c */ /* 0x000fc60003f04070 */
[----:B------:R-:W-:Y:S01]  /*eba0*/  @!P2 IMAD.IADD R31, R31, 0x1, -R12 ;  /* 0x000000011f1fa824 */ /* 0x000fe200078e0a0c */
[----:B------:R-:W-:-:S07]  /*ebb0*/  ISETP.GT.U32.AND P2, PT, R12, R26, PT ;  /* 0x0000001a0c00720c */ /* 0x000fce0003f44070 */
[--C-:B------:R-:W-:Y:S01]  /*ebc0*/  @!P4 IMAD.IADD R50, R50, 0x1, -R12.reuse ;  /* 0x000000013232c824 */ /* 0x100fe200078e0a0c */
[----:B--2---:R-:W-:Y:S01]  /*ebd0*/  ISETP.GE.AND P4, PT, R165, RZ, PT ;  /* 0x000000ffa500720c */ /* 0x004fe20003f86270 */
[--C-:B------:R-:W-:Y:S01]  /*ebe0*/  @!P0 IMAD.IADD R48, R48, 0x1, -R12.reuse ;  /* 0x0000000130308824 */ /* 0x100fe200078e0a0c */
[----:B------:R-:W-:Y:S01]  /*ebf0*/  ISETP.GE.AND P0, PT, R6, RZ, PT ;  /* 0x000000ff0600720c */ /* 0x000fe20003f06270 */
[----:B------:R-:W2:Y:S04]  /*ec00*/  LDL.LU R165, [R1+0x208] ;  /* 0x0002080001a57983 */ /* 0x000ea80000300800 */
[----:B------:R-:W2:Y:S01]  /*ec10*/  LDL.LU R6, [R1+0x1c8] ;  /* 0x0001c80001067983 */ /* 0x000ea20000300800 */
[--C-:B------:R-:W-:Y:S01]  /*ec20*/  @!P2 IMAD.IADD R26, R26, 0x1, -R12.reuse ;  /* 0x000000011a1aa824 */ /* 0x100fe200078e0a0c */
[----:B------:R-:W-:Y:S01]  /*ec30*/  ISETP.GT.U32.AND P2, PT, R12, R33, PT ;  /* 0x000000210c00720c */ /* 0x000fe20003f44070 */
[----:B------:R-:W-:Y:S01]  /*ec40*/  VIADD R113, R0, 0x3a ;  /* 0x0000003a00717836 */ /* 0x000fe20000000000 */
[----:B------:R0:W-:Y:S11]  /*ec50*/  STS.U8 [R11+UR9+0x4b00], R47 ;  /* 0x004b002f0b007988 */ /* 0x0001f60008000009 */
[----:B------:R-:W-:Y:S01]  /*ec60*/  @!P2 IMAD.IADD R33, R33, 0x1, -R12 ;  /* 0x000000012121a824 */ /* 0x000fe200078e0a0c */
[----:B------:R-:W-:-:S02]  /*ec70*/  ISETP.GT.U32.AND P2, PT, R12, R40, PT ;  /* 0x000000280c00720c */ /* 0x000fc40003f44070 */
[----:B0-----:R-:W-:Y:S01]  /*ec80*/  IABS R47, R113 ;  /* 0x00000071002f7213 */ /* 0x001fe20000000000 */
[----:B------:R-:W-:-:S04]  /*ec90*/  VIADD R109, R0, 0x3c ;  /* 0x0000003c006d7836 */ /* 0x000fc80000000000 */
[----:B------:R-:W-:-:S06]  /*eca0*/  IMAD.HI.U32 R45, R13, R47, RZ ;  /* 0x0000002f0d2d7227 */ /* 0x000fcc00078e00ff */
[----:B------:R-:W-:Y:S01]  /*ecb0*/  @!P2 IMAD.IADD R40, R40, 0x1, -R12 ;  /* 0x000000012828a824 */ /* 0x000fe200078e0a0c */
[----:B------:R-:W-:Y:S01]  /*ecc0*/  ISETP.GT.U32.AND P2, PT, R12, R57, PT ;  /* 0x000000390c00720c */ /* 0x000fe20003f44070 */
[----:B------:R-:W-:-:S04]  /*ecd0*/  IMAD.MOV R45, RZ, RZ, -R45 ;  /* 0x000000ffff2d7224 */ /* 0x000fc800078e0a2d */
[----:B------:R-:W-:Y:S01]  /*ece0*/  IMAD R47, R12, R45, R47 ;  /* 0x0000002d0c2f7224 */ /* 0x000fe200078e022f */
[----:B------:R-:W-:-:S05]  /*ecf0*/  IABS R45, R109 ;  /* 0x0000006d002d7213 */ /* 0x000fca0000000000 */
[----:B------:R-:W-:-:S04]  /*ed00*/  IMAD.HI.U32 R80, R13, R45, RZ ;  /* 0x0000002d0d507227 */ /* 0x000fc800078e00ff */
[----:B------:R-:W-:Y:S01]  /*ed10*/  @!P2 IMAD.IADD R57, R57, 0x1, -R12 ;  /* 0x000000013939a824 */ /* 0x000fe200078e0a0c */
[----:B------:R-:W-:Y:S01]  /*ed20*/  ISETP.GT.U32.AND P2, PT, R12, R52, PT ;  /* 0x000000340c00720c */ /* 0x000fe20003f44070 */
[----:B------:R-:W-:Y:S02]  /*ed30*/  IMAD.MOV R80, RZ, RZ, -R80 ;  /* 0x000000ffff507224 */ /* 0x000fe400078e0a50 */
[----:B------:R-:W-:Y:S02]  /*ed40*/  VIADD R104, R0, 0x3e ;  /* 0x0000003e00687836 */ /* 0x000fe40000000000 */
[----:B------:R-:W-:-:S03]  /*ed50*/  IMAD R45, R12, R80, R45 ;  /* 0x000000500c2d7224 */ /* 0x000fc600078e022d */
[----:B------:R-:W-:Y:S02]  /*ed60*/  IABS R80, R104 ;  /* 0x0000006800507213 */ /* 0x000fe40000000000 */
[----:B------:R-:W-:-:S03]  /*ed70*/  ISETP.GT.U32.AND P3, PT, R12, R45, PT ;  /* 0x0000002d0c00720c */ /* 0x000fc60003f64070 */
[----:B------:R-:W-:Y:S01]  /*ed80*/  @!P2 IMAD.IADD R52, R52, 0x1, -R12 ;  /* 0x000000013434a824 */ /* 0x000fe200078e0a0c */
[----:B------:R-:W-:Y:S01]  /*ed90*/  ISETP.GT.U32.AND P2, PT, R12, R47, PT ;  /* 0x0000002f0c00720c */ /* 0x000fe20003f44070 */
[----:B------:R-:W-:-:S04]  /*eda0*/  IMAD.HI.U32 R13, R13, R80, RZ ;  /* 0x000000500d0d7227 */ /* 0x000fc800078e00ff */
[----:B------:R-:W-:-:S04]  /*edb0*/  IMAD.MOV R13, RZ, RZ, -R13 ;  /* 0x000000ffff0d7224 */ /* 0x000fc800078e0a0d */
[C---:B------:R-:W-:Y:S02]  /*edc0*/  IMAD R13, R12.reuse, R13, R80 ;  /* 0x0000000d0c0d7224 */ /* 0x040fe400078e0250 */
[--C-:B------:R-:W-:Y:S01]  /*edd0*/  @!P3 IMAD.IADD R45, R45, 0x1, -R12.reuse ;  /* 0x000000012d2db824 */ /* 0x100fe200078e0a0c */
[C---:B------:R-:W-:Y:S01]  /*ede0*/  ISETP.GT.U32.AND P3, PT, R12.reuse, R62, PT ;  /* 0x0000003e0c00720c */ /* 0x040fe20003f64070 */
[----:B------:R-:W-:Y:S01]  /*edf0*/  @!P2 IMAD.IADD R47, R47, 0x1, -R12 ;  /* 0x000000012f2fa824 */ /* 0x000fe200078e0a0c */
[C---:B------:R-:W-:Y:S02]  /*ee00*/  ISETP.GT.U32.AND P2, PT, R12.reuse, R63, PT ;  /* 0x0000003f0c00720c */ /* 0x040fe40003f44070 */
[----:B------:R-:W-:-:S09]  /*ee10*/  ISETP.GT.U32.AND P1, PT, R12, R13, PT ;  /* 0x0000000d0c00720c */ /* 0x000fd20003f24070 */
[--C-:B------:R-:W-:Y:S01]  /*ee20*/  @!P3 IMAD.IADD R62, R62, 0x1, -R12.reuse ;  /* 0x000000013e3eb824 */ /* 0x100fe200078e0a0c */
[C---:B------:R-:W-:Y:S01]  /*ee30*/  ISETP.GT.U32.AND P3, PT, R12.reuse, R67, PT ;  /* 0x000000430c00720c */ /* 0x040fe20003f64070 */
[--C-:B------:R-:W-:Y:S01]  /*ee40*/  @!P2 IMAD.IADD R63, R63, 0x1, -R12.reuse ;  /* 0x000000013f3fa824 */ /* 0x100fe200078e0a0c */
[C---:B------:R-:W-:Y:S01]  /*ee50*/  ISETP.GT.U32.AND P2, PT, R12.reuse, R69, PT ;  /* 0x000000450c00720c */ /* 0x040fe20003f44070 */
[----:B------:R-:W-:Y:S01]  /*ee60*/  @!P1 IMAD.IADD R13, R13, 0x1, -R12 ;  /* 0x000000010d0d9824 */ /* 0x000fe200078e0a0c */
[----:B------:R-:W-:-:S09]  /*ee70*/  ISETP.GT.U32.AND P1, PT, R12, R60, PT ;  /* 0x0000003c0c00720c */ /* 0x000fd20003f24070 */
[--C-:B------:R-:W-:Y:S01]  /*ee80*/  @!P3 IMAD.IADD R67, R67, 0x1, -R12.reuse ;  /* 0x000000014343b824 */ /* 0x100fe200078e0a0c */
[C---:B------:R-:W-:Y:S01]  /*ee90*/  ISETP.GT.U32.AND P3, PT, R12.reuse, R74, PT ;  /* 0x0000004a0c00720c */ /* 0x040fe20003f64070 */
[--C-:B------:R-:W-:Y:S01]  /*eea0*/  @!P2 IMAD.IADD R69, R69, 0x1, -R12.reuse ;  /* 0x000000014545a824 */ /* 0x100fe200078e0a0c */
[----:B------:R-:W-:Y:S01]  /*eeb0*/  ISETP.GT.U32.AND P2, PT, R12, R64, PT ;  /* 0x000000400c00720c */ /* 0x000fe20003f44070 */
[----:B------:R-:W-:Y:S01]  /*eec0*/  @!P1 IMAD.IADD R60, R60, 0x1, -R12 ;  /* 0x000000013c3c9824 */ /* 0x000fe200078e0a0c */
[----:B------:R-:W-:-:S09]  /*eed0*/  ISETP.GT.U32.AND P1, PT, R12, R65, PT ;  /* 0x000000410c00720c */ /* 0x000fd20003f24070 */
[--C-:B------:R-:W-:Y:S01]  /*eee0*/  @!P3 IMAD.IADD R74, R74, 0x1, -R12.reuse ;  /* 0x000000014a4ab824 */ /* 0x100fe200078e0a0c */
[----:B------:R-:W-:Y:S01]  /*eef0*/  ISETP.GT.U32.AND P3, PT, R12, R79, PT ;  /* 0x0000004f0c00720c */ /* 0x000fe20003f64070 */
        /* <DEDUP_REMOVED lines=57> */
[----:B------:R-:W-:Y:S01]  /*f290*/  ISETP.GT.U32.AND P1, PT, R12, R47, PT ;  /* 0x0000002f0c00720c */ /* 0x000fe20003f24070 */
[----:B------:R-:W-:Y:S01]  /*f2a0*/  VIADD R80, R144, 0xffffffd0 ;  /* 0xffffffd090507836 */ /* 0x000fe20000000000 */
[----:B------:R-:W-:-:S07]  /*f2b0*/  ISETP.GT.U32.AND P6, PT, R12, R44, PT ;  /* 0x0000002c0c00720c */ /* 0x000fce0003fc4070 */
[--C-:B------:R-:W-:Y:S01]  /*f2c0*/  @!P3 IMAD.IADD R45, R45, 0x1, -R12.reuse ;  /* 0x000000012d2db824 */ /* 0x100fe200078e0a0c */
[----:B------:R-:W-:Y:S01]  /*f2d0*/  ISETP.GT.U32.AND P3, PT, R12, R13, PT ;  /* 0x0000000d0c00720c */ /* 0x000fe20003f64070 */
[--C-:B------:R-:W-:Y:S01]  /*f2e0*/  @!P2 IMAD.IADD R46, R46, 0x1, -R12.reuse ;  /* 0x000000012e2ea824 */ /* 0x100fe200078e0a0c */
[----:B------:R-:W-:Y:S01]  /*f2f0*/  ISETP.GE.U32.AND P2, PT, R80, 0x7fffff51, PT ;  /* 0x7fffff515000780c */ /* 0x000fe20003f46070 */
[--C-:B------:R-:W-:Y:S01]  /*f300*/  @!P1 IMAD.IADD R47, R47, 0x1, -R12.reuse ;  /* 0x000000012f2f9824 */ /* 0x100fe200078e0a0c */
[----:B------:R-:W-:Y:S01]  /*f310*/  ISETP.GE.AND P1, PT, R81, RZ, PT ;  /* 0x000000ff5100720c */ /* 0x000fe20003f26270 */
[----:B------:R-:W-:Y:S02]  /*f320*/  IMAD R81, R14, 0x2f, RZ ;  /* 0x0000002f0e517824 */ /* 0x000fe400078e02ff */
[----:B------:R-:W-:-:S03]  /*f330*/  @!P6 IMAD.IADD R44, R44, 0x1, -R12 ;  /* 0x000000012c2ce824 */ /* 0x000fc600078e0a0c */
[----:B------:R-:W-:Y:S02]  /*f340*/  SHF.R.S32.HI R80, RZ, 0x1f, R81 ;  /* 0x0000001fff507819 */ /* 0x000fe40000011451 */
[----:B------:R-:W-:Y:S01]  /*f350*/  IADD3 R7, P6, PT, R81, R2, RZ ;  /* 0x0000000251077210 */ /* 0x000fe20007fde0ff */
[----:B------:R-:W-:-:S04]  /*f360*/  @!P3 IMAD.IADD R13, R13, 0x1, -R12 ;  /* 0x000000010d0db824 */ /* 0x000fc800078e0a0c */
[----:B------:R-:W-:Y:S01]  /*f370*/  IMAD.X R8, R80, 0x1, R3, P6 ;  /* 0x0000000150087824 */ /* 0x000fe200030e0603 */
[----:B------:R0:W-:Y:S01]  /*f380*/  STL [R1+0x634], R7 ;  /* 0x0006340701007387 */ /* 0x0001e20000100800 */
[----:B------:R-:W-:Y:S02]  /*f390*/  @!P2 IMAD.MOV.U32 R82, RZ, RZ, R7 ;  /* 0x000000ffff52a224 */ /* 0x000fe400078e0007 */
[----:B------:R-:W-:Y:S01]  /*f3a0*/  @!P2 IMAD.MOV.U32 R83, RZ, RZ, R8 ;  /* 0x000000ffff53a224 */ /* 0x000fe200078e0008 */
[----:B------:R1:W-:Y:S01]  /*f3b0*/  STL [R1+0x434], R8 ;  /* 0x0004340801007387 */ /* 0x0003e20000100800 */
[----:B0-----:R-:W-:-:S03]  /*f3c0*/  IADD3 R7, P3, PT, R81, R4, RZ ;  /* 0x0000000451077210 */ /* 0x001fc60007f7e0ff */
[----:B------:R0:W-:Y:S02]  /*f3d0*/  STL [R1+0xb78], R0 ;  /* 0x000b780001007387 */ /* 0x0001e40000100800 */
[----:B-1----:R-:W-:Y:S02]  /*f3e0*/  IMAD.X R8, R80, 0x1, R5, P3 ;  /* 0x0000000150087824 */ /* 0x002fe400018e0605 */
[----:B------:R1:W-:Y:S01]  /*f3f0*/  STL [R1+0x43c], R7 ;  /* 0x00043c0701007387 */ /* 0x0003e20000100800 */
[----:B------:R-:W-:-:S03]  /*f400*/  ISETP.GE.AND P3, PT, R162, RZ, PT ;  /* 0x000000ffa200720c */ /* 0x000fc60003f66270 */
[----:B------:R-:W-:Y:S04]  /*f410*/  STL [R1+0x438], R8 ;  /* 0x0004380801007387 */ /* 0x000fe80000100800 */
[----:B------:R-:W3:Y:S04]  /*f420*/  LDL.LU R161, [R1+0x22c] ;  /* 0x00022c0001a17983 */ /* 0x000ee80000300800 */
[----:B------:R-:W4:Y:S01]  /*f430*/  LDL.LU R162, [R1+0x230] ;  /* 0x0002300001a27983 */ /* 0x000f220000300800 */
[----:B------:R-:W-:Y:S01]  /*f440*/  PRMT R117, RZ, 0x7610, R117 ;  /* 0x00007610ff757816 */ /* 0x000fe20000000075 */
[----:B------:R-:W-:Y:S01]  /*f450*/  @!P2 IMAD.MOV.U32 R80, RZ, RZ, R7 ;  /* 0x000000ffff50a224 */ /* 0x000fe200078e0007 */
[----:B------:R-:W-:Y:S01]  /*f460*/  PRMT R116, RZ, 0x7610, R116 ;  /* 0x00007610ff747816 */ /* 0x000fe20000000074 */
[----:B------:R-:W-:-:S02]  /*f470*/  @!P2 IMAD.MOV.U32 R81, RZ, RZ, R8 ;  /* 0x000000ffff51a224 */ /* 0x000fc400078e0008 */
[----:B------:R-:W-:Y:S01]  /*f480*/  @!P1 IMAD.MOV R16, RZ, RZ, -R16 ;  /* 0x000000ffff109224 */ /* 0x000fe200078e0a10 */
[----:B------:R0:W4:Y:S01]  /*f490*/  @!P2 LDG.E.U8 R117, desc[UR20][R82.64] ;  /* 0x000000145275a981 */ /* 0x000122000c1e1100 */
[----:B------:R-:W-:Y:S01]  /*f4a0*/  ISETP.GE.AND P1, PT, R164, RZ, PT ;  /* 0x000000ffa400720c */ /* 0x000fe20003f26270 */
[----:B------:R-:W-:Y:S02]  /*f4b0*/  @!P4 IMAD.MOV R62, RZ, RZ, -R62 ;  /* 0x000000ffff3ec224 */ /* 0x000fe400078e0a3e */
[----:B------:R0:W4:Y:S01]  /*f4c0*/  @!P2 LDG.E.U8 R116, desc[UR20][R80.64] ;  /* 0x000000145074a981 */ /* 0x000122000c1e1100 */
[----:B------:R-:W-:Y:S01]  /*f4d0*/  ISETP.GE.AND P2, PT, R163, RZ, PT ;  /* 0x000000ffa300720c */ /* 0x000fe20003f46270 */
[----:B------:R-:W-:Y:S01]  /*f4e0*/  @!P0 IMAD.MOV R61, RZ, RZ, -R61 ;  /* 0x000000ffff3d8224 */ /* 0x000fe200078e0a3d */
[----:B--2---:R-:W-:Y:S01]  /*f4f0*/  ISETP.GE.AND P4, PT, R165, RZ, PT ;  /* 0x000000ffa500720c */ /* 0x004fe20003f86270 */
[----:B------:R-:W2:Y:S01]  /*f500*/  LDL.LU R163, [R1+0x238] ;  /* 0x0002380001a37983 */ /* 0x000ea20000300800 */
[----:B------:R-:W-:-:S03]  /*f510*/  ISETP.GE.AND P0, PT, R6, RZ, PT ;  /* 0x000000ff0600720c */ /* 0x000fc60003f06270 */
[----:B------:R-:W2:Y:S04]  /*f520*/  LDL.LU R164, [R1+0x234] ;  /* 0x0002340001a47983 */ /* 0x000ea80000300800 */
[----:B------:R-:W2:Y:S04]  /*f530*/  LDL.LU R165, [R1+0x2b0] ;  /* 0x0002b00001a57983 */ /* 0x000ea80000300800 */
[----:B------:R-:W2:Y:S01]  /*f540*/  LDL.LU R6, [R1+0x2ac] ;  /* 0x0002ac0001067983 */ /* 0x000ea20000300800 */
[----:B------:R-:W-:Y:S01]  /*f550*/  ISETP.GE.AND P6, PT, R0, RZ, PT ;  /* 0x000000ff0000720c */ /* 0x000fe20003fc6270 */
[----:B------:R-:W-:-:S02]  /*f560*/  VIADD R12, R144, 0xffffffd1 ;  /* 0xffffffd1900c7836 */ /* 0x000fc40000000000 */
[----:B0-----:R-:W-:Y:S02]  /*f570*/  IMAD R82, R14, 0x2e, RZ ;  /* 0x0000002e0e527824 */ /* 0x001fe400078e02ff */
[----:B------:R-:W-:-:S08]  /*f580*/  @!P3 IMAD.MOV R60, RZ, RZ, -R60 ;  /* 0x000000ffff3cb224 */ /* 0x000fd000078e0a3c */
[----:B------:R-:W-:Y:S01]  /*f590*/  @!P6 IMAD.MOV R63, RZ, RZ, -R63 ;  /* 0x000000ffff3fe224 */ /* 0x000fe200078e0a3f */
[----:B------:R-:W-:Y:S02]  /*f5a0*/  ISETP.GE.U32.AND P6, PT, R12, 0x7fffff52, PT ;  /* 0x7fffff520c00780c */ /* 0x000fe40003fc6070 */
[----:B------:R-:W-:Y:S02]  /*f5b0*/  SHF.R.S32.HI R12, RZ, 0x1f, R82 ;  /* 0x0000001fff0c7819 */ /* 0x000fe40000011452 */
[----:B------:R-:W-:-:S05]  /*f5c0*/  IADD3 R0, P3, PT, R82, R2, RZ ;  /* 0x0000000252007210 */ /* 0x000fca0007f7e0ff */
[----:B-1----:R-:W-:Y:S01]  /*f5d0*/  IMAD.X R7, R12, 0x1, R3, P3 ;  /* 0x000000010c077824 */ /* 0x002fe200018e0603 */
[----:B------:R0:W-:Y:S03]  /*f5e0*/  STL [R1+0x428], R0 ;  /* 0x0004280001007387 */ /* 0x0001e60000100800 */
[----:B------:R-:W-:Y:S01]  /*f5f0*/  @!P6 IMAD.MOV.U32 R80, RZ, RZ, R0 ;  /* 0x000000ffff50e224 */ /* 0x000fe200078e0000 */
[----:B------:R1:W-:Y:S01]  /*f600*/  STL [R1+0x424], R7 ;  /* 0x0004240701007387 */ /* 0x0003e20000100800 */
[----:B------:R-:W-:Y:S01]  /*f610*/  @!P6 IMAD.MOV.U32 R81, RZ, RZ, R7 ;  /* 0x000000ffff51e224 */ /* 0x000fe200078e0007 */
[----:B0-----:R-:W-:-:S05]  /*f620*/  IADD3 R0, P3, PT, R82, R4, RZ ;  /* 0x0000000452007210 */ /* 0x001fca0007f7e0ff */
[----:B-1----:R-:W-:Y:S01]  /*f630*/  IMAD.X R7, R12, 0x1, R5, P3 ;  /* 0x000000010c077824 */ /* 0x002fe200018e0605 */
[----:B------:R0:W-:Y:S01]  /*f640*/  STL [R1+0x430], R0 ;  /* 0x0004300001007387 */ /* 0x0001e20000100800 */
[----:B------:R-:W-:-:S03]  /*f650*/  @!P2 IMAD.MOV R69, RZ, RZ, -R69 ;  /* 0x000000ffff45a224 */ /* 0x000fc600078e0a45 */
[----:B------:R1:W-:Y:S01]  /*f660*/  STL [R1+0x42c], R7 ;  /* 0x00042c0701007387 */ /* 0x0003e20000100800 */
[----:B------:R-:W-:Y:S02]  /*f670*/  @!P1 IMAD.MOV R68, RZ, RZ, -R68 ;  /* 0x000000ffff449224 */ /* 0x000fe400078e0a44 */
[----:B------:R-:W-:Y:S02]  /*f680*/  @!P4 IMAD.MOV R67, RZ, RZ, -R67 ;  /* 0x000000ffff43c224 */ /* 0x000fe400078e0a43 */
[----:B------:R-:W-:Y:S01]  /*f690*/  @!P0 IMAD.MOV R66, RZ, RZ, -R66 ;  /* 0x000000ffff428224 */ /* 0x000fe200078e0a42 */
[----:B---3--:R-:W-:Y:S02]  /*f6a0*/  ISETP.GE.AND P3, PT, R161, RZ, PT ;  /* 0x000000ffa100720c */ /* 0x008fe40003f66270 */
[----:B------:R-:W3:Y:S01]  /*f6b0*/  LDL.LU R161, [R1+0x2b4] ;  /* 0x0002b40001a17983 */ /* 0x000ee20000300800 */
[----:B----4-:R-:W-:-:S03]  /*f6c0*/  ISETP.GE.AND P2, PT, R162, RZ, PT ;  /* 0x000000ffa200720c */ /* 0x010fc60003f46270 */
[----:B------:R-:W4:Y:S07]  /*f6d0*/  LDL.LU R162, [R1+0x2b8] ;  /* 0x0002b80001a27983 */ /* 0x000f2e0000300800 */
[----:B------:R-:W-:Y:S01]  /*f6e0*/  @!P3 IMAD.MOV R65, RZ, RZ, -R65 ;  /* 0x000000ffff41b224 */ /* 0x000fe200078e0a41 */
[----:B--2---:R-:W-:Y:S02]  /*f6f0*/  ISETP.GE.AND P1, PT, R163, RZ, PT ;  /* 0x000000ffa300720c */ /* 0x004fe40003f26270 */
[----:B------:R-:W2:Y:S01]  /*f700*/  LDL.LU R163, [R1+0x330] ;  /* 0x0003300001a37983 */ /* 0x000ea20000300800 */
[----:B------:R-:W-:-:S03]  /*f710*/  ISETP.GE.AND P4, PT, R164, RZ, PT ;  /* 0x000000ffa400720c */ /* 0x000fc60003f86270 */
[----:B------:R-:W2:Y:S01]  /*f720*/  LDL.LU R164, [R1+0x32c] ;  /* 0x00032c0001a47983 */ /* 0x000ea20000300800 */
[----:B------:R-:W-:-:S03]  /*f730*/  ISETP.GE.AND P0, PT, R165, RZ, PT ;  /* 0x000000ffa500720c */ /* 0x000fc60003f06270 */
[----:B------:R-:W2:Y:S01]  /*f740*/  LDL.LU R165, [R1+0x338] ;  /* 0x0003380001a57983 */ /* 0x000ea20000300800 */
[----:B------:R-:W-:-:S03]  /*f750*/  ISETP.GE.AND P3, PT, R6, RZ, PT ;  /* 0x000000ff0600720c */ /* 0x000fc60003f66270 */
[----:B------:R-:W2:Y:S01]  /*f760*/  LDL.LU R6, [R1+0x334] ;  /* 0x0003340001067983 */ /* 0x000ea20000300800 */
[----:B------:R-:W-:Y:S02]  /*f770*/  PRMT R98, RZ, 0x7610, R98 ;  /* 0x00007610ff627816 */ /* 0x000fe40000000062 */
[----:B------:R-:W-:Y:S01]  /*f780*/  PRMT R97, RZ, 0x7610, R97 ;  /* 0x00007610ff617816 */ /* 0x000fe20000000061 */
[----:B------:R-:W-:-:S03]  /*f790*/  VIADD R12, R144, 0xffffffd8 ;  /* 0xffffffd8900c7836 */ /* 0x000fc60000000000 */
[----:B------:R0:W2:Y:S01]  /*f7a0*/  @!P6 LDG.E.U8 R98, desc[UR20][R80.64] ;  /* 0x000000145062e981 */ /* 0x0000a2000c1e1100 */
[----:B------:R-:W-:Y:S02]  /*f7b0*/  IMAD R82, R14, 0x27, RZ ;  /* 0x000000270e527824 */ /* 0x000fe400078e02ff */
[----:B0-----:R-:W-:Y:S02]  /*f7c0*/  @!P6 IMAD.MOV.U32 R80, RZ, RZ, R0 ;  /* 0x000000ffff50e224 */ /* 0x001fe400078e0000 */
[----:B------:R-:W-:-:S05]  /*f7d0*/  @!P6 IMAD.MOV.U32 R81, RZ, RZ, R7 ;  /* 0x000000ffff51e224 */ /* 0x000fca00078e0007 */
[----:B------:R0:W2:Y:S01]  /*f7e0*/  @!P6 LDG.E.U8 R97, desc[UR20][R80.64] ;  /* 0x000000145061e981 */ /* 0x0000a2000c1e1100 */
[----:B------:R-:W-:Y:S01]  /*f7f0*/  ISETP.GE.U32.AND P6, PT, R12, 0x7fffff59, PT ;  /* 0x7fffff590c00780c */ /* 0x000fe20003fc6070 */
[----:B------:R-:W-:Y:S01]  /*f800*/  @!P2 IMAD.MOV R64, RZ, RZ, -R64 ;  /* 0x000000ffff40a224 */ /* 0x000fe200078e0a40 */
[----:B------:R-:W-:Y:S02]  /*f810*/  SHF.R.S32.HI R12, RZ, 0x1f, R82 ;  /* 0x0000001fff0c7819 */ /* 0x000fe40000011452 */
[----:B------:R-:W-:-:S05]  /*f820*/  IADD3 R0, P2, PT, R82, R2, RZ ;  /* 0x0000000252007210 */ /* 0x000fca0007f5e0ff */
[----:B-1----:R-:W-:Y:S01]  /*f830*/  IMAD.X R7, R12, 0x1, R3, P2 ;  /* 0x000000010c077824 */ /* 0x002fe200010e0603 */
[----:B------:R1:W-:Y:S03]  /*f840*/  STL [R1+0x3d8], R0 ;  /* 0x0003d80001007387 */ /* 0x0003e60000100800 */
[----:B0-----:R-:W-:Y:S01]  /*f850*/  @!P6 IMAD.MOV.U32 R80, RZ, RZ, R0 ;  /* 0x000000ffff50e224 */ /* 0x001fe200078e0000 */
[----:B------:R0:W-:Y:S01]  /*f860*/  STL [R1+0x3d4], R7 ;  /* 0x0003d40701007387 */ /* 0x0001e20000100800 */
[----:B------:R-:W-:Y:S01]  /*f870*/  @!P6 IMAD.MOV.U32 R81, RZ, RZ, R7 ;  /* 0x000000ffff51e224 */ /* 0x000fe200078e0007 */
[----:B-1----:R-:W-:-:S05]  /*f880*/  IADD3 R0, P2, PT, R82, R4, RZ ;  /* 0x0000000452007210 */ /* 0x002fca0007f5e0ff */
[----:B0-----:R-:W-:Y:S01]  /*f890*/  IMAD.X R7, R12, 0x1, R5, P2 ;  /* 0x000000010c077824 */ /* 0x001fe200010e0605 */
        /* <DEDUP_REMOVED lines=58> */
[----:B------:R-:W-:-:S04]  /*fc40*/  PRMT R12, RZ, 0x7610, R12 ;  /* 0x00007610ff0c7816 */ /* 0x000fc8000000000c */
[----:B------:R0:W2:Y:S02]  /*fc50*/  @!P6 LDG.E.U8 R88, desc[UR20][R80.64] ;  /* 0x000000145058e981 */ /* 0x0000a4000c1e1100 */
[----:B0-----:R-:W-:Y:S02]  /*fc60*/  @!P6 IMAD.MOV.U32 R80, RZ, RZ, R0 ;  /* 0x000000ffff50e224 */ /* 0x001fe400078e0000 */
[----:B------:R-:W-:-:S05]  /*fc70*/  @!P6 IMAD.MOV.U32 R81, RZ, RZ, R7 ;  /* 0x000000ffff51e224 */ /* 0x000fca00078e0007 */
[----:B------:R0:W2:Y:S02]  /*fc80*/  @!P6 LDG.E.U8 R12, desc[UR20][R80.64] ;  /* 0x00000014500ce981 */ /* 0x0000a4000c1e1100 */
[----:B0-----:R-:W-:Y:S02]  /*fc90*/  VIADD R80, R144, 0xffffffe0 ;  /* 0xffffffe090507836 */ /* 0x001fe40000000000 */
[----:B------:R-:W-:-:S03]  /*fca0*/  IMAD R81, R14, 0x1f, RZ ;  /* 0x0000001f0e517824 */ /* 0x000fc600078e02ff */
[----:B------:R-:W-:Y:S01]  /*fcb0*/  ISETP.GE.U32.AND P6, PT, R80, 0x7fffff61, PT ;  /* 0x7fffff615000780c */ /* 0x000fe20003fc6070 */
[----:B------:R-:W-:Y:S01]  /*fcc0*/  @!P4 IMAD.MOV R18, RZ, RZ, -R18 ;  /* 0x000000ffff12c224 */ /* 0x000fe200078e0a12 */
        /* <DEDUP_REMOVED lines=28> */
[----:B------:R-:W-:Y:S01]  /*fe90*/  PRMT R86, RZ, 0x7610, R86 ;  /* 0x00007610ff567816 */ /* 0x000fe20000000056 */
[----:B------:R-:W-:Y:S02]  /*fea0*/  @!P6 IMAD.MOV.U32 R80, RZ, RZ, R0 ;  /* 0x000000ffff50e224 */ /* 0x000fe400078e0000 */
[----:B------:R-:W-:Y:S01]  /*feb0*/  @!P6 IMAD.MOV.U32 R81, RZ, RZ, R7 ;  /* 0x000000ffff51e224 */ /* 0x000fe200078e0007 */
[----:B------:R-:W-:-:S04]  /*fec0*/  PRMT R87, RZ, 0x7610, R87 ;  /* 0x00007610ff577816 */ /* 0x000fc80000000057 */
[----:B------:R0:W2:Y:S04]  /*fed0*/  @!P6 LDG.E.U8 R86, desc[UR20][R80.64] ;  /* 0x000000145056e981 */ /* 0x0000a8000c1e1100 */
[----:B------:R1:W2:Y:S01]  /*fee0*/  @!P6 LDG.E.U8 R87, desc[UR20][R82.64] ;  /* 0x000000145257e981 */ /* 0x0002a2000c1e1100 */
        /* <DEDUP_REMOVED lines=11> */
[----:B0-----:R-:W-:Y:S02]  /*ffa0*/  IADD3 R0, P0, PT, R81, R4, RZ ;  /* 0x0000000451007210 */ /* 0x001fe40007f1e0ff */
[----:B------:R-:W-:-:S03]  /*ffb0*/  PRMT R85, RZ, 0x7610, R85 ;  /* 0x00007610ff557816 */ /* 0x000fc60000000055 */
[----:B-1----:R-:W-:Y:S02]  /*ffc0*/  IMAD.X R7, R80, 0x1, R5, P0 ;  /* 0x0000000150077824 */ /* 0x002fe400000e0605 */
[----:B------:R-:W-:Y:S02]  /*ffd0*/  @!P6 IMAD.MOV.U32 R80, RZ, RZ, R0 ;  /* 0x000000ffff50e224 */ /* 0x000fe400078e0000 */
[----:B------:R-:W-:Y:S01]  /*ffe0*/  @!P6 IMAD.MOV.U32 R81, RZ, RZ, R7 ;  /* 0x000000ffff51e224 */ /* 0x000fe200078e0007 */
[----:B------:R-:W-:Y:S01]  /*fff0*/  PRMT R84, RZ, 0x7610, R84 ;  /* 0x00007610ff547816 */ /* 0x000fe20000000054 */
[----:B------:R-:W-:-:S03]  /*10000*/  @!P3 IMAD.MOV R31, RZ, RZ, -R31 ;  /* 0x000000ffff1fb224 */ /* 0x000fc600078e0a1f */
[----:B------:R0:W2:Y:S04]  /*10010*/  @!P6 LDG.E.U8 R85, desc[UR20][R80.64] ;  /* 0x000000145055e981 */ /* 0x0000a8000c1e1100 */
[----:B------:R1:W2:Y:S01]  /*10020*/  @!P6 LDG.E.U8 R84, desc[UR20][R82.64] ;  /* 0x000000145254e981 */ /* 0x0002a2000c1e1100 */
[----:B0-----:R-:W-:Y:S02]  /*10030*/  VIADD R80, R144, 0xfffffff0 ;  /* 0xfffffff090507836 */ /* 0x001fe40000000000 */
[----:B------:R-:W-:-:S03]  /*10040*/  IMAD R81, R14, 0xf, RZ ;  /* 0x0000000f0e517824 */ /* 0x000fc600078e02ff */
[----:B------:R-:W-:Y:S01]  /*10050*/  ISETP.GE.U32.AND P6, PT, R80, 0x7fffff71, PT ;  /* 0x7fffff715000780c */ /* 0x000fe20003fc6070 */
[----:B------:R0:W-:Y:S01]  /*10060*/  STL [R1+0x2b8], R0 ;  /* 0x0002b80001007387 */ /* 0x0001e20000100800 */
[----:B------:R-:W-:Y:S01]  /*10070*/  SHF.R.S32.HI R80, RZ, 0x1f, R81 ;  /* 0x0000001fff507819 */ /* 0x000fe20000011451 */
[----:B------:R-:W-:Y:S02]  /*10080*/  @!P2 IMAD.MOV R30, RZ, RZ, -R30 ;  /* 0x000000ffff1ea224 */ /* 0x000fe400078e0a1e */
[----:B------:R-:W-:Y:S01]  /*10090*/  STL [R1+0x2b4], R7 ;  /* 0x0002b40701007387 */ /* 0x000fe20000100800 */
[----:B------:R-:W-:Y:S01]  /*100a0*/  @!P4 IMAD.MOV R28, RZ, RZ, -R28 ;  /* 0x000000ffff1cc224 */ /* 0x000fe200078e0a1c */
[----:B-1----:R-:W-:Y:S01]  /*100b0*/  PRMT R82, RZ, 0x7610, R82 ;  /* 0x00007610ff527816 */ /* 0x002fe20000000052 */
[----:B------:R-:W-:Y:S01]  /*100c0*/  @!P1 IMAD.MOV R29, RZ, RZ, -R29 ;  /* 0x000000ffff1d9224 */ /* 0x000fe200078e0a1d */
[----:B------:R-:W-:Y:S02]  /*100d0*/  PRMT R83, RZ, 0x7610, R83 ;  /* 0x00007610ff537816 */ /* 0x000fe40000000053 */
[----:B---3--:R-:W-:-:S02]  /*100e0*/  ISETP.GE.AND P0, PT, R161, RZ, PT ;  /* 0x000000ffa100720c */ /* 0x008fc40003f06270 */
[----:B----4-:R-:W-:-:S11]  /*100f0*/  ISETP.GE.AND P3, PT, R162, RZ, PT ;  /* 0x000000ffa200720c */ /* 0x010fd60003f66270 */
[----:B------:R-:W-:Y:S02]  /*10100*/  @!P0 IMAD.MOV R27, RZ, RZ, -R27 ;  /* 0x000000ffff1b8224 */ /* 0x000fe400078e0a1b */
[----:B------:R-:W-:Y:S01]  /*10110*/  @!P3 IMAD.MOV R26, RZ, RZ, -R26 ;  /* 0x000000ffff1ab224 */ /* 0x000fe200078e0a1a */
[----:B0-----:R-:W-:Y:S02]  /*10120*/  IADD3 R0, P3, PT, R81, R2, RZ ;  /* 0x0000000251007210 */ /* 0x001fe40007f7e0ff */
[----:B--2---:R-:W-:-:S03]  /*10130*/  ISETP.GE.AND P2, PT, R163, RZ, PT ;  /* 0x000000ffa300720c */ /* 0x004fc60003f46270 */
[----:B------:R0:W-:Y:S01]  /*10140*/  STL [R1+0x230], R0 ;  /* 0x0002300001007387 */ /* 0x0001e20000100800 */
[----:B------:R-:W-:Y:S01]  /*10150*/  @!P6 IMAD.MOV.U32 R150, RZ, RZ, R0 ;  /* 0x000000ffff96e224 */ /* 0x000fe200078e0000 */
[----:B------:R-:W-:Y:S01]  /*10160*/  ISETP.GE.AND P0, PT, R6, RZ, PT ;  /* 0x000000ff0600720c */ /* 0x000fe20003f06270 */
[----:B------:R-:W-:Y:S01]  /*10170*/  IMAD.X R6, R80, 0x1, R3, P3 ;  /* 0x0000000150067824 */ /* 0x000fe200018e0603 */
[----:B0-----:R-:W-:-:S03]  /*10180*/  IADD3 R0, P3, PT, R81, R4, RZ ;  /* 0x0000000451007210 */ /* 0x001fc60007f7e0ff */
[----:B------:R-:W-:Y:S01]  /*10190*/  @!P6 IMAD.MOV.U32 R151, RZ, RZ, R6 ;  /* 0x000000ffff97e224 */ /* 0x000fe200078e0006 */
[----:B------:R0:W-:Y:S01]  /*101a0*/  STL [R1+0x22c], R6 ;  /* 0x00022c0601007387 */ /* 0x0001e20000100800 */
[----:B------:R-:W-:Y:S01]  /*101b0*/  ISETP.GE.AND P4, PT, R165, RZ, PT ;  /* 0x000000ffa500720c */ /* 0x000fe20003f86270 */
[----:B------:R-:W-:Y:S01]  /*101c0*/  @!P2 IMAD.MOV R37, RZ, RZ, -R37 ;  /* 0x000000ffff25a224 */ /* 0x000fe200078e0a25 */
[----:B------:R-:W-:Y:S01]  /*101d0*/  ISETP.GE.AND P1, PT, R164, RZ, PT ;  /* 0x000000ffa400720c */ /* 0x000fe20003f26270 */
[----:B------:R-:W2:Y:S01]  /*101e0*/  @!P6 LDG.E.U8 R83, desc[UR20][R150.64] ;  /* 0x000000149653e981 */ /* 0x000ea2000c1e1100 */
[----:B0-----:R-:W-:Y:S02]  /*101f0*/  IMAD.X R6, R80, 0x1, R5, P3 ;  /* 0x0000000150067824 */ /* 0x001fe400018e0605 */
[----:B------:R-:W-:Y:S02]  /*10200*/  @!P6 IMAD.MOV.U32 R80, RZ, RZ, R0 ;  /* 0x000000ffff50e224 */ /* 0x000fe400078e0000 */
[----:B------:R-:W-:Y:S01]  /*10210*/  @!P6 IMAD.MOV.U32 R81, RZ, RZ, R6 ;  /* 0x000000ffff51e224 */ /* 0x000fe200078e0006 */
[----:B------:R-:W-:-:S04]  /*10220*/  ISETP.GE.AND P2, PT, R15, RZ, PT ;  /* 0x000000ff0f00720c */ /* 0x000fc80003f46270 */
[----:B------:R0:W3:Y:S01]  /*10230*/  @!P6 LDG.E.U8 R82, desc[UR20][R80.64] ;  /* 0x000000145052e981 */ /* 0x0000e2000c1e1100 */
[----:B------:R-:W-:Y:S01]  /*10240*/  @!P4 IMAD.MOV R35, RZ, RZ, -R35 ;  /* 0x000000ffff23c224 */ /* 0x000fe200078e0a23 */
[----:B------:R-:W-:Y:S01]  /*10250*/  ISETP.GE.AND P3, PT, R17, RZ, PT ;  /* 0x000000ff1100720c */ /* 0x000fe20003f66270 */
[----:B0-----:R-:W-:Y:S01]  /*10260*/  VIADD R80, R144, 0xfffffff8 ;  /* 0xfffffff890507836 */ /* 0x001fe20000000000 */
[----:B------:R-:W-:Y:S01]  /*10270*/  ISETP.GE.AND P4, PT, R89, RZ, PT ;  /* 0x000000ff5900720c */ /* 0x000fe20003f86270 */
[----:B------:R-:W-:Y:S01]  /*10280*/  IMAD R89, R14, 0x7, RZ ;  /* 0x000000070e597824 */ /* 0x000fe200078e02ff */
[----:B------:R-:W4:Y:S02]  /*10290*/  LDL.LU R17, [R1+0xbac] ;  /* 0x000bac0001117983 */ /* 0x000f240000300800 */
[----:B------:R-:W-:Y:S01]  /*102a0*/  ISETP.GE.U32.AND P6, PT, R80, 0x7fffff79, PT ;  /* 0x7fffff795000780c */ /* 0x000fe20003fc6070 */
[----:B------:R-:W-:Y:S01]  /*102b0*/  @!P2 IMAD.MOV R32, RZ, RZ, -R32 ;  /* 0x000000ffff20a224 */ /* 0x000fe200078e0a20 */
[----:B------:R0:W-:Y:S01]  /*102c0*/  STL [R1+0x238], R0 ;  /* 0x0002380001007387 */ /* 0x0001e20000100800 */
[----:B------:R-:W-:Y:S01]  /*102d0*/  @!P1 IMAD.MOV R36, RZ, RZ, -R36 ;  /* 0x000000ffff249224 */ /* 0x000fe200078e0a24 */
[----:B------:R-:W-:-:S02]  /*102e0*/  SHF.R.S32.HI R80, RZ, 0x1f, R89 ;  /* 0x0000001fff507819 */ /* 0x000fc40000011459 */
[----:B------:R-:W-:Y:S01]  /*102f0*/  ISETP.GE.AND P1, PT, R90, RZ, PT ;  /* 0x000000ff5a00720c */ /* 0x000fe20003f26270 */
[----:B------:R1:W-:Y:S01]  /*10300*/  STL [R1+0x234], R6 ;  /* 0x0002340601007387 */ /* 0x0003e20000100800 */
[----:B------:R-:W-:-:S03]  /*10310*/  @!P3 IMAD.MOV R33, RZ, RZ, -R33 ;  /* 0x000000ffff21b224 */ /* 0x000fc600078e0a21 */
[----:B------:R-:W2:Y:S01]  /*10320*/  LDL.LU R15, [R1+0xba8] ;  /* 0x000ba800010f7983 */ /* 0x000ea20000300800 */
[----:B0-----:R-:W-:Y:S02]  /*10330*/  IADD3 R0, P2, PT, R89, R2, RZ ;  /* 0x0000000259007210 */ /* 0x001fe40007f5e0ff */
[----:B------:R-:W-:-:S03]  /*10340*/  ISETP.GE.AND P3, PT, R91, RZ, PT ;  /* 0x000000ff5b00720c */ /* 0x000fc60003f66270 */
[C---:B-1----:R-:W-:Y:S01]  /*10350*/  IMAD.X R6, R80.reuse, 0x1, R3, P2 ;  /* 0x0000000150067824 */ /* 0x042fe200010e0603 */
[----:B------:R0:W-:Y:S01]  /*10360*/  STL [R1+0x1a4], R0 ;  /* 0x0001a40001007387 */ /* 0x0001e20000100800 */
[----:B------:R-:W-:Y:S01]  /*10370*/  @!P6 IMAD.MOV.U32 R90, RZ, RZ, R0 ;  /* 0x000000ffff5ae224 */ /* 0x000fe200078e0000 */
[----:B------:R-:W-:Y:S01]  /*10380*/  PRMT R81, RZ, 0x7610, R81 ;  /* 0x00007610ff517816 */ /* 0x000fe20000000051 */
[----:B------:R-:W-:Y:S01]  /*10390*/  @!P6 IMAD.MOV.U32 R91, RZ, RZ, R6 ;  /* 0x000000ffff5be224 */ /* 0x000fe200078e0006 */
[----:B------:R1:W-:Y:S01]  /*103a0*/  STL [R1+0x1a0], R6 ;  /* 0x0001a00601007387 */ /* 0x0003e20000100800 */
[----:B------:R-:W-:Y:S01]  /*103b0*/  @!P1 IMAD.MOV R43, RZ, RZ, -R43 ;  /* 0x000000ffff2b9224 */ /* 0x000fe200078e0a2b */
[----:B0-----:R-:W-:Y:S02]  /*103c0*/  IADD3 R0, P2, PT, R89, R4, RZ ;  /* 0x0000000459007210 */ /* 0x001fe40007f5e0ff */
[----:B------:R0:W3:Y:S03]  /*103d0*/  @!P6 LDG.E.U8 R81, desc[UR20][R90.64] ;  /* 0x000000145a51e981 */ /* 0x0000e6000c1e1100 */
[----:B-1----:R-:W-:Y:S01]  /*103e0*/  IMAD.X R6, R80, 0x1, R5, P2 ;  /* 0x0000000150067824 */ /* 0x002fe200010e0605 */
[----:B------:R-:W-:Y:S01]  /*103f0*/  PRMT R80, RZ, 0x7610, R80 ;  /* 0x00007610ff507816 */ /* 0x000fe20000000050 */
[----:B------:R-:W-:Y:S01]  /*10400*/  VIADD R89, R144, 0xffffff80 ;  /* 0xffffff8090597836 */ /* 0x000fe20000000000 */
[----:B------:R-:W-:Y:S01]  /*10410*/  ISETP.GE.AND P1, PT, R99, RZ, PT ;  /* 0x000000ff6300720c */ /* 0x000fe20003f26270 */
[----:B0-----:R-:W-:-:S02]  /*10420*/  @!P6 IMAD.MOV.U32 R90, RZ, RZ, R0 ;  /* 0x000000ffff5ae224 */ /* 0x001fc400078e0000 */
[----:B------:R-:W-:Y:S01]  /*10430*/  @!P6 IMAD.MOV.U32 R91, RZ, RZ, R6 ;  /* 0x000000ffff5be224 */ /* 0x000fe200078e0006 */
[----:B------:R-:W-:-:S04]  /*10440*/  ISETP.GE.AND P2, PT, R95, RZ, PT ;  /* 0x000000ff5f00720c */ /* 0x000fc80003f46270 */
[----:B------:R0:W3:Y:S01]  /*10450*/  @!P6 LDG.E.U8 R80, desc[UR20][R90.64] ;  /* 0x000000145a50e981 */ /* 0x0000e2000c1e1100 */
[----:B------:R-:W-:-:S04]  /*10460*/  ISETP.GE.U32.AND P6, PT, R89, 0x7fffff01, PT ;  /* 0x7fffff015900780c */ /* 0x000fc80003fc6070 */
[----:B------:R-:W-:Y:S01]  /*10470*/  @!P1 IMAD.MOV R38, RZ, RZ, -R38 ;  /* 0x000000ffff269224 */ /* 0x000fe200078e0a26 */
[----:B------:R1:W-:Y:S01]  /*10480*/  STL [R1+0x1ac], R0 ;  /* 0x0001ac0001007387 */ /* 0x0003e20000100800 */
[----:B0-----:R-:W-:-:S03]  /*10490*/  IMAD R91, R14, 0x7f, RZ ;  /* 0x0000007f0e5b7824 */ /* 0x001fc600078e02ff */
[----:B------:R0:W-:Y:S01]  /*104a0*/  STL [R1+0x1a8], R6 ;  /* 0x0001a80601007387 */ /* 0x0001e20000100800 */
[----:B------:R-:W-:Y:S01]  /*104b0*/  @!P2 IMAD.MOV R39, RZ, RZ, -R39 ;  /* 0x000000ffff27a224 */ /* 0x000fe200078e0a27 */
[----:B------:R-:W-:Y:S02]  /*104c0*/  SHF.R.S32.HI R89, RZ, 0x1f, R91 ;  /* 0x0000001fff597819 */ /* 0x000fe4000001145b */
[----:B-1----:R-:W-:Y:S01]  /*104d0*/  IADD3 R0, P1, PT, R91, R2, RZ ;  /* 0x000000025b007210 */ /* 0x002fe20007f3e0ff */
[----:B------:R-:W-:Y:S01]  /*104e0*/  STL [R1+0xb7c], R14 ;  /* 0x000b7c0e01007387 */ /* 0x000fe20000100800 */
[----:B------:R-:W-:-:S03]  /*104f0*/  ISETP.GE.AND P2, PT, R100, RZ, PT ;  /* 0x000000ff6400720c */ /* 0x000fc60003f46270 */
[----:B------:R-:W-:Y:S01]  /*10500*/  STL [R1+0xb80], R2 ;  /* 0x000b800201007387 */ /* 0x000fe20000100800 */
[----:B0-----:R-:W-:Y:S02]  /*10510*/  IMAD.X R6, R89, 0x1, R3, P1 ;  /* 0x0000000159067824 */ /* 0x001fe400008e0603 */
[----:B------:R-:W-:Y:S01]  /*10520*/  @!P6 IMAD.MOV.U32 R100, RZ, RZ, R0 ;  /* 0x000000ffff64e224 */ /* 0x000fe200078e0000 */
[----:B------:R-:W-:Y:S01]  /*10530*/  STL [R1+0xb84], R3 ;  /* 0x000b840301007387 */ /* 0x000fe20000100800 */
[----:B------:R-:W-:-:S03]  /*10540*/  @!P3 IMAD.MOV R40, RZ, RZ, -R40 ;  /* 0x000000ffff28b224 */ /* 0x000fc600078e0a28 */
[----:B------:R0:W-:Y:S01]  /*10550*/  STL [R1+0x444], R0 ;  /* 0x0004440001007387 */ /* 0x0001e20000100800 */
[----:B------:R-:W-:Y:S01]  /*10560*/  ISETP.GE.AND P3, PT, R101, RZ, PT ;  /* 0x000000ff6500720c */ /* 0x000fe20003f66270 */
[----:B------:R-:W-:Y:S01]  /*10570*/  @!P6 IMAD.MOV.U32 R101, RZ, RZ, R6 ;  /* 0x000000ffff65e224 */ /* 0x000fe200078e0006 */
[----:B------:R-:W-:-:S06]  /*10580*/  PRMT R90, RZ, 0x7610, R90 ;  /* 0x00007610ff5a7816 */ /* 0x000fcc000000005a */
[----:B------:R1:W3:Y:S01]  /*10590*/  @!P6 LDG.E.U8 R90, desc[UR20][R100.64] ;  /* 0x00000014645ae981 */ /* 0x0002e2000c1e1100 */
[----:B0-----:R-:W-:-:S05]  /*105a0*/  IADD3 R0, P1, PT, R91, R4, RZ ;  /* 0x000000045b007210 */ /* 0x001fca0007f3e0ff */
[----:B------:R-:W-:Y:S01]  /*105b0*/  IMAD.X R2, R89, 0x1, R5, P1 ;  /* 0x0000000159027824 */ /* 0x000fe200008e0605 */
[----:B------:R-:W-:Y:S01]  /*105c0*/  PRMT R89, RZ, 0x7610, R89 ;  /* 0x00007610ff597816 */ /* 0x000fe20000000059 */
[----:B-1----:R-:W-:Y:S02]  /*105d0*/  @!P6 IMAD.MOV.U32 R100, RZ, RZ, R0 ;  /* 0x000000ffff64e224 */ /* 0x002fe400078e0000 */
[----:B------:R-:W-:-:S05]  /*105e0*/  @!P6 IMAD.MOV.U32 R101, RZ, RZ, R2 ;  /* 0x000000ffff65e224 */ /* 0x000fca00078e0002 */
[----:B------:R0:W3:Y:S01]  /*105f0*/  @!P6 LDG.E.U8 R89, desc[UR20][R100.64] ;  /* 0x000000146459e981 */ /* 0x0000e2000c1e1100 */
[----:B------:R-:W-:Y:S01]  /*10600*/  @!P0 IMAD.MOV R34, RZ, RZ, -R34 ;  /* 0x000000ffff228224 */ /* 0x000fe200078e0a22 */
[----:B------:R-:W-:Y:S01]  /*10610*/  ISETP.GE.AND P0, PT, R92, RZ, PT ;  /* 0x000000ff5c00720c */ /* 0x000fe20003f06270 */
[----:B------:R-:W-:Y:S01]  /*10620*/  @!P4 IMAD.MOV R42, RZ, RZ, -R42 ;  /* 0x000000ffff2ac224 */ /* 0x000fe200078e0a2a */
[----:B------:R-:W-:Y:S02]  /*10630*/  ISETP.GE.AND P4, PT, R103, RZ, PT ;  /* 0x000000ff6700720c */ /* 0x000fe40003f86270 */
[----:B------:R-:W-:-:S09]  /*10640*/  ISETP.GE.AND P1, PT, R108, RZ, PT ;  /* 0x000000ff6c00720c */ /* 0x000fd20003f26270 */
[----:B------:R-:W-:Y:S01]  /*10650*/  @!P0 IMAD.MOV R41, RZ, RZ, -R41 ;  /* 0x000000ffff298224 */ /* 0x000fe200078e0a29 */
[----:B------:R-:W-:Y:S01]  /*10660*/  ISETP.GE.AND P0, PT, R96, RZ, PT ;  /* 0x000000ff6000720c */ /* 0x000fe20003f06270 */
[----:B------:R-:W-:Y:S01]  /*10670*/  @!P4 IMAD.MOV R59, RZ, RZ, -R59 ;  /* 0x000000ffff3bc224 */ /* 0x000fe200078e0a3b */
[----:B------:R-:W-:Y:S01]  /*10680*/  ISETP.GE.AND P4, PT, R112, RZ, PT ;  /* 0x000000ff7000720c */ /* 0x000fe20003f86270 */
[----:B------:R-:W-:Y:S01]  /*10690*/  @!P3 IMAD.MOV R57, RZ, RZ, -R57 ;  /* 0x000000ffff39b224 */ /* 0x000fe200078e0a39 */
[----:B------:R-:W-:Y:S01]  /*106a0*/  ISETP.GE.AND P3, PT, R107, RZ, PT ;  /* 0x000000ff6b00720c */ /* 0x000fe20003f66270 */
[----:B------:R-:W-:-:S08]  /*106b0*/  @!P2 IMAD.MOV R56, RZ, RZ, -R56 ;  /* 0x000000ffff38a224 */ /* 0x000fd000078e0a38 */
[----:B------:R-:W-:Y:S01]  /*106c0*/  @!P0 IMAD.MOV R58, RZ, RZ, -R58 ;  /* 0x000000ffff3a8224 */ /* 0x000fe200078e0a3a */
[----:B------:R-:W-:Y:S01]  /*106d0*/  ISETP.GE.AND P0, PT, R115, RZ, PT ;  /* 0x000000ff7300720c */ /* 0x000fe20003f06270 */
[----:B------:R-:W-:Y:S01]  /*106e0*/  @!P1 IMAD.MOV R55, RZ, RZ, -R55 ;  /* 0x000000ffff379224 */ /* 0x000fe200078e0a37 */
[----:B------:R-:W-:Y:S01]  /*106f0*/  ISETP.GE.AND P2, PT, R111, RZ, PT ;  /* 0x000000ff6f00720c */ /* 0x000fe20003f46270 */
[----:B------:R-:W-:Y:S01]  /*10700*/  @!P4 IMAD.MOV R54, RZ, RZ, -R54 ;  /* 0x000000ffff36c224 */ /* 0x000fe200078e0a36 */
[----:B------:R-:W-:Y:S02]  /*10710*/  ISETP.GE.AND P1, PT, R114, RZ, PT ;  /* 0x000000ff7200720c */ /* 0x000fe40003f26270 */
[----:B------:R-:W-:Y:S02]  /*10720*/  ISETP.GE.AND P4, PT, R106, RZ, PT ;  /* 0x000000ff6a00720c */ /* 0x000fe40003f86270 */
[----:B------:R-:W-:-:S05]  /*10730*/  ISETP.GE.AND P6, PT, R104, RZ, PT ;  /* 0x000000ff6800720c */ /* 0x000fca0003fc6270 */
[----:B------:R-:W-:Y:S01]  /*10740*/  @!P0 IMAD.MOV R53, RZ, RZ, -R53 ;  /* 0x000000ffff358224 */ /* 0x000fe200078e0a35 */
[----:B------:R-:W-:Y:S01]  /*10750*/  ISETP.GE.AND P0, PT, R110, RZ, PT ;  /* 0x000000ff6e00720c */ /* 0x000fe20003f06270 */
        /* <DEDUP_REMOVED lines=8> */
[----:B------:R-:W-:-:S04]  /*107e0*/  @!P6 IMAD.MOV R13, RZ, RZ, -R13 ;  /* 0x000000ffff0de224 */ /* 0x000fc800078e0a0d */
[----:B------:R-:W-:Y:S02]  /*107f0*/  @!P0 IMAD.MOV R48, RZ, RZ, -R48 ;  /* 0x000000ffff308224 */ /* 0x000fe400078e0a30 */
[----:B------:R-:W-:Y:S02]  /*10800*/  @!P3 IMAD.MOV R47, RZ, RZ, -R47 ;  /* 0x000000ffff2fb224 */ /* 0x000fe400078e0a2f */
[----:B------:R-:W-:Y:S02]  /*10810*/  @!P2 IMAD.MOV R46, RZ, RZ, -R46 ;  /* 0x000000ffff2ea224 */ /* 0x000fe400078e0a2e */
[----:B------:R-:W-:Y:S02]  /*10820*/  @!P1 IMAD.MOV R45, RZ, RZ, -R45 ;  /* 0x000000ffff2d9224 */ /* 0x000fe400078e0a2d */
[----:B------:R-:W-:Y:S01]  /*10830*/  @!P4 IMAD.MOV R44, RZ, RZ, -R44 ;  /* 0x000000ffff2cc224 */ /* 0x000fe200078e0a2c */
[----:B------:R-:W-:Y:S04]  /*10840*/  STL [R1+0x440], R6 ;  /* 0x0004400601007387 */ /* 0x000fe80000100800 */
[----:B------:R-:W-:Y:S04]  /*10850*/  STL [R1+0xb88], R4 ;  /* 0x000b880401007387 */ /* 0x000fe80000100800 */
[----:B------:R-:W-:Y:S04]  /*10860*/  STL [R1+0xb8c], R5 ;  /* 0x000b8c0501007387 */ /* 0x000fe80000100800 */
[----:B------:R-:W-:Y:S04]  /*10870*/  STL [R1+0x44c], R0 ;  /* 0x00044c0001007387 */ /* 0x000fe80000100800 */
[----:B------:R-:W-:Y:S04]  /*10880*/  STL [R1+0x448], R2 ;  /* 0x0004480201007387 */ /* 0x000fe80000100800 */
[----:B------:R1:W-:Y:S04]  /*10890*/  STS.U8 [R11+UR9+0x5300], R12 ;  /* 0x0053000c0b007988 */ /* 0x0003e80008000009 */
[----:B------:R-:W-:Y:S01]  /*108a0*/  STS.U8 [R11+UR9+0x4f00], R155 ;  /* 0x004f009b0b007988 */ /* 0x000fe20008000009 */
[----:B-1----:R-:W-:-:S03]  /*108b0*/  LOP3.LUT R12, R160, 0x70, RZ, 0x3c, !PT ;  /* 0x00000070a00c7812 */ /* 0x002fc600078e3cff */
        /* <DEDUP_REMOVED lines=18> */
[----:B------:R-:W-:Y:S01]  /*109e0*/  STS.U8 [R11+UR9+0x7700], R146 ;  /* 0x007700920b007988 */ /* 0x000fe20008000009 */
[----:B----4-:R-:W-:-:S02]  /*109f0*/  ISETP.NE.AND P0, PT, R17, RZ, PT ;  /* 0x000000ff1100720c */ /* 0x010fc40003f05270 */
[----:B------:R-:W-:-:S04]  /*10a00*/  LOP3.LUT R17, RZ, R17, RZ, 0x33, !PT ;  /* 0x00000011ff117212 */ /* 0x000fc800078e33ff */
[C---:B------:R-:W-:Y:S02]  /*10a10*/  SEL R99, R17.reuse, R77, !P0 ;  /* 0x0000004d11637207 */ /* 0x040fe40004000000 */
[C---:B------:R-:W-:Y:S02]  /*10a20*/  SEL R77, R17.reuse, R30, !P0 ;  /* 0x0000001e114d7207 */ /* 0x040fe40004000000 */
[C---:B------:R-:W-:Y:S02]  /*10a30*/  SEL R30, R17.reuse, R13, !P0 ;  /* 0x0000000d111e7207 */ /* 0x040fe40004000000 */
[C---:B------:R-:W-:Y:S01]  /*10a40*/  SEL R151, R17.reuse, R63, !P0 ;  /* 0x0000003f11977207 */ /* 0x040fe20004000000 */
[----:B--2---:R-:W-:Y:S01]  /*10a50*/  IMAD R13, R160, R15, RZ ;  /* 0x0000000fa00d7224 */ /* 0x004fe200078e02ff */
[C---:B------:R-:W-:Y:S02]  /*10a60*/  SEL R150, R17.reuse, R62, !P0 ;  /* 0x0000003e11967207 */ /* 0x040fe40004000000 */
[----:B------:R-:W-:-:S02]  /*10a70*/  SEL R114, R17, R60, !P0 ;  /* 0x0000003c11727207 */ /* 0x000fc40004000000 */
[C---:B------:R-:W-:Y:S02]  /*10a80*/  SEL R108, R17.reuse, R64, !P0 ;  /* 0x00000040116c7207 */ /* 0x040fe40004000000 */
[C---:B------:R-:W-:Y:S02]  /*10a90*/  SEL R115, R17.reuse, R61, !P0 ;  /* 0x0000003d11737207 */ /* 0x040fe40004000000 */
[C---:B------:R-:W-:Y:S02]  /*10aa0*/  SEL R113, R17.reuse, R69, !P0 ;  /* 0x0000004511717207 */ /* 0x040fe40004000000 */
[C---:B------:R-:W-:Y:S02]  /*10ab0*/  SEL R112, R17.reuse, R68, !P0 ;  /* 0x0000004411707207 */ /* 0x040fe40004000000 */
        /* <DEDUP_REMOVED lines=9> */
[C---:B0-----:R-:W-:Y:S02]  /*10b50*/  SEL R101, R17.reuse, R79, !P0 ;  /* 0x0000004f11657207 */ /* 0x041fe40004000000 */
        /* <DEDUP_REMOVED lines=43> */
[----:B------:R-:W-:Y:S01]  /*10e10*/  SEL R28, R17, R16, !P0 ;  /* 0x00000010111c7207 */ /* 0x000fe20004000000 */
[----:B------:R-:W-:Y:S01]  /*10e20*/  IMAD R17, R151, UR4, RZ ;  /* 0x0000000497117c24 */ /* 0x000fe2000f8e02ff */
[----:B------:R-:W-:Y:S01]  /*10e30*/  IADD3 R16, P0, PT, R13, UR14, RZ ;  /* 0x0000000e0d107c10 */ /* 0x000fe2000ff1e0ff */
[----:B------:R-:W-:Y:S01]  /*10e40*/  IMAD R18, R150, UR5, RZ ;  /* 0x0000000596127c24 */ /* 0x000fe2000f8e02ff */
[----:B---3--:R0:W-:Y:S01]  /*10e50*/  STL [R1+0xba4], R89 ;  /* 0x000ba45901007387 */ /* 0x0081e20000100800 */
[----:B------:R-:W-:Y:S01]  /*10e60*/  IMAD R19, R115, UR6, RZ ;  /* 0x0000000673137c24 */ /* 0x000fe2000f8e02ff */
[----:B------:R-:W-:Y:S01]  /*10e70*/  LEA.HI.X.SX32 R13, R13, UR15, 0x1, P0 ;  /* 0x0000000f0d0d7c11 */ /* 0x000fe200080f0eff */
[----:B------:R-:W-:Y:S01]  /*10e80*/  IMAD R20, R114, UR12, RZ ;  /* 0x0000000c72147c24 */ /* 0x000fe2000f8e02ff */
[-C--:B------:R-:W-:Y:S01]  /*10e90*/  IADD3 R0, P0, PT, R17, R16.reuse, RZ ;  /* 0x0000001011007210 */ /* 0x080fe20007f1e0ff */
[----:B------:R-:W-:Y:S01]  /*10ea0*/  IMAD R21, R113, UR13, RZ ;  /* 0x0000000d71157c24 */ /* 0x000fe2000f8e02ff */
[----:B------:R-:W-:Y:S01]  /*10eb0*/  STL [R1+0xb90], R15 ;  /* 0x000b900f01007387 */ /* 0x000fe20000100800 */
[----:B------:R-:W-:Y:S01]  /*10ec0*/  IADD3 R144, P6, PT, R19, R16, RZ ;  /* 0x0000001013907210 */ /* 0x000fe20007fde0ff */
[----:B------:R-:W-:Y:S01]  /*10ed0*/  IMAD R22, R112, UR16, RZ ;  /* 0x0000001070167c24 */ /* 0x000fe2000f8e02ff */
[----:B------:R-:W1:Y:S01]  /*10ee0*/  LDCU UR14, c[0x0][0x3b0] ;  /* 0x00007600ff0e77ac */ /* 0x000e620008000800 */
[----:B0-----:R-:W-:-:S02]  /*10ef0*/  LEA.HI.X.SX32 R89, R17, R13, 0x1, P0 ;  /* 0x0000000d11597211 */ /* 0x001fc400000f0eff */
[-C--:B------:R-:W-:Y:S01]  /*10f00*/  IADD3 R4, P0, PT, R18, R16.reuse, RZ ;  /* 0x0000001012047210 */ /* 0x080fe20007f1e0ff */
[----:B------:R-:W-:Y:S01]  /*10f10*/  STL [R1+0x454], R0 ;  /* 0x0004540001007387 */ /* 0x000fe20000100800 */
[-C--:B------:R-:W-:Y:S01]  /*10f20*/  IADD3 R8, P4, PT, R20, R16.reuse, RZ ;  /* 0x0000001014087210 */ /* 0x080fe20007f9e0ff */
[----:B------:R-:W-:Y:S01]  /*10f30*/  IMAD R23, R111, UR17, RZ ;  /* 0x000000116f177c24 */ /* 0x000fe2000f8e02ff */
[----:B------:R-:W0:Y:S01]  /*10f40*/  LDCU UR15, c[0x0][0x3b0] ;  /* 0x00007600ff0f77ac */ /* 0x000e220008000800 */
[----:B------:R-:W-:Y:S01]  /*10f50*/  STS.U8 [R11+UR9+0x3b00], R152 ;  /* 0x003b00980b007988 */ /* 0x000fe20008000009 */
[----:B------:R-:W-:-:S03]  /*10f60*/  IADD3 R111, P1, PT, R21, R16, RZ ;  /* 0x00000010156f7210 */ /* 0x000fc60007f3e0ff */
[----:B------:R-:W-:Y:S01]  /*10f70*/  STS.U8 [R11+UR9+0x7b00], R149 ;  /* 0x007b00950b007988 */ /* 0x000fe20008000009 */
[----:B------:R-:W-:-:S03]  /*10f80*/  IMAD R25, R109, UR19, RZ ;  /* 0x000000136d197c24 */ /* 0x000fc6000f8e02ff */
[----:B------:R-:W-:Y:S04]  /*10f90*/  STS.U8 [R11+UR9+0x3f00], R154 ;  /* 0x003f009a0b007988 */ /* 0x000fe80008000009 */
[----:B------:R-:W-:Y:S04]  /*10fa0*/  STS.U8 [R11+UR9+0x7f00], R153 ;  /* 0x007f00990b007988 */ /* 0x000fe80008000009 */
[----:B------:R-:W-:Y:S04]  /*10fb0*/  STL [R1+0x450], R89 ;  /* 0x0004505901007387 */ /* 0x000fe80000100800 */
[----:B------:R2:W-:Y:S04]  /*10fc0*/  STS.U8 [R12+UR9+0x380], R81 ;  /* 0x000380510c007988 */ /* 0x0005e80008000009 */
[----:B------:R-:W-:Y:S04]  /*10fd0*/  STS.U8 [R12+UR9+0x4380], R80 ;  /* 0x004380500c007988 */ /* 0x000fe80008000009 */
[----:B------:R-:W-:Y:S04]  /*10fe0*/  STS.U8 [R12+UR9+0x780], R83 ;  /* 0x000780530c007988 */ /* 0x000fe80008000009 */
[----:B------:R-:W-:Y:S04]  /*10ff0*/  STS.U8 [R12+UR9+0x4780], R82 ;  /* 0x004780520c007988 */ /* 0x000fe80008000009 */
[----:B------:R-:W-:Y:S04]  /*11000*/  STS.U8 [R12+UR9+0xb80], R84 ;  /* 0x000b80540c007988 */ /* 0x000fe80008000009 */
[----:B------:R-:W-:Y:S04]  /*11010*/  STS.U8 [R12+UR9+0x4b80], R85 ;  /* 0x004b80550c007988 */ /* 0x000fe80008000009 */
[----:B------:R-:W-:Y:S04]  /*11020*/  STS.U8 [R12+UR9+0xf80], R87 ;  /* 0x000f80570c007988 */ /* 0x000fe80008000009 */
[----:B------:R-:W-:Y:S01]  /*11030*/  STL [R1+0x45c], R4 ;  /* 0x00045c0401007387 */ /* 0x000fe20000100800 */
[----:B------:R-:W-:-:S03]  /*11040*/  IMAD R24, R110, UR18, RZ ;  /* 0x000000126e187c24 */ /* 0x000fc6000f8e02ff */
[----:B------:R-:W-:Y:S01]  /*11050*/  STS.U8 [R12+UR9+0x4f80], R86 ;  /* 0x004f80560c007988 */ /* 0x000fe20008000009 */
[----:B------:R-:W-:-:S03]  /*11060*/  LEA.HI.X.SX32 R5, R18, R13, 0x1, P0 ;  /* 0x0000000d12057211 */ /* 0x000fc600000f0eff */
[----:B------:R-:W-:Y:S01]  /*11070*/  STL [R1+0xb94], R4 ;  /* 0x000b940401007387 */ /* 0x000fe20000100800 */
[----:B--2---:R-:W-:-:S03]  /*11080*/  IADD3 R81, P2, PT, R23, R16, RZ ;  /* 0x0000001017517210 */ /* 0x004fc60007f5e0ff */
[----:B------:R2:W-:Y:S04]  /*11090*/  STS.U8 [R12+UR9+0x2380], R135 ;  /* 0x002380870c007988 */ /* 0x0005e80008000009 */
[----:B------:R-:W-:Y:S01]  /*110a0*/  STL [R1+0x464], R144 ;  /* 0x0004649001007387 */ /* 0x000fe20000100800 */
[----:B------:R-:W-:-:S03]  /*110b0*/  IMAD R26, R108, UR22, RZ ;  /* 0x000000166c1a7c24 */ /* 0x000fc6000f8e02ff */
[----:B------:R-:W-:Y:S01]  /*110c0*/  STL [R1+0xb98], R144 ;  /* 0x000b989001007387 */ /* 0x000fe20000100800 */
[----:B--2---:R-:W-:-:S03]  /*110d0*/  IADD3 R135, P3, PT, R22, R16, RZ ;  /* 0x0000001016877210 */ /* 0x004fc60007f7e0ff */
[----:B------:R-:W-:Y:S01]  /*110e0*/  STL [R1+0x46c], R8 ;  /* 0x00046c0801007387 */ /* 0x000fe20000100800 */
[----:B------:R-:W-:-:S03]  /*110f0*/  LEA.HI.X.SX32 R160, R19, R13, 0x1, P6 ;  /* 0x0000000d13a07211 */ /* 0x000fc600030f0eff */
[----:B------:R-:W-:Y:S01]  /*11100*/  STL [R1+0xb9c], R8 ;  /* 0x000b9c0801007387 */ /* 0x000fe20000100800 */
[-C--:B------:R-:W-:Y:S01]  /*11110*/  IADD3 R0, P6, PT, R25, R16.reuse, RZ ;  /* 0x0000001019007210 */ /* 0x080fe20007fde0ff */
[----:B------:R-:W-:Y:S02]  /*11120*/  IMAD R27, R107, UR23, RZ ;  /* 0x000000176b1b7c24 */ /* 0x000fe4000f8e02ff */
[----:B------:R-:W-:Y:S01]  /*11130*/  STL [R1+0x474], R111 ;  /* 0x0004746f01007387 */ /* 0x000fe20000100800 */
[----:B------:R-:W-:Y:S01]  /*11140*/  IMAD R29, R106, UR24, RZ ;  /* 0x000000186a1d7c24 */ /* 0x000fe2000f8e02ff */
[----:B------:R-:W-:Y:S02]  /*11150*/  IADD3 R123, P0, PT, R24, R16, RZ ;  /* 0x00000010187b7210 */ /* 0x000fe40007f1e0ff */
[----:B------:R-:W-:Y:S01]  /*11160*/  STL [R1+0xba0], R111 ;  /* 0x000ba06f01007387 */ /* 0x000fe20000100800 */
[----:B------:R-:W-:-:S03]  /*11170*/  LEA.HI.X.SX32 R9, R20, R13, 0x1, P4 ;  /* 0x0000000d14097211 */ /* 0x000fc600020f0eff */
        /* <DEDUP_REMOVED lines=8> */
[----:B------:R-:W2:Y:S01]  /*11200*/  LDL R18, [R1+0x454] ;  /* 0x0004540001127983 */ /* 0x000ea20000100800 */
[----:B------:R-:W-:-:S03]  /*11210*/  IMAD R39, R95, UR33, RZ ;  /* 0x000000215f277c24 */ /* 0x000fc6000f8e02ff */
[----:B------:R3:W-:Y:S01]  /*11220*/  STS.U8 [R12+UR9+0x6380], R132 ;  /* 0x006380840c007988 */ /* 0x0007e20008000009 */
[----:B------:R-:W-:-:S03]  /*11230*/  LEA.HI.X.SX32 R80, R23, R13, 0x1, P2 ;  /* 0x0000000d17507211 */ /* 0x000fc600010f0eff */
[----:B------:R-:W-:Y:S01]  /*11240*/  STL [R1+0x494], R0 ;  /* 0x0004940001007387 */ /* 0x000fe20000100800 */
[----:B------:R-:W-:-:S03]  /*11250*/  IMAD R33, R103, UR27, RZ ;  /* 0x0000001b67217c24 */ /* 0x000fc6000f8e02ff */
[----:B------:R-:W-:Y:S01]  /*11260*/  STL [R1+0x460], R160 ;  /* 0x000460a001007387 */ /* 0x000fe20000100800 */
[----:B---3--:R-:W-:-:S03]  /*11270*/  LEA.HI.X.SX32 R132, R22, R13, 0x1, P3 ;  /* 0x0000000d16847211 */ /* 0x008fc600018f0eff */
[----:B------:R-:W-:Y:S01]  /*11280*/  STL [R1+0x48c], R123 ;  /* 0x00048c7b01007387 */ /* 0x000fe20000100800 */
[-C--:B------:R-:W-:Y:S02]  /*11290*/  IADD3 R95, P3, PT, R29, R16.reuse, RZ ;  /* 0x000000101d5f7210 */ /* 0x080fe40007f7e0ff */
[----:B------:R-:W-:Y:S01]  /*112a0*/  IADD3 R113, P2, PT, R31, R16, RZ ;  /* 0x000000101f717210 */ /* 0x000fe20007f5e0ff */
[----:B------:R-:W-:Y:S01]  /*112b0*/  STL [R1+0x468], R9 ;  /* 0x0004680901007387 */ /* 0x000fe20000100800 */
[----:B------:R-:W-:Y:S01]  /*112c0*/  LEA.HI.X.SX32 R118, R24, R13, 0x1, P0 ;  /* 0x0000000d18767211 */ /* 0x000fe200000f0eff */
[----:B------:R-:W-:Y:S02]  /*112d0*/  IMAD R34, R102, UR28, RZ ;  /* 0x0000001c66227c24 */ /* 0x000fe4000f8e02ff */
[----:B------:R-:W-:Y:S01]  /*112e0*/  STL [R1+0x49c], R2 ;  /* 0x00049c0201007387 */ /* 0x000fe20000100800 */
[----:B------:R-:W-:-:S03]  /*112f0*/  IMAD R35, R101, UR29, RZ ;  /* 0x0000001d65237c24 */ /* 0x000fc6000f8e02ff */
[----:B------:R3:W-:Y:S01]  /*11300*/  STS.U8 [R12+UR9+0x1f80], R129 ;  /* 0x001f80810c007988 */ /* 0x0007e20008000009 */
[----:B------:R-:W-:-:S03]  /*11310*/  LEA.HI.X.SX32 R111, R25, R13, 0x1, P6 ;  /* 0x0000000d196f7211 */ /* 0x000fc600030f0eff */
[----:B------:R-:W-:Y:S01]  /*11320*/  STL [R1+0x470], R110 ;  /* 0x0004706e01007387 */ /* 0x000fe20000100800 */
[----:B------:R-:W-:-:S03]  /*11330*/  IADD3 R154, P6, PT, R33, R16, RZ ;  /* 0x00000010219a7210 */ /* 0x000fc60007fde0ff */
[----:B------:R-:W-:Y:S01]  /*11340*/  STL [R1+0x4a4], R10 ;  /* 0x0004a40a01007387 */ /* 0x000fe20000100800 */
[----:B---3--:R-:W-:-:S03]  /*11350*/  IADD3 R129, P0, PT, R32, R16, RZ ;  /* 0x0000001020817210 */ /* 0x008fc60007f1e0ff */
[----:B------:R-:W-:Y:S01]  /*11360*/  STL [R1+0x4ac], R95 ;  /* 0x0004ac5f01007387 */ /* 0x000fe20000100800 */
[----:B------:R-:W-:Y:S01]  /*11370*/  IMAD R36, R100, UR30, RZ ;  /* 0x0000001e64247c24 */ /* 0x000fe2000f8e02ff */
[----:B------:R-:W-:Y:S02]  /*11380*/  LEA.HI.X.SX32 R3, R26, R13, 0x1, P4 ;  /* 0x0000000d1a037211 */ /* 0x000fe400020f0eff */
[----:B------:R-:W-:Y:S01]  /*11390*/  STL [R1+0x478], R132 ;  /* 0x0004788401007387 */ /* 0x000fe20000100800 */
[----:B------:R-:W-:-:S03]  /*113a0*/  IADD3 R120, P4, PT, R34, R16, RZ ;  /* 0x0000001022787210 */ /* 0x000fc60007f9e0ff */
[----:B------:R-:W-:Y:S01]  /*113b0*/  STL [R1+0x4b4], R113 ;  /* 0x0004b47101007387 */ /* 0x000fe20000100800 */
[----:B------:R-:W-:Y:S01]  /*113c0*/  IMAD R37, R99, UR31, RZ ;  /* 0x0000001f63257c24 */ /* 0x000fe2000f8e02ff */
[-C--:B------:R-:W-:Y:S02]  /*113d0*/  LEA.HI.X.SX32 R11, R27, R13.reuse, 0x1, P1 ;  /* 0x0000000d1b0b7211 */ /* 0x080fe400008f0eff */
[----:B------:R-:W-:Y:S01]  /*113e0*/  STL [R1+0x480], R80 ;  /* 0x0004805001007387 */ /* 0x000fe20000100800 */
[----:B------:R-:W-:Y:S01]  /*113f0*/  IMAD R38, R96, UR32, RZ ;  /* 0x0000002060267c24 */ /* 0x000fe2000f8e02ff */
[----:B------:R-:W-:Y:S02]  /*11400*/  IADD3 R144, P1, PT, R35, R16, RZ ;  /* 0x0000001023907210 */ /* 0x000fe40007f3e0ff */
[----:B------:R-:W-:Y:S01]  /*11410*/  STL [R1+0x4bc], R129 ;  /* 0x0004bc8101007387 */ /* 0x000fe20000100800 */
[----:B------:R-:W-:Y:S01]  /*11420*/  IMAD R40, R92, UR34, RZ ;  /* 0x000000225c287c24 */ /* 0x000fe2000f8e02ff */
[----:B------:R-:W-:-:S02]  /*11430*/  LEA.HI.X.SX32 R92, R29, R13, 0x1, P3 ;  /* 0x0000000d1d5c7211 */ /* 0x000fc400018f0eff */
[----:B------:R-:W-:Y:S01]  /*11440*/  STL [R1+0x488], R118 ;  /* 0x0004887601007387 */ /* 0x000fe20000100800 */
[----:B------:R-:W-:-:S03]  /*11450*/  IADD3 R0, P3, PT, R36, R16, RZ ;  /* 0x0000001024007210 */ /* 0x000fc60007f7e0ff */
[----:B------:R-:W-:Y:S01]  /*11460*/  STL [R1+0x490], R111 ;  /* 0x0004906f01007387 */ /* 0x000fe20000100800 */
[----:B------:R-:W-:-:S03]  /*11470*/  LEA.HI.X.SX32 R112, R31, R13, 0x1, P2 ;  /* 0x0000000d1f707211 */ /* 0x000fc600010f0eff */
[----:B------:R-:W-:Y:S01]  /*11480*/  STL [R1+0x4c4], R154 ;  /* 0x0004c49a01007387 */ /* 0x000fe20000100800 */
[----:B------:R-:W-:-:S03]  /*11490*/  IADD3 R7, P2, PT, R37, R16, RZ ;  /* 0x0000001025077210 */ /* 0x000fc60007f5e0ff */
[----:B------:R-:W-:Y:S01]  /*114a0*/  STL [R1+0x498], R3 ;  /* 0x0004980301007387 */ /* 0x000fe20000100800 */
[----:B------:R-:W-:-:S03]  /*114b0*/  LEA.HI.X.SX32 R153, R33, R13, 0x1, P6 ;  /* 0x0000000d21997211 */ /* 0x000fc600030f0eff */
[----:B------:R3:W-:Y:S04]  /*114c0*/  STS.U8 [R12+UR9+0x5f80], R128 ;  /* 0x005f80800c007988 */ /* 0x0007e80008000009 */
[----:B------:R-:W-:Y:S01]  /*114d0*/  STL [R1+0x4cc], R120 ;  /* 0x0004cc7801007387 */ /* 0x000fe20000100800 */
[----:B------:R-:W-:-:S03]  /*114e0*/  IADD3 R115, P6, PT, R39, R16, RZ ;  /* 0x0000001027737210 */ /* 0x000fc60007fde0ff */
[----:B------:R-:W-:Y:S01]  /*114f0*/  STL [R1+0x4a0], R11 ;  /* 0x0004a00b01007387 */ /* 0x000fe20000100800 */
[----:B---3--:R-:W-:-:S03]  /*11500*/  LEA.HI.X.SX32 R128, R32, R13, 0x1, P0 ;  /* 0x0000000d20807211 */ /* 0x008fc600000f0eff */
[----:B------:R-:W-:Y:S01]  /*11510*/  STL [R1+0x4d4], R144 ;  /* 0x0004d49001007387 */ /* 0x000fe20000100800 */
[----:B------:R-:W-:-:S03]  /*11520*/  IADD3 R99, P0, PT, R38, R16, RZ ;  /* 0x0000001026637210 */ /* 0x000fc60007f1e0ff */
[----:B------:R-:W-:Y:S01]  /*11530*/  STL [R1+0x4a8], R92 ;  /* 0x0004a85c01007387 */ /* 0x000fe20000100800 */
[----:B------:R-:W-:-:S03]  /*11540*/  LEA.HI.X.SX32 R8, R35, R13, 0x1, P1 ;  /* 0x0000000d23087211 */ /* 0x000fc600008f0eff */
[----:B------:R-:W-:Y:S01]  /*11550*/  STL [R1+0x4dc], R0 ;  /* 0x0004dc0001007387 */ /* 0x000fe20000100800 */
[----:B------:R-:W-:-:S03]  /*11560*/  LEA.HI.X.SX32 R119, R34, R13, 0x1, P4 ;  /* 0x0000000d22777211 */ /* 0x000fc600020f0eff */
[----:B------:R-:W-:Y:S01]  /*11570*/  STL [R1+0x4b0], R112 ;  /* 0x0004b07001007387 */ /* 0x000fe20000100800 */
[----:B------:R-:W-:Y:S01]  /*11580*/  IMAD R61, R61, UR35, RZ ;  /* 0x000000233d3d7c24 */ /* 0x000fe2000f8e02ff */
[----:B------:R-:W-:Y:S02]  /*11590*/  LEA.HI.X.SX32 R14, R36, R13, 0x1, P3 ;  /* 0x0000000d240e7211 */ /* 0x000fe400018f0eff */
[----:B------:R-:W-:Y:S01]  /*115a0*/  STL [R1+0x4e4], R7 ;  /* 0x0004e40701007387 */ /* 0x000fe20000100800 */
[----:B------:R-:W-:-:S03]  /*115b0*/  IMAD R63, R63, UR36, RZ ;  /* 0x000000243f3f7c24 */ /* 0x000fc6000f8e02ff */
[----:B------:R-:W-:Y:S01]  /*115c0*/  STL [R1+0x4ec], R99 ;  /* 0x0004ec6301007387 */ /* 0x000fe20000100800 */
[----:B------:R-:W-:Y:S01]  /*115d0*/  IMAD R65, R65, UR37, RZ ;  /* 0x0000002541417c24 */ /* 0x000fe2000f8e02ff */
[-C--:B------:R-:W-:Y:S02]  /*115e0*/  LEA.HI.X.SX32 R37, R37, R13.reuse, 0x1, P2 ;  /* 0x0000000d25257211 */ /* 0x080fe400010f0eff */
[----:B------:R3:W-:Y:S01]  /*115f0*/  STS.U8 [R12+UR9+0x1b80], R131 ;  /* 0x001b80830c007988 */ /* 0x0007e20008000009 */
[----:B------:R-:W-:-:S03]  /*11600*/  LEA.HI.X.SX32 R96, R38, R13, 0x1, P0 ;  /* 0x0000000d26607211 */ /* 0x000fc600000f0eff */
[----:B------:R-:W-:Y:S01]  /*11610*/  STL [R1+0x4b8], R128 ;  /* 0x0004b88001007387 */ /* 0x000fe20000100800 */
[----:B------:R-:W-:-:S03]  /*11620*/  LEA.HI.X.SX32 R114, R39, R13, 0x1, P6 ;  /* 0x0000000d27727211 */ /* 0x000fc600030f0eff */
[----:B------:R-:W-:Y:S01]  /*11630*/  STL [R1+0x4f4], R115 ;  /* 0x0004f47301007387 */ /* 0x000fe20000100800 */
[----:B---3--:R-:W-:-:S03]  /*11640*/  IADD3 R131, P1, PT, R40, R16, RZ ;  /* 0x0000001028837210 */ /* 0x008fc60007f3e0ff */
[----:B------:R-:W-:Y:S01]  /*11650*/  STL [R1+0x4c0], R153 ;  /* 0x0004c09901007387 */ /* 0x000fe20000100800 */
[----:B------:R-:W-:Y:S01]  /*11660*/  IMAD R68, R68, UR38, RZ ;  /* 0x0000002644447c24 */ /* 0x000fe2000f8e02ff */
[----:B------:R-:W-:Y:S02]  /*11670*/  IADD3 R152, P0, PT, R61, R16, RZ ;  /* 0x000000103d987210 */ /* 0x000fe40007f1e0ff */
[----:B------:R-:W-:Y:S01]  /*11680*/  STL [R1+0x4d0], R8 ;  /* 0x0004d00801007387 */ /* 0x000fe20000100800 */
[----:B------:R-:W-:-:S03]  /*11690*/  IMAD R70, R70, UR39, RZ ;  /* 0x0000002746467c24 */ /* 0x000fc6000f8e02ff */
[----:B------:R3:W-:Y:S01]  /*116a0*/  STS.U8 [R12+UR9+0x5b80], R130 ;  /* 0x005b80820c007988 */ /* 0x0007e20008000009 */
[----:B------:R-:W-:-:S03]  /*116b0*/  IADD3 R20, P2, PT, R65, R16, RZ ;  /* 0x0000001041147210 */ /* 0x000fc60007f5e0ff */
[----:B------:R-:W-:Y:S01]  /*116c0*/  STL [R1+0x4c8], R119 ;  /* 0x0004c87701007387 */ /* 0x000fe20000100800 */
[----:B------:R-:W-:-:S03]  /*116d0*/  IMAD R72, R72, UR40, RZ ;  /* 0x0000002848487c24 */ /* 0x000fc6000f8e02ff */
[----:B------:R-:W-:Y:S01]  /*116e0*/  STL [R1+0x4d8], R14 ;  /* 0x0004d80e01007387 */ /* 0x000fe20000100800 */
[----:B---3--:R-:W-:-:S03]  /*116f0*/  LEA.HI.X.SX32 R130, R40, R13, 0x1, P1 ;  /* 0x0000000d28827211 */ /* 0x008fc600008f0eff */
[----:B------:R-:W-:Y:S01]  /*11700*/  STL [R1+0x4fc], R131 ;  /* 0x0004fc8301007387 */ /* 0x000fe20000100800 */
[----:B------:R-:W-:-:S03]  /*11710*/  IADD3 R122, P1, PT, R63, R16, RZ ;  /* 0x000000103f7a7210 */ /* 0x000fc60007f3e0ff */
[----:B------:R-:W-:Y:S01]  /*11720*/  STL [R1+0x4e0], R37 ;  /* 0x0004e02501007387 */ /* 0x000fe20000100800 */
[----:B------:R-:W-:-:S03]  /*11730*/  LEA.HI.X.SX32 R149, R61, R13, 0x1, P0 ;  /* 0x0000000d3d957211 */ /* 0x000fc600000f0eff */
[----:B------:R-:W-:Y:S01]  /*11740*/  STL [R1+0x4e8], R96 ;  /* 0x0004e86001007387 */ /* 0x000fe20000100800 */
[-C--:B------:R-:W-:Y:S01]  /*11750*/  LEA.HI.X.SX32 R121, R63, R13.reuse, 0x1, P1 ;  /* 0x0000000d3f797211 */ /* 0x080fe200008f0eff */
[----:B------:R-:W-:Y:S01]  /*11760*/  IMAD R75, R75, UR41, RZ ;  /* 0x000000294b4b7c24 */ /* 0x000fe2000f8e02ff */
[----:B------:R-:W-:Y:S01]  /*11770*/  IADD3 R6, P0, PT, R68, R16, RZ ;  /* 0x0000001044067210 */ /* 0x000fe20007f1e0ff */
[----:B------:R-:W-:Y:S01]  /*11780*/  STL [R1+0x4f0], R114 ;  /* 0x0004f07201007387 */ /* 0x000fe20000100800 */
[----:B------:R-:W-:-:S03]  /*11790*/  LEA.HI.X.SX32 R21, R65, R13, 0x1, P2 ;  /* 0x0000000d41157211 */ /* 0x000fc600010f0eff */
[----:B------:R-:W-:Y:S01]  /*117a0*/  STL [R1+0x4f8], R130 ;  /* 0x0004f88201007387 */ /* 0x000fe20000100800 */
[-C--:B------:R-:W-:Y:S01]  /*117b0*/  IADD3 R33, P1, PT, R70, R16.reuse, RZ ;  /* 0x0000001046217210 */ /* 0x080fe20007f3e0ff */
[----:B------:R-:W-:Y:S02]  /*117c0*/  IMAD R77, R77, UR42, RZ ;  /* 0x0000002a4d4d7c24 */ /* 0x000fe4000f8e02ff */
[----:B------:R-:W-:Y:S01]  /*117d0*/  STL [R1+0x504], R152 ;  /* 0x0005049801007387 */ /* 0x000fe20000100800 */
[----:B------:R-:W-:Y:S01]  /*117e0*/  IADD3 R101, P2, PT, R72, R16, RZ ;  /* 0x0000001048657210 */ /* 0x000fe20007f5e0ff */
[----:B------:R-:W-:Y:S02]  /*117f0*/  IMAD R79, R79, UR43, RZ ;  /* 0x0000002b4f4f7c24 */ /* 0x000fe4000f8e02ff */
[----:B------:R-:W-:Y:S01]  /*11800*/  STL [R1+0x514], R20 ;  /* 0x0005141401007387 */ /* 0x000fe20000100800 */
[----:B------:R-:W-:-:S03]  /*11810*/  LEA.HI.X.SX32 R68, R68, R13, 0x1, P0 ;  /* 0x0000000d44447211 */ /* 0x000fc600000f0eff */
[----:B------:R-:W-:Y:S01]  /*11820*/  STL [R1+0x50c], R122 ;  /* 0x00050c7a01007387 */ /* 0x000fe20000100800 */
[----:B------:R-:W-:-:S03]  /*11830*/  LEA.HI.X.SX32 R34, R70, R13, 0x1, P1 ;  /* 0x0000000d46227211 */ /* 0x000fc600008f0eff */
[----:B------:R-:W-:Y:S01]  /*11840*/  STL [R1+0x500], R149 ;  /* 0x0005009501007387 */ /* 0x000fe20000100800 */
[----:B------:R-:W-:-:S03]  /*11850*/  IADD3 R151, P0, PT, R75, R16, RZ ;  /* 0x000000104b977210 */ /* 0x000fc60007f1e0ff */
[----:B------:R-:W-:Y:S01]  /*11860*/  STL [R1+0x508], R121 ;  /* 0x0005087901007387 */ /* 0x000fe20000100800 */
[----:B------:R-:W-:-:S03]  /*11870*/  LEA.HI.X.SX32 R100, R72, R13, 0x1, P2 ;  /* 0x0000000d48647211 */ /* 0x000fc600010f0eff */
[----:B------:R-:W-:Y:S01]  /*11880*/  STL [R1+0x510], R21 ;  /* 0x0005101501007387 */ /* 0x000fe20000100800 */
[----:B------:R-:W-:Y:S01]  /*11890*/  IMAD R78, R78, UR45, RZ ;  /* 0x0000002d4e4e7c24 */ /* 0x000fe2000f8e02ff */
[----:B------:R-:W-:Y:S02]  /*118a0*/  IADD3 R148, P2, PT, R79, R16, RZ ;  /* 0x000000104f947210 */ /* 0x000fe40007f5e0ff */
[----:B------:R3:W-:Y:S01]  /*118b0*/  STS.U8 [R12+UR9+0x1780], R117 ;  /* 0x001780750c007988 */ /* 0x0007e20008000009 */
[----:B------:R-:W-:-:S03]  /*118c0*/  IMAD R91, R91, UR44, RZ ;  /* 0x0000002c5b5b7c24 */ /* 0x000fc6000f8e02ff */
[----:B------:R-:W-:Y:S01]  /*118d0*/  STL [R1+0x51c], R6 ;  /* 0x00051c0601007387 */ /* 0x000fe20000100800 */
[----:B------:R-:W-:-:S03]  /*118e0*/  LEA.HI.X.SX32 R150, R75, R13, 0x1, P0 ;  /* 0x0000000d4b967211 */ /* 0x000fc600000f0eff */
[----:B------:R-:W-:Y:S01]  /*118f0*/  STL [R1+0x524], R33 ;  /* 0x0005242101007387 */ /* 0x000fe20000100800 */
[----:B---3--:R-:W-:-:S03]  /*11900*/  IADD3 R117, P1, PT, R77, R16, RZ ;  /* 0x000000104d757210 */ /* 0x008fc60007f3e0ff */
[----:B------:R-:W-:Y:S01]  /*11910*/  STL [R1+0x518], R68 ;  /* 0x0005184401007387 */ /* 0x000fe20000100800 */
[----:B------:R-:W-:-:S03]  /*11920*/  IMAD R76, R76, UR46, RZ ;  /* 0x0000002e4c4c7c24 */ /* 0x000fc6000f8e02ff */
        /* <DEDUP_REMOVED lines=10> */
[----:B------:R-:W-:-:S03]  /*119d0*/  IADD3 R63, P2, PT, R76, R16, RZ ;  /* 0x000000104c3f7210 */ /* 0x000fc60007f5e0ff */
[----:B------:R-:W-:Y:S04]  /*119e0*/  STL [R1+0x530], R150 ;  /* 0x0005309601007387 */ /* 0x000fe80000100800 */
[----:B------:R-:W-:Y:S04]  /*119f0*/  STL [R1+0x544], R148 ;  /* 0x0005449401007387 */ /* 0x000fe80000100800 */
[----:B------:R-:W-:Y:S01]  /*11a00*/  STL [R1+0x538], R116 ;  /* 0x0005387401007387 */ /* 0x000fe20000100800 */
[----:B------:R-:W-:-:S03]  /*11a10*/  LEA.HI.X.SX32 R65, R76, R13, 0x1, P2 ;  /* 0x0000000d4c417211 */ /* 0x000fc600010f0eff */
[----:B------:R-:W-:Y:S04]  /*11a20*/  STL [R1+0x540], R146 ;  /* 0x0005409201007387 */ /* 0x000fe80000100800 */
[----:B------:R-:W-:Y:S04]  /*11a30*/  STL [R1+0x554], R15 ;  /* 0x0005540f01007387 */ /* 0x000fe80000100800 */
[----:B------:R-:W-:Y:S04]  /*11a40*/  STL [R1+0x54c], R98 ;  /* 0x00054c6201007387 */ /* 0x000fe80000100800 */
[----:B------:R-:W-:Y:S04]  /*11a50*/  STL [R1+0x55c], R63 ;  /* 0x00055c3f01007387 */ /* 0x000fe80000100800 */
[----:B------:R-:W3:Y:S01]  /*11a60*/  LDL R76, [R1+0x494] ;  /* 0x00049400014c7983 */ /* 0x000ee20000100800 */
[----:B------:R-:W-:Y:S01]  /*11a70*/  IMAD R74, R74, UR47, RZ ;  /* 0x0000002f4a4a7c24 */ /* 0x000fe2000f8e02ff */
[----:B------:R-:W-:Y:S01]  /*11a80*/  LEA.HI.X.SX32 R97, R91, R13, 0x1, P0 ;  /* 0x0000000d5b617211 */ /* 0x000fe200000f0eff */
[----:B------:R-:W-:-:S02]  /*11a90*/  IMAD R73, R73, UR48, RZ ;  /* 0x0000003049497c24 */ /* 0x000fc4000f8e02ff */
[----:B------:R-:W-:Y:S01]  /*11aa0*/  IMAD R69, R69, UR50, RZ ;  /* 0x0000003245457c24 */ /* 0x000fe2000f8e02ff */
[-C--:B------:R-:W-:Y:S01]  /*11ab0*/  IADD3 R31, P0, PT, R74, R16.reuse, RZ ;  /* 0x000000104a1f7210 */ /* 0x080fe20007f1e0ff */
[----:B------:R-:W-:Y:S01]  /*11ac0*/  IMAD R71, R71, UR49, RZ ;  /* 0x0000003147477c24 */ /* 0x000fe2000f8e02ff */
[-C--:B------:R-:W-:Y:S01]  /*11ad0*/  LEA.HI.X.SX32 R4, R78, R13.reuse, 0x1, P1 ;  /* 0x0000000d4e047211 */ /* 0x080fe200008f0eff */
[----:B------:R4:W-:Y:S01]  /*11ae0*/  STS.U8 [R12+UR9+0x1380], R94 ;  /* 0x0013805e0c007988 */ /* 0x0009e20008000009 */
[----:B------:R-:W-:Y:S01]  /*11af0*/  LEA.HI.X.SX32 R32, R74, R13, 0x1, P0 ;  /* 0x0000000d4a207211 */ /* 0x000fe200000f0eff */
[----:B------:R-:W-:Y:S01]  /*11b00*/  IMAD R64, R64, UR53, RZ ;  /* 0x0000003540407c24 */ /* 0x000fe2000f8e02ff */
[-C--:B------:R-:W-:Y:S01]  /*11b10*/  IADD3 R103, P1, PT, R73, R16.reuse, RZ ;  /* 0x0000001049677210 */ /* 0x080fe20007f3e0ff */
[----:B------:R0:W-:Y:S01]  /*11b20*/  STS.U8 [R12+UR9+0x3380], R147 ;  /* 0x003380930c007988 */ /* 0x0001e20008000009 */
[----:B------:R-:W-:Y:S01]  /*11b30*/  IMAD R67, R67, UR51, RZ ;  /* 0x0000003343437c24 */ /* 0x000fe2000f8e02ff */
[----:B------:R-:W1:Y:S01]  /*11b40*/  LDC R74, c[0x0][0x3a0] ;  /* 0x0000e800ff4a7b82 */ /* 0x000e620000000800 */
[----:B------:R-:W-:Y:S01]  /*11b50*/  IMAD R66, R66, UR52, RZ ;  /* 0x0000003442427c24 */ /* 0x000fe2000f8e02ff */
[----:B------:R-:W-:Y:S01]  /*11b60*/  STL [R1+0x548], R97 ;  /* 0x0005486101007387 */ /* 0x000fe20000100800 */
[----:B----4-:R-:W-:-:S03]  /*11b70*/  IADD3 R94, P0, PT, R69, R16, RZ ;  /* 0x00000010455e7210 */ /* 0x010fc60007f1e0ff */
[----:B------:R4:W-:Y:S01]  /*11b80*/  STS.U8 [R12+UR9+0x5380], R93 ;  /* 0x0053805d0c007988 */ /* 0x0009e20008000009 */
[----:B0-----:R-:W-:-:S03]  /*11b90*/  IADD3 R147, P2, PT, R71, R16, RZ ;  /* 0x0000001047937210 */ /* 0x001fc60007f5e0ff */
[----:B------:R-:W-:Y:S01]  /*11ba0*/  STL [R1+0x550], R4 ;  /* 0x0005500401007387 */ /* 0x000fe20000100800 */
[-C--:B------:R-:W-:Y:S01]  /*11bb0*/  LEA.HI.X.SX32 R102, R73, R13.reuse, 0x1, P1 ;  /* 0x0000000d49667211 */ /* 0x080fe200008f0eff */
[----:B------:R-:W-:Y:S02]  /*11bc0*/  IMAD R43, R43, UR56, RZ ;  /* 0x000000382b2b7c24 */ /* 0x000fe4000f8e02ff */
[----:B------:R0:W-:Y:S01]  /*11bd0*/  STS.U8 [R12+UR9+0x7380], R145 ;  /* 0x007380910c007988 */ /* 0x0001e20008000009 */
[----:B----4-:R-:W-:-:S03]  /*11be0*/  LEA.HI.X.SX32 R93, R69, R13, 0x1, P0 ;  /* 0x0000000d455d7211 */ /* 0x010fc600000f0eff */
[----:B------:R-:W-:Y:S01]  /*11bf0*/  STL [R1+0x558], R65 ;  /* 0x0005584101007387 */ /* 0x000fe20000100800 */
[-C--:B------:R-:W-:Y:S01]  /*11c00*/  IADD3 R91, P0, PT, R64, R16.reuse, RZ ;  /* 0x00000010405b7210 */ /* 0x080fe20007f1e0ff */
[----:B------:R-:W-:Y:S01]  /*11c10*/  IMAD R62, R62, UR54, RZ ;  /* 0x000000363e3e7c24 */ /* 0x000fe2000f8e02ff */
[----:B------:R-:W-:Y:S01]  /*11c20*/  IADD3 R143, P1, PT, R67, R16, RZ ;  /* 0x00000010438f7210 */ /* 0x000fe20007f3e0ff */
[----:B------:R-:W-:Y:S01]  /*11c30*/  STL [R1+0x564], R31 ;  /* 0x0005641f01007387 */ /* 0x000fe20000100800 */
[----:B0-----:R-:W-:-:S03]  /*11c40*/  LEA.HI.X.SX32 R145, R71, R13, 0x1, P2 ;  /* 0x0000000d47917211 */ /* 0x001fc600010f0eff */
[----:B------:R-:W-:Y:S01]  /*11c50*/  STL [R1+0x56c], R103 ;  /* 0x00056c6701007387 */ /* 0x000fe20000100800 */
[-C--:B------:R-:W-:Y:S01]  /*11c60*/  IADD3 R155, P2, PT, R66, R16.reuse, RZ ;  /* 0x00000010429b7210 */ /* 0x080fe20007f5e0ff */
[----:B------:R-:W-:Y:S02]  /*11c70*/  IMAD R60, R60, UR55, RZ ;  /* 0x000000373c3c7c24 */ /* 0x000fe4000f8e02ff */
[----:B------:R-:W-:Y:S01]  /*11c80*/  STL [R1+0x560], R32 ;  /* 0x0005602001007387 */ /* 0x000fe20000100800 */
[-C--:B------:R-:W-:Y:S01]  /*11c90*/  LEA.HI.X.SX32 R78, R64, R13.reuse, 0x1, P0 ;  /* 0x0000000d404e7211 */ /* 0x080fe200000f0eff */
[----:B------:R-:W-:Y:S02]  /*11ca0*/  IMAD R59, R59, UR59, RZ ;  /* 0x0000003b3b3b7c24 */ /* 0x000fe4000f8e02ff */
[----:B------:R-:W-:Y:S01]  /*11cb0*/  STL [R1+0x574], R147 ;  /* 0x0005749301007387 */ /* 0x000fe20000100800 */
[-C--:B------:R-:W-:Y:S01]  /*11cc0*/  LEA.HI.X.SX32 R141, R67, R13.reuse, 0x1, P1 ;  /* 0x0000000d438d7211 */ /* 0x080fe200008f0eff */
[----:B------:R-:W0:Y:S01]  /*11cd0*/  S2R R70, SR_TID.X ;  /* 0x0000000000467919 */ /* 0x000e220000002100 */
        /* <DEDUP_REMOVED lines=10> */
[----:B------:R-:W-:Y:S01]  /*11d80*/  LEA.HI.X.SX32 R104, R43, R13, 0x1, P0 ;  /* 0x0000000d2b687211 */ /* 0x000fe200000f0eff */
[----:B------:R-:W-:-:S02]  /*11d90*/  IMAD R56, R56, UR62, RZ ;  /* 0x0000003e38387c24 */ /* 0x000fc4000f8e02ff */
        /* <DEDUP_REMOVED lines=8> */
[----:B------:R-:W-:Y:S02]  /*11e20*/  IADD3 R87, P2, PT, R41, R16, RZ ;  /* 0x0000001029577210 */ /* 0x000fe40007f5e0ff */
[----:B------:R4:W-:Y:S01]  /*11e30*/  STS.U8 [R12+UR9+0x2f80], R142 ;  /* 0x002f808e0c007988 */ /* 0x0009e20008000009 */
[----:B------:R-:W-:-:S03]  /*11e40*/  LEA.HI.X.SX32 R137, R59, R13, 0x1, P0 ;  /* 0x0000000d3b897211 */ /* 0x000fc600000f0eff */
[----:B------:R-:W-:Y:S01]  /*11e50*/  STL [R1+0x594], R91 ;  /* 0x0005945b01007387 */ /* 0x000fe20000100800 */
[----:B------:R-:W-:Y:S01]  /*11e60*/  IMAD R57, R57, UR61, RZ ;  /* 0x0000003d39397c24 */ /* 0x000fe2000f8e02ff */
[-C--:B------:R-:W-:Y:S02]  /*11e70*/  IADD3 R38, P0, PT, R56, R16.reuse, RZ ;  /* 0x0000001038267210 */ /* 0x080fe40007f1e0ff */
[----:B------:R-:W-:Y:S01]  /*11e80*/  STL [R1+0x59c], R40 ;  /* 0x00059c2801007387 */ /* 0x000fe20000100800 */
[----:B----4-:R-:W-:Y:S01]  /*11e90*/  IADD3 R142, P1, PT, R42, R16, RZ ;  /* 0x000000102a8e7210 */ /* 0x010fe20007f3e0ff */
[----:B------:R-:W-:Y:S02]  /*11ea0*/  IMAD R53, R53, UR65, RZ ;  /* 0x0000004135357c24 */ /* 0x000fe4000f8e02ff */
[----:B------:R-:W-:Y:S01]  /*11eb0*/  STL [R1+0x590], R78 ;  /* 0x0005904e01007387 */ /* 0x000fe20000100800 */
[----:B------:R-:W-:-:S03]  /*11ec0*/  LEA.HI.X.SX32 R86, R41, R13, 0x1, P2 ;  /* 0x0000000d29567211 */ /* 0x000fc600010f0eff */
[----:B------:R-:W-:Y:S01]  /*11ed0*/  STL [R1+0x5a4], R27 ;  /* 0x0005a41b01007387 */ /* 0x000fe20000100800 */
[----:B------:R-:W-:-:S03]  /*11ee0*/  LEA.HI.X.SX32 R39, R56, R13, 0x1, P0 ;  /* 0x0000000d38277211 */ /* 0x000fc600000f0eff */
[----:B------:R4:W-:Y:S04]  /*11ef0*/  STS.U8 [R12+UR9+0x6f80], R140 ;  /* 0x006f808c0c007988 */ /* 0x0009e80008000009 */
[----:B------:R-:W-:Y:S01]  /*11f00*/  STL [R1+0x598], R61 ;  /* 0x0005983d01007387 */ /* 0x000fe20000100800 */
[----:B------:R-:W-:-:S03]  /*11f10*/  IMAD R55, R55, UR63, RZ ;  /* 0x0000003f37377c24 */ /* 0x000fc6000f8e02ff */
[----:B------:R-:W-:Y:S01]  /*11f20*/  STL [R1+0x5a0], R29 ;  /* 0x0005a01d01007387 */ /* 0x000fe20000100800 */
[----:B----4-:R-:W-:-:S03]  /*11f30*/  LEA.HI.X.SX32 R140, R42, R13, 0x1, P1 ;  /* 0x0000000d2a8c7211 */ /* 0x010fc600008f0eff */
[----:B------:R-:W-:Y:S01]  /*11f40*/  STL [R1+0x5ac], R105 ;  /* 0x0005ac6901007387 */ /* 0x000fe20000100800 */
[-C--:B------:R-:W-:Y:S01]  /*11f50*/  IADD3 R164, P1, PT, R58, R16.reuse, RZ ;  /* 0x000000103aa47210 */ /* 0x080fe20007f3e0ff */
[----:B-1----:R-:W-:Y:S01]  /*11f60*/  IMAD R50, R50, UR14, RZ ;  /* 0x0000000e32327c24 */ /* 0x002fe2000f8e02ff */
[----:B------:R-:W-:Y:S01]  /*11f70*/  IADD3 R77, P2, PT, R57, R16, RZ ;  /* 0x00000010394d7210 */ /* 0x000fe20007f5e0ff */
[----:B------:R1:W-:Y:S01]  /*11f80*/  STS.U8 [R12+UR9+0x2b80], R138 ;  /* 0x002b808a0c007988 */ /* 0x0003e20008000009 */
[----:B------:R-:W-:-:S03]  /*11f90*/  IMAD R54, R54, UR64, RZ ;  /* 0x0000004036367c24 */ /* 0x000fc6000f8e02ff */
[----:B------:R-:W-:Y:S01]  /*11fa0*/  STL [R1+0x5b4], R142 ;  /* 0x0005b48e01007387 */ /* 0x000fe20000100800 */
[----:B------:R-:W-:-:S03]  /*11fb0*/  LEA.HI.X.SX32 R165, R58, R13, 0x1, P1 ;  /* 0x0000000d3aa57211 */ /* 0x000fc600008f0eff */
[----:B------:R-:W-:Y:S01]  /*11fc0*/  STL [R1+0x5a8], R104 ;  /* 0x0005a86801007387 */ /* 0x000fe20000100800 */
[----:B-1----:R-:W-:-:S03]  /*11fd0*/  IADD3 R138, P0, PT, R53, R16, RZ ;  /* 0x00000010358a7210 */ /* 0x002fc60007f1e0ff */
        /* <DEDUP_REMOVED lines=8> */
[----:B------:R-:W-:-:S03]  /*12060*/  IADD3 R107, P2, PT, R54, R16, RZ ;  /* 0x00000010366b7210 */ /* 0x000fc60007f5e0ff */
[----:B------:R-:W-:Y:S01]  /*12070*/  STL [R1+0x5c4], R139 ;  /* 0x0005c48b01007387 */ /* 0x000fe20000100800 */
[----:B-1----:R-:W-:-:S03]  /*12080*/  LEA.HI.X.SX32 R136, R53, R13, 0x1, P0 ;  /* 0x0000000d35887211 */ /* 0x002fc600000f0eff */
[----:B------:R-:W-:Y:S01]  /*12090*/  STL [R1+0x5d4], R77 ;  /* 0x0005d44d01007387 */ /* 0x000fe20000100800 */
[----:B------:R-:W-:Y:S01]  /*120a0*/  IADD3 R162, P0, PT, R50, R16, RZ ;  /* 0x0000001032a27210 */ /* 0x000fe20007f1e0ff */
[----:B------:R-:W-:Y:S02]  /*120b0*/  IMAD R51, R51, UR67, RZ ;  /* 0x0000004333337c24 */ /* 0x000fe4000f8e02ff */
[----:B------:R-:W-:Y:S01]  /*120c0*/  STL [R1+0x5cc], R164 ;  /* 0x0005cca401007387 */ /* 0x000fe20000100800 */
[----:B------:R-:W-:-:S03]  /*120d0*/  LEA.HI.X.SX32 R26, R55, R13, 0x1, P1 ;  /* 0x0000000d371a7211 */ /* 0x000fc600008f0eff */
[----:B------:R-:W-:Y:S01]  /*120e0*/  STL [R1+0x5c0], R137 ;  /* 0x0005c08901007387 */ /* 0x000fe20000100800 */
[-C--:B------:R-:W-:Y:S01]  /*120f0*/  LEA.HI.X.SX32 R163, R50, R13.reuse, 0x1, P0 ;  /* 0x0000000d32a37211 */ /* 0x080fe200000f0eff */
[----:B------:R-:W-:Y:S02]  /*12100*/  VIADD R161, R74, 0x7f ;  /* 0x0000007f4aa17836 */ /* 0x000fe40000000000 */
[----:B------:R-:W-:Y:S01]  /*12110*/  STL [R1+0x5c8], R165 ;  /* 0x0005c8a501007387 */ /* 0x000fe20000100800 */
[----:B------:R-:W-:Y:S02]  /*12120*/  LEA.HI.X.SX32 R106, R54, R13, 0x1, P2 ;  /* 0x0000000d366a7211 */ /* 0x000fe400010f0eff */
[-C--:B------:R-:W-:Y:S01]  /*12130*/  IADD3 R23, P0, PT, R47, R16.reuse, RZ ;  /* 0x000000102f177210 */ /* 0x080fe20007f1e0ff */
[----:B------:R-:W-:Y:S01]  /*12140*/  STL [R1+0x5d0], R79 ;  /* 0x0005d04f01007387 */ /* 0x000fe20000100800 */
[----:B------:R-:W-:Y:S01]  /*12150*/  IADD3 R84, P1, PT, R52, R16, RZ ;  /* 0x0000001034547210 */ /* 0x000fe20007f3e0ff */
[----:B------:R-:W-:-:S02]  /*12160*/  IMAD R49, R49, UR15, RZ ;  /* 0x0000000f31317c24 */ /* 0x000fc4000f8e02ff */
        /* <DEDUP_REMOVED lines=8> */
[----:B0-----:R-:W-:Y:S02]  /*121f0*/  LOP3.LUT R70, R70, 0x7f, RZ, 0xc0, !PT ;  /* 0x0000007f46467812 */ /* 0x001fe400078ec0ff */
[----:B------:R-:W-:Y:S01]  /*12200*/  ISETP.GT.AND P0, PT, R161, 0x7f, PT ;  /* 0x0000007fa100780c */ /* 0x000fe20003f04270 */
[----:B------:R-:W-:Y:S01]  /*12210*/  STL [R1+0x5e0], R26 ;  /* 0x0005e01a01007387 */ /* 0x000fe20000100800 */
[----:B------:R-:W-:-:S03]  /*12220*/  LEA.HI.X.SX32 R124, R51, R13, 0x1, P2 ;  /* 0x0000000d337c7211 */ /* 0x000fc600010f0eff */
[----:B------:R-:W-:Y:S01]  /*12230*/  STL [R1+0x5e8], R106 ;  /* 0x0005e86a01007387 */ /* 0x000fe20000100800 */
[----:B------:R-:W-:-:S03]  /*12240*/  IADD3 R72, P1, PT, R49, R16, RZ ;  /* 0x0000001031487210 */ /* 0x000fc60007f3e0ff */
[----:B------:R-:W-:Y:S01]  /*12250*/  STL [R1+0x5f4], R138 ;  /* 0x0005f48a01007387 */ /* 0x000fe20000100800 */
[----:B------:R-:W-:Y:S01]  /*12260*/  IADD3 R35, P2, PT, R48, R16, RZ ;  /* 0x0000001030237210 */ /* 0x000fe20007f5e0ff */
[----:B------:R-:W-:Y:S02]  /*12270*/  IMAD R46, R46, UR70, RZ ;  /* 0x000000462e2e7c24 */ /* 0x000fe4000f8e02ff */
[----:B------:R-:W-:Y:S01]  /*12280*/  STL [R1+0x5fc], R84 ;  /* 0x0005fc5401007387 */ /* 0x000fe20000100800 */
[----:B------:R-:W-:Y:S01]  /*12290*/  IMAD R28, R28, UR74, RZ ;  /* 0x0000004a1c1c7c24 */ /* 0x000fe2000f8e02ff */
[----:B------:R-:W-:Y:S02]  /*122a0*/  ISETP.LT.AND P0, PT, R70, R74, P0 ;  /* 0x0000004a4600720c */ /* 0x000fe40000701270 */
[----:B------:R-:W-:Y:S01]  /*122b0*/  STL [R1+0x5f0], R136 ;  /* 0x0005f08801007387 */ /* 0x000fe20000100800 */
[----:B------:R-:W-:Y:S01]  /*122c0*/  IMAD R45, R45, UR71, RZ ;  /* 0x000000472d2d7c24 */ /* 0x000fe2000f8e02ff */
[----:B------:R-:W-:-:S02]  /*122d0*/  LEA.HI.X.SX32 R75, R49, R13, 0x1, P1 ;  /* 0x0000000d314b7211 */ /* 0x000fc400008f0eff */
[----:B------:R-:W-:Y:S01]  /*122e0*/  STL [R1+0x604], R125 ;  /* 0x0006047d01007387 */ /* 0x000fe20000100800 */
[----:B------:R-:W-:Y:S01]  /*122f0*/  IMAD R44, R44, UR72, RZ ;  /* 0x000000482c2c7c24 */ /* 0x000fe2000f8e02ff */
[----:B------:R-:W-:Y:S02]  /*12300*/  LEA.HI.X.SX32 R36, R48, R13, 0x1, P2 ;  /* 0x0000000d30247211 */ /* 0x000fe400010f0eff */
[----:B------:R-:W-:Y:S01]  /*12310*/  STL [R1+0x5f8], R85 ;  /* 0x0005f85501007387 */ /* 0x000fe20000100800 */
[----:B------:R-:W-:-:S03]  /*12320*/  IADD3 R109, P1, PT, R46, R16, RZ ;  /* 0x000000102e6d7210 */ /* 0x000fc60007f3e0ff */
[----:B------:R-:W-:Y:S01]  /*12330*/  STL [R1+0x600], R124 ;  /* 0x0006007c01007387 */ /* 0x000fe20000100800 */
[----:B------:R-:W-:-:S03]  /*12340*/  IADD3 R17, P6, PT, R28, R16, RZ ;  /* 0x000000101c117210 */ /* 0x000fc60007fde0ff */
[----:B------:R-:W-:Y:S01]  /*12350*/  STL [R1+0x614], R72 ;  /* 0x0006144801007387 */ /* 0x000fe20000100800 */
[----:B------:R-:W-:-:S03]  /*12360*/  IMAD R30, R30, UR73, RZ ;  /* 0x000000491e1e7c24 */ /* 0x000fc6000f8e02ff */
[----:B------:R-:W-:Y:S01]  /*12370*/  STL [R1+0x60c], R162 ;  /* 0x00060ca201007387 */ /* 0x000fe20000100800 */
[----:B------:R-:W-:-:S03]  /*12380*/  IADD3 R83, P3, PT, R44, R16, RZ ;  /* 0x000000102c537210 */ /* 0x000fc60007f7e0ff */
[----:B------:R0:W-:Y:S04]  /*12390*/  STS.U8 [R12+UR9+0x2780], R134 ;  /* 0x002780860c007988 */ /* 0x0001e80008000009 */
[----:B------:R-:W-:Y:S01]  /*123a0*/  STL [R1+0x61c], R35 ;  /* 0x00061c2301007387 */ /* 0x000fe20000100800 */
[----:B------:R-:W-:-:S03]  /*123b0*/  LEA.HI.X.SX32 R19, R28, R13, 0x1, P6 ;  /* 0x0000000d1c137211 */ /* 0x000fc600030f0eff */
[----:B------:R-:W-:Y:S01]  /*123c0*/  STL [R1+0x608], R163 ;  /* 0x000608a301007387 */ /* 0x000fe20000100800 */
[----:B0-----:R-:W-:-:S03]  /*123d0*/  IADD3 R134, P2, PT, R45, R16, RZ ;  /* 0x000000102d867210 */ /* 0x001fc60007f5e0ff */
[----:B------:R-:W-:Y:S01]  /*123e0*/  STL [R1+0x610], R75 ;  /* 0x0006104b01007387 */ /* 0x000fe20000100800 */
[----:B------:R-:W-:-:S03]  /*123f0*/  IADD3 R127, P4, PT, R30, R16, RZ ;  /* 0x000000101e7f7210 */ /* 0x000fc60007f9e0ff */
[----:B------:R-:W-:Y:S04]  /*12400*/  STL [R1+0x618], R36 ;  /* 0x0006182401007387 */ /* 0x000fe80000100800 */
[----:B------:R-:W-:Y:S01]  /*12410*/  STL [R1+0x620], R23 ;  /* 0x0006201701007387 */ /* 0x000fe20000100800 */
[----:B------:R-:W-:-:S03]  /*12420*/  LEA.HI.X.SX32 R108, R46, R13, 0x1, P1 ;  /* 0x0000000d2e6c7211 */ /* 0x000fc600008f0eff */
[----:B------:R-:W-:Y:S01]  /*12430*/  STL [R1+0x624], R109 ;  /* 0x0006246d01007387 */ /* 0x000fe20000100800 */
[----:B------:R-:W-:Y:S01]  /*12440*/  PRMT R22, RZ, 0x7610, R22 ;  /* 0x00007610ff167816 */ /* 0x000fe20000000016 */
[----:B------:R-:W-:Y:S02]  /*12450*/  @P0 IMAD.MOV.U32 R16, RZ, RZ, R17 ;  /* 0x000000ffff100224 */ /* 0x000fe400078e0011 */
[----:B------:R-:W-:Y:S04]  /*12460*/  STL [R1+0x628], R134 ;  /* 0x0006288601007387 */ /* 0x000fe80000100800 */
[----:B------:R-:W-:Y:S04]  /*12470*/  STL [R1+0x62c], R83 ;  /* 0x00062c5301007387 */ /* 0x000fe80000100800 */
[----:B------:R0:W-:Y:S04]  /*12480*/  STS.U8 [R12+UR9+0x6780], R133 ;  /* 0x006780850c007988 */ /* 0x0001e80008000009 */
[----:B------:R1:W-:Y:S01]  /*12490*/  STL [R1+0x3bc], R17 ;  /* 0x0003bc1101007387 */ /* 0x0003e20000100800 */
[----:B------:R-:W-:-:S03]  /*124a0*/  LEA.HI.X.SX32 R82, R44, R13, 0x1, P3 ;  /* 0x0000000d2c527211 */ /* 0x000fc600018f0eff */
[----:B------:R-:W-:Y:S01]  /*124b0*/  STL [R1+0x630], R127 ;  /* 0x0006307f01007387 */ /* 0x000fe20000100800 */
[-C--:B0-----:R-:W-:Y:S01]  /*124c0*/  LEA.HI.X.SX32 R133, R45, R13.reuse, 0x1, P2 ;  /* 0x0000000d2d857211 */ /* 0x081fe200010f0eff */
[----:B-1----:R-:W-:Y:S02]  /*124d0*/  @P0 IMAD.MOV.U32 R17, RZ, RZ, R19 ;  /* 0x000000ffff110224 */ /* 0x002fe400078e0013 */
[----:B------:R-:W-:Y:S01]  /*124e0*/  STL [R1+0x398], R24 ;  /* 0x0003981801007387 */ /* 0x000fe20000100800 */
[----:B------:R-:W-:-:S03]  /*124f0*/  LEA.HI.X.SX32 R126, R30, R13, 0x1, P4 ;  /* 0x0000000d1e7e7211 */ /* 0x000fc600020f0eff */
[----:B------:R-:W-:Y:S04]  /*12500*/  STL [R1+0x3a0], R108 ;  /* 0x0003a06c01007387 */ /* 0x000fe80000100800 */
[----:B------:R-:W-:Y:S04]  /*12510*/  STL [R1+0x3b0], R133 ;  /* 0x0003b08501007387 */ /* 0x000fe80000100800 */
[----:B------:R0:W4:Y:S04]  /*12520*/  @P0 LDG.E.U8 R22, desc[UR20][R16.64] ;  /* 0x0000001410160981 */ /* 0x000128000c1e1100 */
[----:B------:R1:W-:Y:S01]  /*12530*/  STL [R1+0x39c], R19 ;  /* 0x00039c1301007387 */ /* 0x0003e20000100800 */
[----:B0-----:R-:W-:-:S03]  /*12540*/  PRMT R16, RZ, 0x7610, R16 ;  /* 0x00007610ff107816 */ /* 0x001fc60000000010 */
[----:B------:R-:W-:Y:S01]  /*12550*/  STL [R1+0x3b4], R82 ;  /* 0x0003b45201007387 */ /* 0x000fe20000100800 */
[----:B-1----:R-:W-:-:S03]  /*12560*/  @P0 IMAD.MOV.U32 R19, RZ, RZ, R89 ;  /* 0x000000ffff130224 */ /* 0x002fc600078e0059 */
[----:B------:R-:W-:Y:S01]  /*12570*/  STL [R1+0x3b8], R126 ;  /* 0x0003b87e01007387 */ /* 0x000fe20000100800 */
[----:B------:R-:W-:-:S03]  /*12580*/  PRMT R13, RZ, 0x7610, R13 ;  /* 0x00007610ff0d7816 */ /* 0x000fc6000000000d */
[----:B------:R-:W4:Y:S04]  /*12590*/  LDL.LU R89, [R1+0xba4] ;  /* 0x000ba40001597983 */ /* 0x000f280000300800 */
[----:B--2---:R3:W2:Y:S02]  /*125a0*/  @P0 LDG.E.U8 R16, desc[UR20][R18.64] ;  /* 0x0000001412100981 */ /* 0x0046a4000c1e1100 */
[----:B---3--:R-:W-:Y:S02]  /*125b0*/  @P0 IMAD.MOV.U32 R18, RZ, RZ, R76 ;  /* 0x000000ffff120224 */ /* 0x008fe400078e004c */
[----:B------:R-:W-:Y:S01]  /*125c0*/  @P0 IMAD.MOV.U32 R19, RZ, RZ, R111 ;  /* 0x000000ffff130224 */ /* 0x000fe200078e006f */
[----:B------:R-:W-:Y:S01]  /*125d0*/  PRMT R17, RZ, 0x7610, R17 ;  /* 0x00007610ff117816 */ /* 0x000fe20000000011 */
[----:B------:R-:W-:Y:S04]  /*125e0*/  STS.U8 [R12+UR9+0x3780], R157 ;  /* 0x0037809d0c007988 */ /* 0x000fe80008000009 */
[----:B------:R0:W3:Y:S04]  /*125f0*/  @P0 LDG.E.U8 R13, desc[UR20][R18.64] ;  /* 0x00000014120d0981 */ /* 0x0000e8000c1e1100 */
[----:B------:R-:W-:Y:S04]  /*12600*/  STS.U8 [R12+UR9+0x7780], R156 ;  /* 0x0077809c0c007988 */ /* 0x000fe80008000009 */
[----:B------:R-:W-:Y:S01]  /*12610*/  STS.U8 [R12+UR9+0x3b80], R159 ;  /* 0x003b809f0c007988 */ /* 0x000fe20008000009 */
[----:B0-----:R-:W-:-:S02]  /*12620*/  @P0 IMAD.MOV.U32 R18, RZ, RZ, R144 ;  /* 0x000000ffff120224 */ /* 0x001fc400078e0090 */
[----:B------:R-:W-:Y:S01]  /*12630*/  @P0 IMAD.MOV.U32 R19, RZ, RZ, R8 ;  /* 0x000000ffff130224 */ /* 0x000fe200078e0008 */
[----:B------:R-:W-:Y:S04]  /*12640*/  STS.U8 [R12+UR9+0x7b80], R158 ;  /* 0x007b809e0c007988 */ /* 0x000fe80008000009 */
[----:B------:R0:W3:Y:S04]  /*12650*/  @P0 LDG.E.U8 R17, desc[UR20][R18.64] ;  /* 0x0000001412110981 */ /* 0x0000e8000c1e1100 */
[----:B------:R-:W-:Y:S04]  /*12660*/  STS.U8 [R12+UR9+0x3f80], R90 ;  /* 0x003f805a0c007988 */ /* 0x000fe80008000009 */
[----:B------:R-:W3:Y:S01]  /*12670*/  LDL.LU R111, [R1+0xba0] ;  /* 0x000ba000016f7983 */ /* 0x000ee20000300800 */
[----:B0-----:R-:W-:-:S02]  /*12680*/  PRMT R19, RZ, 0x7610, R19 ;  /* 0x00007610ff137816 */ /* 0x001fc40000000013 */
[----:B------:R-:W-:Y:S01]  /*12690*/  PRMT R18, RZ, 0x7610, R18 ;  /* 0x00007610ff127816 */ /* 0x000fe20000000012 */
[----:B------:R-:W3:Y:S04]  /*126a0*/  LDL.LU R8, [R1+0xb9c] ;  /* 0x000b9c0001087983 */ /* 0x000ee80000300800 */
[----:B------:R0:W3:Y:S04]  /*126b0*/  @P0 LDG.E.U8 R19, desc[UR20][R20.64] ;  /* 0x0000001414130981 */ /* 0x0000e8000c1e1100 */
[----:B------:R-:W3:Y:S01]  /*126c0*/  LDL.LU R144, [R1+0xb98] ;  /* 0x000b980001907983 */ /* 0x000ee20000300800 */
[----:B0-----:R-:W-:-:S02]  /*126d0*/  @P0 IMAD.MOV.U32 R20, RZ, RZ, R15 ;  /* 0x000000ffff140224 */ /* 0x001fc400078e000f */
[----:B------:R-:W-:Y:S02]  /*126e0*/  @P0 IMAD.MOV.U32 R21, RZ, RZ, R4 ;  /* 0x000000ffff150224 */ /* 0x000fe400078e0004 */
[----:B------:R-:W3:Y:S04]  /*126f0*/  LDL.LU R4, [R1+0xb94] ;  /* 0x000b940001047983 */ /* 0x000ee80000300800 */
[----:B------:R0:W3:Y:S04]  /*12700*/  @P0 LDG.E.U8 R18, desc[UR20][R20.64] ;  /* 0x0000001414120981 */ /* 0x0000e8000c1e1100 */
[----:B------:R-:W5:Y:S01]  /*12710*/  LDL.LU R15, [R1+0xb90] ;  /* 0x000b9000010f7983 */ /* 0x000f620000300800 */
[----:B0-----:R-:W-:-:S02]  /*12720*/  @P0 IMAD.MOV.U32 R20, RZ, RZ, R91 ;  /* 0x000000ffff140224 */ /* 0x001fc400078e005b */
[----:B------:R-:W-:Y:S01]  /*12730*/  @P0 IMAD.MOV.U32 R21, RZ, RZ, R78 ;  /* 0x000000ffff150224 */ /* 0x000fe200078e004e */
[----:B----4-:R-:W-:Y:S04]  /*12740*/  STS.U8 [R12+UR9+0x7f80], R89 ;  /* 0x007f80590c007988 */ /* 0x010fe80008000009 */
[----:B--2---:R0:W-:Y:S02]  /*12750*/  STS.U8 [R70+UR9+0x10000], R16 ;  /* 0x0100001046007988 */ /* 0x0041e40008000009 */
[----:B0-----:R-:W-:-:S06]  /*12760*/  PRMT R16, RZ, 0x7610, R16 ;  /* 0x00007610ff107816 */ /* 0x001fcc0000000010 */
[----:B------:R0:W2:Y:S04]  /*12770*/  @P0 LDG.E.U8 R16, desc[UR20][R20.64] ;  /* 0x0000001414100981 */ /* 0x0000a8000c1e1100 */
[----:B---3--:R1:W-:Y:S01]  /*12780*/  STS.U8 [R70+UR9+0x10400], R13 ;  /* 0x0104000d46007988 */ /* 0x0083e20008000009 */
[----:B0-----:R-:W-:Y:S02]  /*12790*/  @P0 IMAD.MOV.U32 R20, RZ, RZ, R77 ;  /* 0x000000ffff140224 */ /* 0x001fe400078e004d */
[----:B------:R-:W-:Y:S01]  /*127a0*/  @P0 IMAD.MOV.U32 R21, RZ, RZ, R79 ;  /* 0x000000ffff150224 */ /* 0x000fe200078e004f */
[----:B-1----:R-:W-:-:S06]  /*127b0*/  PRMT R13, RZ, 0x7610, R13 ;  /* 0x00007610ff0d7816 */ /* 0x002fcc000000000d */
[----:B------:R0:W3:Y:S04]  /*127c0*/  @P0 LDG.E.U8 R13, desc[UR20][R20.64] ;  /* 0x00000014140d0981 */ /* 0x0000e8000c1e1100 */
[----:B------:R1:W-:Y:S01]  /*127d0*/  STS.U8 [R70+UR9+0x10800], R17 ;  /* 0x0108001146007988 */ /* 0x0003e20008000009 */
[----:B0-----:R-:W-:Y:S02]  /*127e0*/  @P0 IMAD.MOV.U32 R20, RZ, RZ, R72 ;  /* 0x000000ffff140224 */ /* 0x001fe400078e0048 */
[----:B------:R-:W-:Y:S01]  /*127f0*/  @P0 IMAD.MOV.U32 R21, RZ, RZ, R75 ;  /* 0x000000ffff150224 */ /* 0x000fe200078e004b */
[----:B-1----:R-:W-:Y:S01]  /*12800*/  PRMT R17, RZ, 0x7610, R17 ;  /* 0x00007610ff117816 */ /* 0x002fe20000000011 */
[----:B------:R0:W-:Y:S05]  /*12810*/  STS.U8 [R70+UR9+0x10c00], R19 ;  /* 0x010c001346007988 */ /* 0x0001ea0008000009 */
[----:B------:R1:W4:Y:S02]  /*12820*/  @P0 LDG.E.U8 R17, desc[UR20][R20.64] ;  /* 0x0000001414110981 */ /* 0x000324000c1e1100 */
[----:B-1----:R-:W-:-:S02]  /*12830*/  @P0 IMAD.MOV.U32 R20, RZ, RZ, R4 ;  /* 0x000000ffff140224 */ /* 0x002fc400078e0004 */
[----:B------:R-:W-:Y:S01]  /*12840*/  @P0 IMAD.MOV.U32 R21, RZ, RZ, R5 ;  /* 0x000000ffff150224 */ /* 0x000fe200078e0005 */
[----:B------:R1:W-:Y:S01]  /*12850*/  STS.U8 [R70+UR9+0x11000], R18 ;  /* 0x0110001246007988 */ /* 0x0003e20008000009 */
[----:B0-----:R-:W-:-:S03]  /*12860*/  PRMT R19, RZ, 0x7610, R19 ;  /* 0x00007610ff137816 */ /* 0x001fc60000000013 */
[----:B------:R-:W5:Y:S04]  /*12870*/  LDL.LU R5, [R1+0xb8c] ;  /* 0x000b8c0001057983 */ /* 0x000f680000300800 */
[----:B------:R-:W5:Y:S01]  /*12880*/  LDL.LU R4, [R1+0xb88] ;  /* 0x000b880001047983 */ /* 0x000f620000300800 */
[----:B-1----:R-:W-:-:S06]  /*12890*/  PRMT R18, RZ, 0x7610, R18 ;  /* 0x00007610ff127816 */ /* 0x002fcc0000000012 */
[----:B------:R0:W4:Y:S02]  /*128a0*/  @P0 LDG.E.U8 R18, desc[UR20][R20.64] ;  /* 0x0000001414120981 */ /* 0x000124000c1e1100 */
[----:B0-----:R-:W-:Y:S02]  /*128b0*/  @P0 IMAD.MOV.U32 R20, RZ, RZ, R2 ;  /* 0x000000ffff140224 */ /* 0x001fe400078e0002 */
[----:B------:R-:W-:Y:S02]  /*128c0*/  @P0 IMAD.MOV.U32 R21, RZ, RZ, R3 ;  /* 0x000000ffff150224 */ /* 0x000fe400078e0003 */
[----:B------:R-:W5:Y:S04]  /*128d0*/  LDL.LU R3, [R1+0xb84] ;  /* 0x000b840001037983 */ /* 0x000f680000300800 */
[----:B------:R-:W5:Y:S04]  /*128e0*/  LDL.LU R2, [R1+0xb80] ;  /* 0x000b800001027983 */ /* 0x000f680000300800 */
[----:B--2---:R0:W-:Y:S02]  /*128f0*/  STS.U8 [R70+UR9+0x11400], R16 ;  /* 0x0114001046007988 */ /* 0x0041e40008000009 */
[----:B0-----:R-:W-:-:S06]  /*12900*/  PRMT R16, RZ, 0x7610, R16 ;  /* 0x00007610ff107816 */ /* 0x001fcc0000000010 */
[----:B------:R0:W2:Y:S04]  /*12910*/  @P0 LDG.E.U8 R16, desc[UR20][R20.64] ;  /* 0x0000001414100981 */ /* 0x0000a8000c1e1100 */
[----:B---3--:R1:W-:Y:S01]  /*12920*/  STS.U8 [R70+UR9+0x11800], R13 ;  /* 0x0118000d46007988 */ /* 0x0083e20008000009 */
[----:B0-----:R-:W-:Y:S02]  /*12930*/  @P0 IMAD.MOV.U32 R20, RZ, RZ, R0 ;  /* 0x000000ffff140224 */ /* 0x001fe400078e0000 */
[----:B------:R-:W-:Y:S01]  /*12940*/  @P0 IMAD.MOV.U32 R21, RZ, RZ, R14 ;  /* 0x000000ffff150224 */ /* 0x000fe200078e000e */
[----:B-1----:R-:W-:Y:S01]  /*12950*/  PRMT R13, RZ, 0x7610, R13 ;  /* 0x00007610ff0d7816 */ /* 0x002fe2000000000d */
[----:B------:R-:W5:Y:S04]  /*12960*/  LDL.LU R14, [R1+0xb7c] ;  /* 0x000b7c00010e7983 */ /* 0x000f680000300800 */
[----:B------:R-:W5:Y:S04]  /*12970*/  LDL.LU R0, [R1+0xb78] ;  /* 0x000b780001007983 */ /* 0x000f680000300800 */
[----:B------:R0:W3:Y:S02]  /*12980*/  @P0 LDG.E.U8 R13, desc[UR20][R20.64] ;  /* 0x00000014140d0981 */ /* 0x0000e4000c1e1100 */
[----:B0-----:R-:W-:-:S02]  /*12990*/  @P0 IMAD.MOV.U32 R20, RZ, RZ, R6 ;  /* 0x000000ffff140224 */ /* 0x001fc400078e0006 */
[----:B------:R-:W0:Y:S01]  /*129a0*/  S2R R6, SR_TID.X ;  /* 0x0000000000067919 */ /* 0x000e220000002100 */
[----:B------:R-:W-:Y:S01]  /*129b0*/  @P0 IMAD.MOV.U32 R21, RZ, RZ, R68 ;  /* 0x000000ffff150224 */ /* 0x000fe200078e0044 */
[----:B----4-:R1:W-:Y:S02]  /*129c0*/  STS.U8 [R70+UR9+0x11c00], R17 ;  /* 0x011c001146007988 */ /* 0x0103e40008000009 */
[----:B-1----:R-:W-:-:S06]  /*129d0*/  PRMT R17, RZ, 0x7610, R17 ;  /* 0x00007610ff117816 */ /* 0x002fcc0000000011 */
[----:B------:R1:W4:Y:S01]  /*129e0*/  @P0 LDG.E.U8 R17, desc[UR20][R20.64] ;  /* 0x0000001414110981 */ /* 0x000322000c1e1100 */
[----:B0-----:R-:W-:Y:S01]  /*129f0*/  LOP3.LUT R6, R6, 0x7f, RZ, 0xc0, !PT ;  /* 0x0000007f06067812 */ /* 0x001fe200078ec0ff */
[----:B-1----:R-:W-:Y:S02]  /*12a00*/  @P0 IMAD.MOV.U32 R20, RZ, RZ, R63 ;  /* 0x000000ffff140224 */ /* 0x002fe400078e003f */
[----:B------:R-:W-:Y:S01]  /*12a10*/  @P0 IMAD.MOV.U32 R21, RZ, RZ, R65 ;  /* 0x000000ffff150224 */ /* 0x000fe200078e0041 */
[----:B------:R-:W-:-:S04]  /*12a20*/  LOP3.LUT R6, R6, 0x10, RZ, 0x3c, !PT ;  /* 0x0000001006067812 */ /* 0x000fc800078e3cff */
[----:B------:R0:W4:Y:S04]  /*12a30*/  @P0 LDG.E.U8 R19, desc[UR20][R20.64] ;  /* 0x0000001414130981 */ /* 0x000128000c1e1100 */
[----:B------:R1:W-:Y:S01]  /*12a40*/  STS.U8 [R6+UR9+0x10080], R18 ;  /* 0x0100801206007988 */ /* 0x0003e20008000009 */
[----:B0-----:R-:W-:Y:S02]  /*12a50*/  @P0 IMAD.MOV.U32 R20, RZ, RZ, R40 ;  /* 0x000000ffff140224 */ /* 0x001fe400078e0028 */
[----:B------:R-:W-:Y:S01]  /*12a60*/  @P0 IMAD.MOV.U32 R21, RZ, RZ, R61 ;  /* 0x000000ffff150224 */ /* 0x000fe200078e003d */
[----:B-1----:R-:W-:-:S06]  /*12a70*/  PRMT R18, RZ, 0x7610, R18 ;  /* 0x00007610ff127816 */ /* 0x002fcc0000000012 */
[----:B------:R0:W4:Y:S02]  /*12a80*/  @P0 LDG.E.U8 R18, desc[UR20][R20.64] ;  /* 0x0000001414120981 */ /* 0x000124000c1e1100 */
[----:B0-----:R-:W-:Y:S02]  /*12a90*/  @P0 IMAD.MOV.U32 R20, RZ, RZ, R38 ;  /* 0x000000ffff140224 */ /* 0x001fe400078e0026 */
[----:B------:R-:W-:Y:S01]  /*12aa0*/  @P0 IMAD.MOV.U32 R21, RZ, RZ, R39 ;  /* 0x000000ffff150224 */ /* 0x000fe200078e0027 */
[----:B--2---:R0:W-:Y:S02]  /*12ab0*/  STS.U8 [R6+UR9+0x10480], R16 ;  /* 0x0104801006007988 */ /* 0x0041e40008000009 */
[----:B0-----:R-:W-:-:S06]  /*12ac0*/  PRMT R16, RZ, 0x7610, R16 ;  /* 0x00007610ff107816 */ /* 0x001fcc0000000010 */
[----:B------:R0:W2:Y:S04]  /*12ad0*/  @P0 LDG.E.U8 R16, desc[UR20][R20.64] ;  /* 0x0000001414100981 */ /* 0x0000a8000c1e1100 */
[----:B---3--:R1:W-:Y:S01]  /*12ae0*/  STS.U8 [R6+UR9+0x10880], R13 ;  /* 0x0108800d06007988 */ /* 0x0083e20008000009 */
[----:B0-----:R-:W-:Y:S02]  /*12af0*/  @P0 IMAD.MOV.U32 R20, RZ, RZ, R35 ;  /* 0x000000ffff140224 */ /* 0x001fe400078e0023 */
[----:B------:R-:W-:Y:S01]  /*12b00*/  @P0 IMAD.MOV.U32 R21, RZ, RZ, R36 ;  /* 0x000000ffff150224 */ /* 0x000fe200078e0024 */
[----:B-1----:R-:W-:-:S06]  /*12b10*/  PRMT R13, RZ, 0x7610, R13 ;  /* 0x00007610ff0d7816 */ /* 0x002fcc000000000d */
[----:B------:R0:W3:Y:S02]  /*12b20*/  @P0 LDG.E.U8 R13, desc[UR20][R20.64] ;  /* 0x00000014140d0981 */ /* 0x0000e4000c1e1100 */
[----:B0-----:R-:W-:Y:S02]  /*12b30*/  @P0 IMAD.MOV.U32 R20, RZ, RZ, R144 ;  /* 0x000000ffff140224 */ /* 0x001fe400078e0090 */
[----:B------:R-:W-:Y:S02]  /*12b40*/  @P0 IMAD.MOV.U32 R21, RZ, RZ, R160 ;  /* 0x000000ffff150224 */ /* 0x000fe400078e00a0 */
[----:B------:R-:W5:Y:S04]  /*12b50*/  LDL.LU R160, [R1+0xb74] ;  /* 0x000b740001a07983 */ /* 0x000f680000300800 */
[----:B----4-:R0:W-:Y:S04]  /*12b60*/  STS.U8 [R6+UR9+0x10c80], R17 ;  /* 0x010c801106007988 */ /* 0x0101e80008000009 */
[----:B------:R-:W5:Y:S01]  /*12b70*/  LDL.LU R144, [R1+0xb70] ;  /* 0x000b700001907983 */ /* 0x000f620000300800 */
[----:B0-----:R-:W-:-:S03]  /*12b80*/  PRMT R17, RZ, 0x7610, R17 ;  /* 0x00007610ff117816 */ /* 0x001fc60000000011 */
[----:B------:R0:W-:Y:S02]  /*12b90*/  STS.U8 [R6+UR9+0x11080], R19 ;  /* 0x0110801306007988 */ /* 0x0001e40008000009 */
[----:B0-----:R-:W-:-:S06]  /*12ba0*/  PRMT R19, RZ, 0x7610, R19 ;  /* 0x00007610ff137816 */ /* 0x001fcc0000000013 */
[----:B------:R0:W4:Y:S02]  /*12bb0*/  @P0 LDG.E.U8 R19, desc[UR20][R20.64] ;  /* 0x0000001414130981 */ /* 0x000124000c1e1100 */
[----:B0-----:R-:W-:Y:S02]  /*12bc0*/  @P0 IMAD.MOV.U32 R20, RZ, RZ, R10 ;  /* 0x000000ffff140224 */ /* 0x001fe400078e000a */
[----:B------:R-:W-:-:S05]  /*12bd0*/  @P0 IMAD.MOV.U32 R21, RZ, RZ, R11 ;  /* 0x000000ffff150224 */ /* 0x000fca00078e000b */
[----:B------:R0:W4:Y:S02]  /*12be0*/  @P0 LDG.E.U8 R17, desc[UR20][R20.64] ;  /* 0x0000001414110981 */ /* 0x000124000c1e1100 */
[----:B0-----:R-:W-:Y:S02]  /*12bf0*/  @P0 IMAD.MOV.U32 R20, RZ, RZ, R7 ;  /* 0x000000ffff140224 */ /* 0x001fe400078e0007 */
[----:B------:R-:W-:Y:S01]  /*12c00*/  @P0 IMAD.MOV.U32 R21, RZ, RZ, R37 ;  /* 0x000000ffff150224 */ /* 0x000fe200078e0025 */
[----:B------:R0:W-:Y:S02]  /*12c10*/  STS.U8 [R6+UR9+0x11480], R18 ;  /* 0x0114801206007988 */ /* 0x0001e40008000009 */
[----:B0-----:R-:W-:Y:S02]  /*12c20*/  PRMT R18, RZ, 0x7610, R18 ;  /* 0x00007610ff127816 */ /* 0x001fe40000000012 */
        /* <DEDUP_REMOVED lines=9> */
[----:B------:R-:W-:-:S05]  /*12cc0*/  @P0 IMAD.MOV.U32 R21, RZ, RZ, R32 ;  /* 0x000000ffff150224 */ /* 0x000fca00078e0020 */
[----:B------:R0:W3:Y:S01]  /*12cd0*/  @P0 LDG.E.U8 R18, desc[UR20][R20.64] ;  /* 0x0000001414120981 */ /* 0x0000e2000c1e1100 */
[----:B------:R-:W1:Y:S01]  /*12ce0*/  S2R R7, SR_TID.X ;  /* 0x0000000000077919 */ /* 0x000e620000002100 */
[----:B0-----:R-:W-:Y:S02]  /*12cf0*/  @P0 IMAD.MOV.U32 R20, RZ, RZ, R27 ;  /* 0x000000ffff140224 */ /* 0x001fe400078e001b */
[----:B------:R-:W-:Y:S01]  /*12d00*/  @P0 IMAD.MOV.U32 R21, RZ, RZ, R29 ;  /* 0x000000ffff150224 */ /* 0x000fe200078e001d */
[----:B-1----:R-:W-:-:S04]  /*12d10*/  LOP3.LUT R7, R7, 0x7f, RZ, 0xc0, !PT ;  /* 0x0000007f07077812 */ /* 0x002fc800078ec0ff */
[----:B------:R-:W-:-:S05]  /*12d20*/  LOP3.LUT R7, R7, 0x20, RZ, 0x3c, !PT ;  /* 0x0000002007077812 */ /* 0x000fca00078e3cff */
[----:B----4-:R0:W-:Y:S02]  /*12d30*/  STS.U8 [R7+UR9+0x10500], R17 ;  /* 0x0105001107007988 */ /* 0x0101e40008000009 */
[----:B0-----:R-:W-:-:S06]  /*12d40*/  PRMT R17, RZ, 0x7610, R17 ;  /* 0x00007610ff117816 */ /* 0x001fcc0000000011 */
        /* <DEDUP_REMOVED lines=14> */
[----:B-1----:R-:W-:-:S06]  /*12e30*/  PRMT R18, RZ, 0x7610, R18 ;  /* 0x00007610ff127816 */ /* 0x002fcc0000000012 */
[----:B------:R0:W3:Y:S01]  /*12e40*/  @P0 LDG.E.U8 R18, desc[UR20][R20.64] ;  /* 0x0000001414120981 */ /* 0x0000e2000c1e1100 */
[----:B------:R-:W1:Y:S01]  /*12e50*/  S2R R8, SR_TID.X ;  /* 0x0000000000087919 */ /* 0x000e620000002100 */
[----:B0-----:R-:W-:Y:S02]  /*12e60*/  @P0 IMAD.MOV.U32 R20, RZ, RZ, R95 ;  /* 0x000000ffff140224 */ /* 0x001fe400078e005f */
[----:B------:R-:W-:Y:S01]  /*12e70*/  @P0 IMAD.MOV.U32 R21, RZ, RZ, R92 ;  /* 0x000000ffff150224 */ /* 0x000fe200078e005c */
[----:B------:R-:W-:Y:S04]  /*12e80*/  STS.U8 [R7+UR9+0x10100], R19 ;  /* 0x0101001307007988 */ /* 0x000fe80008000009 */
[----:B----4-:R0:W-:Y:S01]  /*12e90*/  STS.U8 [R7+UR9+0x11500], R17 ;  /* 0x0115001107007988 */ /* 0x0101e20008000009 */
[----:B-1----:R-:W-:-:S02]  /*12ea0*/  LOP3.LUT R8, R8, 0x7f, RZ, 0xc0, !PT ;  /* 0x0000007f08087812 */ /* 0x002fc400078ec0ff */
[----:B0-----:R-:W-:-:S06]  /*12eb0*/  PRMT R17, RZ, 0x7610, R17 ;  /* 0x00007610ff117816 */ /* 0x001fcc0000000011 */
[----:B------:R0:W4:Y:S01]  /*12ec0*/  @P0 LDG.E.U8 R17, desc[UR20][R20.64] ;  /* 0x0000001414110981 */ /* 0x000122000c1e1100 */
[C---:B------:R-:W-:Y:S02]  /*12ed0*/  LOP3.LUT R9, R8.reuse, 0x40, RZ, 0x3c, !PT ;  /* 0x0000004008097812 */ /* 0x040fe400078e3cff */
[----:B------:R-:W-:Y:S01]  /*12ee0*/  LOP3.LUT R8, R8, 0x30, RZ, 0x3c, !PT ;  /* 0x0000003008087812 */ /* 0x000fe200078e3cff */
        /* <DEDUP_REMOVED lines=14> */
[----:B------:R0:W3:Y:S02]  /*12fd0*/  @P0 LDG.E.U8 R18, desc[UR20][R20.64] ;  /* 0x0000001414120981 */ /* 0x0000e4000c1e1100 */
[----:B0-----:R-:W-:Y:S02]  /*12fe0*/  @P0 IMAD.MOV.U32 R20, RZ, RZ, R105 ;  /* 0x000000ffff140224 */ /* 0x001fe400078e0069 */
[----:B------:R-:W-:Y:S01]  /*12ff0*/  @P0 IMAD.MOV.U32 R21, RZ, RZ, R104 ;  /* 0x000000ffff150224 */ /* 0x000fe200078e0068 */
        /* <DEDUP_REMOVED lines=61> */
[----:B----4-:R0:W-:Y:S01]  /*133d0*/  STS.U8 [R9+UR9+0x11600], R17 ;  /* 0x0116001109007988 */ /* 0x0101e20008000009 */
[----:B-1----:R-:W-:Y:S02]  /*133e0*/  LOP3.LUT R10, R10, 0x7f, RZ, 0xc0, !PT ;  /* 0x0000007f0a0a7812 */ /* 0x002fe400078ec0ff */
        /* <DEDUP_REMOVED lines=60> */
[----:B------:R-:W-:Y:S02]  /*137b0*/  @P0 IMAD.MOV.U32 R21, RZ, RZ, R137 ;  /* 0x000000ffff150224 */ /* 0x000fe400078e0089 */
        /* <DEDUP_REMOVED lines=15> */
[----:B0-----:R-:W-:Y:S01]  /*138b0*/  PRMT R21, RZ, 0x7610, R21 ;  /* 0x00007610ff157816 */ /* 0x001fe20000000015 */
[----:B-1----:R-:W-:Y:S01]  /*138c0*/  @P0 IMAD.MOV.U32 R18, RZ, RZ, R123 ;  /* 0x000000ffff120224 */ /* 0x002fe200078e007b */
[----:B------:R-:W-:-:S04]  /*138d0*/  PRMT R20, RZ, 0x7610, R20 ;  /* 0x00007610ff147816 */ /* 0x000fc80000000014 */
[----:B------:R0:W3:Y:S02]  /*138e0*/  @P0 LDG.E.U8 R21, desc[UR20][R18.64] ;  /* 0x0000001412150981 */ /* 0x0000e4000c1e1100 */
[----:B0-----:R-:W-:Y:S02]  /*138f0*/  @P0 IMAD.MOV.U32 R18, RZ, RZ, R120 ;  /* 0x000000ffff120224 */ /* 0x001fe400078e0078 */
[----:B------:R-:W-:-:S05]  /*13900*/  @P0 IMAD.MOV.U32 R19, RZ, RZ, R119 ;  /* 0x000000ffff130224 */ /* 0x000fca00078e0077 */
[----:B------:R0:W3:Y:S02]  /*13910*/  @P0 LDG.E.U8 R20, desc[UR20][R18.64] ;  /* 0x0000001412140981 */ /* 0x0000e4000c1e1100 */
[----:B0-----:R-:W-:Y:S02]  /*13920*/  PRMT R19, RZ, 0x7610, R19 ;  /* 0x00007610ff137816 */ /* 0x001fe40000000013 */
[----:B------:R-:W-:Y:S01]  /*13930*/  PRMT R18, RZ, 0x7610, R18 ;  /* 0x00007610ff127816 */ /* 0x000fe20000000012 */
[----:B----4-:R0:W-:Y:S02]  /*13940*/  STS.U8 [R11+UR9+0x11700], R17 ;  /* 0x011700110b007988 */ /* 0x0101e40008000009 */
[----:B0-----:R-:W-:Y:S02]  /*13950*/  @P0 IMAD.MOV.U32 R17, RZ, RZ, R121 ;  /* 0x000000ffff110224 */ /* 0x001fe400078e0079 */
[----:B------:R-:W-:Y:S01]  /*13960*/  @P0 IMAD.MOV.U32 R23, RZ, RZ, R88 ;  /* 0x000000ffff170224 */ /* 0x000fe200078e0058 */
[----:B--2---:R0:W-:Y:S02]  /*13970*/  STS.U8 [R11+UR9+0x11b00], R16 ;  /* 0x011b00100b007988 */ /* 0x0041e40008000009 */
[----:B0-----:R-:W-:-:S05]  /*13980*/  @P0 IMAD.MOV.U32 R16, RZ, RZ, R122 ;  /* 0x000000ffff100224 */ /* 0x001fca00078e007a */
[----:B------:R0:W2:Y:S02]  /*13990*/  @P0 LDG.E.U8 R19, desc[UR20][R16.64] ;  /* 0x0000001410130981 */ /* 0x0000a4000c1e1100 */
[----:B0-----:R-:W-:Y:S02]  /*139a0*/  @P0 IMAD.MOV.U32 R16, RZ, RZ, R98 ;  /* 0x000000ffff100224 */ /* 0x001fe400078e0062 */
[----:B------:R-:W-:Y:S01]  /*139b0*/  @P0 IMAD.MOV.U32 R17, RZ, RZ, R97 ;  /* 0x000000ffff110224 */ /* 0x000fe200078e0061 */
[----:B---3--:R-:W-:Y:S04]  /*139c0*/  STS.U8 [R11+UR9+0x11f00], R13 ;  /* 0x011f000d0b007988 */ /* 0x008fe80008000009 */
[----:B------:R0:W3:Y:S04]  /*139d0*/  @P0 LDG.E.U8 R18, desc[UR20][R16.64] ;  /* 0x0000001410120981 */ /* 0x0000e8000c1e1100 */
[----:B------:R1:W-:Y:S01]  /*139e0*/  STS.U8 [R12+UR9+0x11f80], R22 ;  /* 0x011f80160c007988 */ /* 0x0003e20008000009 */
[----:B0-----:R-:W-:Y:S01]  /*139f0*/  PRMT R17, RZ, 0x7610, R17 ;  /* 0x00007610ff117816 */ /* 0x001fe20000000011 */
[----:B-1----:R-:W-:-:S02]  /*13a00*/  @P0 IMAD.MOV.U32 R22, RZ, RZ, R155 ;  /* 0x000000ffff160224 */ /* 0x002fc400078e009b */
[----:B------:R0:W-:Y:S01]  /*13a10*/  STS.U8 [R12+UR9+0x10380], R21 ;  /* 0x010380150c007988 */ /* 0x0001e20008000009 */
[----:B------:R-:W-:Y:S02]  /*13a20*/  PRMT R16, RZ, 0x7610, R16 ;  /* 0x00007610ff107816 */ /* 0x000fe40000000010 */
[----:B------:R-:W-:Y:S01]  /*13a30*/  PRMT R13, RZ, 0x7610, R13 ;  /* 0x00007610ff0d7816 */ /* 0x000fe2000000000d */
[----:B------:R1:W4:Y:S01]  /*13a40*/  @P0 LDG.E.U8 R17, desc[UR20][R22.64] ;  /* 0x0000001416110981 */ /* 0x000322000c1e1100 */
[----:B0-----:R-:W-:-:S03]  /*13a50*/  @P0 IMAD.MOV.U32 R21, RZ, RZ, R163 ;  /* 0x000000ffff150224 */ /* 0x001fc600078e00a3 */
[----:B------:R0:W-:Y:S01]  /*13a60*/  STS.U8 [R12+UR9+0x10780], R20 ;  /* 0x010780140c007988 */ /* 0x0001e20008000009 */
[----:B-1----:R-:W-:Y:S02]  /*13a70*/  @P0 IMAD.MOV.U32 R22, RZ, RZ, R164 ;  /* 0x000000ffff160224 */ /* 0x002fe400078e00a4 */
[----:B------:R-:W-:-:S05]  /*13a80*/  @P0 IMAD.MOV.U32 R23, RZ, RZ, R165 ;  /* 0x000000ffff170224 */ /* 0x000fca00078e00a5 */
[----:B------:R-:W4:Y:S01]  /*13a90*/  @P0 LDG.E.U8 R16, desc[UR20][R22.64] ;  /* 0x0000001416100981 */ /* 0x000f22000c1e1100 */
[----:B0-----:R-:W-:-:S05]  /*13aa0*/  @P0 IMAD.MOV.U32 R20, RZ, RZ, R162 ;  /* 0x000000ffff140224 */ /* 0x001fca00078e00a2 */
[----:B------:R-:W4:Y:S01]  /*13ab0*/  @P0 LDG.E.U8 R13, desc[UR20][R20.64] ;  /* 0x00000014140d0981 */ /* 0x000f22000c1e1100 */
[----:B------:R-:W-:-:S04]  /*13ac0*/  ISETP.NE.U32.AND P0, PT, RZ, UR7, PT ;  /* 0x00000007ff007c0c */ /* 0x000fc8000bf05070 */
[C---:B------:R-:W-:Y:S02]  /*13ad0*/  ISETP.LT.OR P1, PT, R161.reuse, 0x80, P0 ;  /* 0x00000080a100780c */ /* 0x040fe40000721670 */
[----:B------:R-:W-:Y:S01]  /*13ae0*/  ISETP.GE.AND P2, PT, R161, 0x100, PT ;  /* 0x00000100a100780c */ /* 0x000fe20003f46270 */
[----:B--2---:R0:W-:Y:S04]  /*13af0*/  STS.U8 [R12+UR9+0x10b80], R19 ;  /* 0x010b80130c007988 */ /* 0x0041e80008000009 */
[----:B---3--:R0:W-:Y:S04]  /*13b00*/  STS.U8 [R12+UR9+0x10f80], R18 ;  /* 0x010f80120c007988 */ /* 0x0081e80008000009 */
[----:B----4-:R0:W-:Y:S04]  /*13b10*/  STS.U8 [R12+UR9+0x11380], R17 ;  /* 0x011380110c007988 */ /* 0x0101e80008000009 */
[----:B------:R0:W-:Y:S04]  /*13b20*/  STS.U8 [R12+UR9+0x11780], R16 ;  /* 0x011780100c007988 */ /* 0x0001e80008000009 */
[----:B------:R0:W-:Y:S01]  /*13b30*/  STS.U8 [R12+UR9+0x11b80], R13 ;  /* 0x011b800d0c007988 */ /* 0x0001e20008000009 */
[----:B------:R1:W-:Y:S06]  /*13b40*/  MEMBAR.ALL.CTA ;  /* 0x0000000000007992 */ /* 0x0003ec0000008000 */
[----:B-1----:R-:W1:Y:S02]  /*13b50*/  FENCE.VIEW.ASYNC.S ;  /* 0x00000000000073c6 */ /* 0x002e640000000000 */
[----:B-1----:R-:W-:Y:S06]  /*13b60*/  BAR.SYNC.DEFER_BLOCKING 0x0 ;  /* 0x0000000000007b1d */ /* 0x002fec0000010000 */
[----:B------:R-:W-:Y:S05]  /*13b70*/  @P1 BRA `(.L_x_6) ;  /* 0x0000000000d81947 */ /* 0x000fea0003800000 */
[----:B------:R-:W-:Y:S02]  /*13b80*/  USHF.R.U32.HI UR14, URZ, 0x4, UR9 ;  /* 0x00000004ff0e7899 */ /* 0x000fe40008011609 */
[----:B------:R-:W-:Y:S02]  /*13b90*/  UIADD3 UR5, UPT, UPT, UR9, 0x10000, URZ ;  /* 0x0001000009057890 */ /* 0x000fe4000fffe0ff */
[----:B------:R-:W-:Y:S02]  /*13ba0*/  USGXT.U32 UR14, UR14, 0xe ;  /* 0x0000000e0e0e789a */ /* 0x000fe40008000000 */
[----:B------:R-:W-:Y:S02]  /*13bb0*/  USHF.R.U32.HI UR5, URZ, 0x4, UR5 ;  /* 0x00000004ff057899 */ /* 0x000fe40008011605 */
[----:B------:R-:W-:Y:S02]  /*13bc0*/  UIADD3 UR34, UP1, UPT, UR14, 0x100, URZ ;  /* 0x000001000e227890 */ /* 0x000fe4000ff3e0ff */
[----:B------:R-:W-:Y:S01]  /*13bd0*/  USGXT.U32 UR12, UR5, 0xe ;  /* 0x0000000e050c789a */ /* 0x000fe20008000000 */
[----:B------:R-:W-:Y:S01]  /*13be0*/  UMOV UR4, URZ ;  /* 0x000000ff00047c82 */ /* 0x000fe20008000000 */
[----:B------:R-:W-:Y:S01]  /*13bf0*/  UMOV UR6, URZ ;  /* 0x000000ff00067c82 */ /* 0x000fe20008000000 */
[----:B------:R-:W-:-:S02]  /*13c00*/  UIADD3.X UR35, UPT, UPT, UR4, 0x40004040, URZ, UP1, !UPT ;  /* 0x4000404004237890 */ /* 0x000fc40008ffe4ff */
[----:B------:R-:W-:Y:S01]  /*13c10*/  UIADD3 UR32, UP1, UPT, UR12, 0x2, URZ ;  /* 0x000000020c207890 */ /* 0x000fe2000ff3e0ff */
[----:B------:R-:W-:Y:S01]  /*13c20*/  UMOV UR4, UR11 ;  /* 0x0000000b00047c82 */ /* 0x000fe20008000000 */
[----:B------:R-:W-:Y:S02]  /*13c30*/  UMOV UR5, URZ ;  /* 0x000000ff00057c82 */ /* 0x000fe40008000000 */
[----:B------:R-:W-:Y:S01]  /*13c40*/  UIADD3.X UR33, UPT, UPT, UR6, 0x40004040, URZ, UP1, !UPT ;  /* 0x4000404006217890 */ /* 0x000fe20008ffe4ff */
[----:B------:R-:W-:Y:S01]  /*13c50*/  UMOV UR25, UR4 ;  /* 0x0000000400197c82 */ /* 0x000fe20008000000 */
[----:B------:R-:W-:Y:S02]  /*13c60*/  UIADD3.64 UR4, UPT, UPT, UR34, 0x100, URZ ;  /* 0x0000010022047897 */ /* 0x000fe4000fffe0ff */
[----:B------:R-:W-:Y:S02]  /*13c70*/  UIADD3.64 UR6, UPT, UPT, UR32, 0x2, URZ ;  /* 0x0000000220067897 */ /* 0x000fe4000fffe0ff */
[----:B------:R-:W-:-:S02]  /*13c80*/  UIADD3.64 UR16, UPT, UPT, UR34, 0x200, URZ ;  /* 0x0000020022107897 */ /* 0x000fc4000fffe0ff */
[----:B------:R-:W-:Y:S02]  /*13c90*/  UIADD3.64 UR18, UPT, UPT, UR32, 0x4, URZ ;  /* 0x0000000420127897 */ /* 0x000fe4000fffe0ff */
[----:B------:R-:W-:Y:S02]  /*13ca0*/  UIADD3 UR24, UPT, UPT, UR8, 0x40, URZ ;  /* 0x0000004008187890 */ /* 0x000fe4000fffe0ff */
[----:B------:R-:W-:Y:S02]  /*13cb0*/  UIADD3.64 UR22, UPT, UPT, UR34, 0x300, URZ ;  /* 0x0000030022167897 */ /* 0x000fe4000fffe0ff */
[----:B------:R-:W-:Y:S02]  /*13cc0*/  UIADD3 UR46, UPT, UPT, UR8, 0x40, URZ ;  /* 0x00000040082e7890 */ /* 0x000fe4000fffe0ff */
[----:B------:R-:W-:Y:S02]  /*13cd0*/  UIADD3.64 UR26, UPT, UPT, UR34, 0x400, URZ ;  /* 0x00000400221a7897 */ /* 0x000fe4000fffe0ff */
[----:B------:R-:W-:-:S02]  /*13ce0*/  UIADD3 UR47, UPT, UPT, UR8, 0x40, URZ ;  /* 0x00000040082f7890 */ /* 0x000fc4000fffe0ff */
[----:B------:R-:W-:Y:S01]  /*13cf0*/  UIADD3.64 UR28, UPT, UPT, UR34, 0x500, URZ ;  /* 0x00000500221c7897 */ /* 0x000fe2000fffe0ff */
[----:B------:R-:W-:Y:S01]  /*13d00*/  UMOV UR36, 0x0 ;  /* 0x0000000000247882 */ /* 0x000fe20000000000 */
[----:B------:R-:W-:Y:S01]  /*13d10*/  UMOV UR37, 0x8108010 ;  /* 0x0810801000257882 */ /* 0x000fe20000000000 */
[----:B------:R-:W-:Y:S01]  /*13d20*/  UIADD3 UR52, UPT, UPT, UR8, 0x40, URZ ;  /* 0x0000004008347890 */ /* 0x000fe2000fffe0ff */
[----:B------:R-:W-:Y:S01]  /*13d30*/  UMOV UR15, 0x40004040 ;  /* 0x40004040000f7882 */ /* 0x000fe20000000000 */
[----:B------:R-:W-:Y:S01]  /*13d40*/  UIADD3.64 UR30, UPT, UPT, UR34, 0x600, URZ ;  /* 0x00000600221e7897 */ /* 0x000fe2000fffe0ff */
[----:B------:R-:W-:Y:S01]  /*13d50*/  UMOV UR13, 0x40004040 ;  /* 0x40004040000d7882 */ /* 0x000fe20000000000 */
[----:B------:R-:W-:Y:S01]  /*13d60*/  UMOV UR38, 0x0 ;  /* 0x0000000000267882 */ /* 0x000fe20000000000 */
[----:B------:R-:W-:Y:S01]  /*13d70*/  UMOV UR39, 0x8108010 ;  /* 0x0810801000277882 */ /* 0x000fe20000000000 */
[----:B------:R-:W-:Y:S01]  /*13d80*/  UMOV UR40, 0x0 ;  /* 0x0000000000287882 */ /* 0x000fe20000000000 */
[----:B------:R-:W-:Y:S01]  /*13d90*/  UMOV UR41, 0x8108010 ;  /* 0x0810801000297882 */ /* 0x000fe20000000000 */
[----:B------:R1:W-:Y:S01]  /*13da0*/  UTCQMMA gdesc[UR14], gdesc[UR12], tmem[UR8], tmem[UR36], idesc[UR37], !UPT ;  /* 0x00ff240c0e0075ea */ /* 0x0003e2000f800308 */
[----:B------:R-:W-:Y:S01]  /*13db0*/  UMOV UR42, 0x0 ;  /* 0x00000000002a7882 */ /* 0x000fe20000000000 */
[----:B------:R-:W-:Y:S01]  /*13dc0*/  UMOV UR43, 0x8108010 ;  /* 0x08108010002b7882 */ /* 0x000fe20000000000 */
[----:B------:R1:W-:Y:S01]  /*13dd0*/  UTCQMMA gdesc[UR34], gdesc[UR32], tmem[UR8], tmem[UR38], idesc[UR39], UPT ;  /* 0x00ff2620220075ea */ /* 0x0003e2000b800308 */
        /* <DEDUP_REMOVED lines=8> */
[----:B------:R1:W-:Y:S01]  /*13e60*/  UTCQMMA gdesc[UR22], gdesc[UR12], tmem[UR24], tmem[UR44], idesc[UR45], !UPT ;  /* 0x00ff2c0c160075ea */ /* 0x0003e2000f800318 */
[----:B------:R-:W-:Y:S01]  /*13e70*/  UMOV UR54, 0x0 ;  /* 0x0000000000367882 */ /* 0x000fe20000000000 */
[----:B------:R-:W-:Y:S01]  /*13e80*/  UMOV UR55, 0x8108010 ;  /* 0x0810801000377882 */ /* 0x000fe20000000000 */
[----:B------:R1:W-:Y:S01]  /*13e90*/  UTCQMMA gdesc[UR26], gdesc[UR32], tmem[UR46], tmem[UR48], idesc[UR49], UPT ;  /* 0x00ff30201a0075ea */ /* 0x0003e2000b80032e */
[----:B------:R1:W-:Y:S01]  /*13ea0*/  UTCQMMA gdesc[UR28], gdesc[UR6], tmem[UR47], tmem[UR50], idesc[UR51], UPT ;  /* 0x00ff32061c0075ea */ /* 0x0003e2000b80032f */
[----:B------:R1:W-:Y:S01]  /*13eb0*/  UTCQMMA gdesc[UR30], gdesc[UR18], tmem[UR52], tmem[UR54], idesc[UR55], UPT ;  /* 0x00ff36121e0075ea */ /* 0x0003e2000b800334 */
[----:B------:R1:W-:Y:S01]  /*13ec0*/  UTCBAR [UR25], URZ ;  /* 0x000000ff190073e9 */ /* 0x0003e200080000ff */
[----:B------:R-:W-:Y:S01]  /*13ed0*/  NOP ;  /* 0x0000000000007918 */ /* 0x000fe20000000000 */
.L_x_6:
[----:B-1----:R-:W-:Y:S01]  /*13ee0*/  UMOV UR4, URZ ;  /* 0x000000ff00047c82 */ /* 0x002fe20008000000 */
[----:B------:R-:W-:Y:S05]  /*13ef0*/  @!P2 BRA `(.L_x_7) ;  /* 0x000001200090a947 */ /* 0x000fea0003800000 */
[----:B0-----:R-:W-:Y:S01]  /*13f00*/  SHF.R.S32.HI R13, RZ, 0x1f, R161 ;  /* 0x0000001fff0d7819 */ /* 0x001fe200000114a1 */
[----:B------:R-:W-:Y:S01]  /*13f10*/  UIADD3 UR4, UPT, UPT, UR9, 0x8000, URZ ;  /* 0x0000800009047890 */ /* 0x000fe2000fffe0ff */
[----:B------:R-:W-:Y:S01]  /*13f20*/  IMAD.MOV.U32 R17, RZ, RZ, RZ ;  /* 0x000000ffff117224 */ /* 0x000fe200078e00ff */
[----:B------:R-:W-:Y:S01]  /*13f30*/  UIADD3 UR5, UPT, UPT, UR9, 0x12000, URZ ;  /* 0x0001200009057890 */ /* 0x000fe2000fffe0ff */
[----:B------:R-:W-:Y:S01]  /*13f40*/  LEA.HI R13, R13, R161, RZ, 0x7 ;  /* 0x000000a10d0d7211 */ /* 0x000fe200078f38ff */
[----:B------:R-:W-:Y:S02]  /*13f50*/  USHF.R.U32.HI UR4, URZ, 0x4, UR4 ;  /* 0x00000004ff047899 */ /* 0x000fe40008011604 */
[----:B------:R-:W-:Y:S01]  /*13f60*/  USHF.R.U32.HI UR5, URZ, 0x4, UR5 ;  /* 0x00000004ff057899 */ /* 0x000fe20008011605 */
[----:B------:R-:W-:Y:S01]  /*13f70*/  SHF.R.S32.HI R16, RZ, 0x7, R13 ;  /* 0x00000007ff107819 */ /* 0x000fe2000001140d */
[----:B-----5:R-:W-:Y:S01]  /*13f80*/  IMAD.SHL.U32 R13, R14, 0x80, RZ ;  /* 0x000000800e0d7824 */ /* 0x020fe200078e00ff */
[----:B------:R-:W-:Y:S01]  /*13f90*/  USGXT.U32 UR14, UR4, 0xe ;  /* 0x0000000e040e789a */ /* 0x000fe20008000000 */
[----:B------:R-:W-:Y:S01]  /*13fa0*/  IMAD.SHL.U32 R14, R15, 0x80, RZ ;  /* 0x000000800f0e7824 */ /* 0x000fe200078e00ff */
[----:B------:R-:W-:Y:S01]  /*13fb0*/  VIMNMX R16, PT, PT, R16, 0x2, !PT ;  /* 0x0000000210107848 */ /* 0x000fe20007fe0100 */
[----:B------:R-:W-:-:S02]  /*13fc0*/  USGXT.U32 UR12, UR5, 0xe ;  /* 0x0000000e050c789a */ /* 0x000fc40008000000 */
[----:B------:R-:W-:Y:S02]  /*13fd0*/  UIADD3 UR22, UP1, UPT, UR14, 0x100, URZ ;  /* 0x000001000e167890 */ /* 0x000fe4000ff3e0ff */
[----:B------:R-:W-:Y:S01]  /*13fe0*/  VIADD R15, R16, 0xfffffffe ;  /* 0xfffffffe100f7836 */ /* 0x000fe20000000000 */
[----:B------:R-:W-:Y:S01]  /*13ff0*/  UIADD3 UR24, UP2, UPT, UR12, 0x2, URZ ;  /* 0x000000020c187890 */ /* 0x000fe2000ff5e0ff */
[----:B------:R-:W-:Y:S01]  /*14000*/  SHF.R.S32.HI R16, RZ, 0x1f, R14 ;  /* 0x0000001fff107819 */ /* 0x000fe2000001140e */
[----:B------:R-:W-:Y:S01]  /*14010*/  UMOV UR4, URZ ;  /* 0x000000ff00047c82 */ /* 0x000fe20008000000 */
[----:B------:R-:W-:Y:S01]  /*14020*/  UMOV UR5, URZ ;  /* 0x000000ff00057c82 */ /* 0x000fe20008000000 */
[----:B------:R0:W-:Y:S01]  /*14030*/  STL [R1+0xb6c], R15 ;  /* 0x000b6c0f01007387 */ /* 0x0001e20000100800 */
[----:B------:R-:W-:Y:S02]  /*14040*/  UIADD3.X UR23, UPT, UPT, UR4, 0x40004040, URZ, UP1, !UPT ;  /* 0x4000404004177890 */ /* 0x000fe40008ffe4ff */
[----:B------:R-:W-:Y:S01]  /*14050*/  UIADD3.X UR25, UPT, UPT, UR5, 0x40004040, URZ, UP2, !UPT ;  /* 0x4000404005197890 */ /* 0x000fe200097fe4ff */
[----:B------:R1:W-:Y:S01]  /*14060*/  STL [R1+0xb54], RZ ;  /* 0x000b54ff01007387 */ /* 0x0003e20000100800 */
[----:B------:R-:W-:Y:S01]  /*14070*/  UMOV UR18, 0x1 ;  /* 0x0000000100127882 */ /* 0x000fe20000000000 */
[----:B------:R-:W-:-:S02]  /*14080*/  UIADD3.64 UR26, UPT, UPT, UR22, 0x100, URZ ;  /* 0x00000100161a7897 */ /* 0x000fc4000fffe0ff */
[----:B------:R-:W-:Y:S01]  /*14090*/  UIADD3.64 UR28, UPT, UPT, UR24, 0x2, URZ ;  /* 0x00000002181c7897 */ /* 0x000fe2000fffe0ff */
[----:B0-----:R-:W-:Y:S01]  /*140a0*/  SHF.R.S32.HI R15, RZ, 0x1f, R13 ;  /* 0x0000001fff0f7819 */ /* 0x001fe2000001140d */
[----:B------:R-:W-:Y:S02]  /*140b0*/  UIADD3.64 UR30, UPT, UPT, UR22, 0x200, URZ ;  /* 0x00000200161e7897 */ /* 0x000fe4000fffe0ff */
[----:B------:R-:W-:Y:S02]  /*140c0*/  UIADD3.64 UR32, UPT, UPT, UR24, 0x4, URZ ;  /* 0x0000000418207897 */ /* 0x000fe4000fffe0ff */
[----:B------:R-:W-:Y:S02]  /*140d0*/  UIADD3.64 UR34, UPT, UPT, UR22, 0x300, URZ ;  /* 0x0000030016227897 */ /* 0x000fe4000fffe0ff */
[----:B------:R-:W-:Y:S02]  /*140e0*/  UIADD3.64 UR36, UPT, UPT, UR22, 0x400, URZ ;  /* 0x0000040016247897 */ /* 0x000fe4000fffe0ff */
[----:B------:R-:W-:-:S02]  /*140f0*/  UIADD3.64 UR38, UPT, UPT, UR22, 0x500, URZ ;  /* 0x0000050016267897 */ /* 0x000fc4000fffe0ff */
[----:B------:R-:W-:Y:S01]  /*14100*/  UIADD3.64 UR40, UPT, UPT, UR22, 0x600, URZ ;  /* 0x0000060016287897 */ /* 0x000fe2000fffe0ff */
[----:B-1----:R-:W-:-:S11]  /*14110*/  UMOV UR13, 0x40004040 ;  /* 0x40004040000d7882 */ /* 0x002fd60000000000 */
.L_x_10:
[----:B------:R-:W2:Y:S04]  /*14120*/  LDL.LU R36, [R1+0x3bc] ;  /* 0x0003bc0001247983 */ /* 0x000ea80000300800 */
[----:B------:R-:W3:Y:S04]  /*14130*/  LDL.LU R30, [R1+0x630] ;  /* 0x00063000011e7983 */ /* 0x000ee80000300800 */
[----:B------:R-:W4:Y:S04]  /*14140*/  LDL.LU R35, [R1+0x62c] ;  /* 0x00062c0001237983 */ /* 0x000f280000300800 */
[----:B-----5:R-:W5:Y:S04]  /*14150*/  LDL.LU R34, [R1+0x628] ;  /* 0x0006280001227983 */ /* 0x020f680000300800 */
[----:B------:R-:W5:Y:S04]  /*14160*/  LDL.LU R33, [R1+0x624] ;  /* 0x0006240001217983 */ /* 0x000f680000300800 */
        /* <DEDUP_REMOVED lines=12> */
[----:B-1----:R-:W5:Y:S04]  /*14230*/  LDL.LU R16, [R1+0x618] ;  /* 0x0006180001107983 */ /* 0x002f680000300800 */
[----:B------:R-:W5:Y:S01]  /*14240*/  LDL.LU R22, [R1+0x5f4] ;  /* 0x0005f40001167983 */ /* 0x000f620000300800 */
[----:B------:R-:W-:Y:S01]  /*14250*/  IMAD.U32 R17, R17, -0x80000000, RZ ;  /* 0x8000000011117824 */ /* 0x000fe200078e00ff */
[----:B--2---:R-:W-:-:S02]  /*14260*/  IADD3 R36, P2, PT, R14, R36, RZ ;  /* 0x000000240e247210 */ /* 0x004fc40007f5e0ff */
[C---:B---3--:R-:W-:Y:S02]  /*14270*/  IADD3 R30, P3, PT, R14.reuse, R30, RZ ;  /* 0x0000001e0e1e7210 */ /* 0x048fe40007f7e0ff */
[----:B----4-:R-:W-:-:S03]  /*14280*/  IADD3 R35, P4, PT, R14, R35, RZ ;  /* 0x000000230e237210 */ /* 0x010fc60007f9e0ff */
[----:B------:R0:W-:Y:S01]  /*14290*/  STL [R1+0x630], R30 ;  /* 0x0006301e01007387 */ /* 0x0001e20000100800 */
[----:B-----5:R-:W-:-:S03]  /*142a0*/  IADD3 R34, P6, PT, R14, R34, RZ ;  /* 0x000000220e227210 */ /* 0x020fc60007fde0ff */
[----:B------:R-:W-:Y:S01]  /*142b0*/  STL [R1+0x3bc], R36 ;  /* 0x0003bc2401007387 */ /* 0x000fe20000100800 */
[----:B------:R-:W-:-:S03]  /*142c0*/  IADD3 R33, P1, PT, R14, R33, RZ ;  /* 0x000000210e217210 */ /* 0x000fc60007f3e0ff */
[----:B------:R-:W-:Y:S01]  /*142d0*/  STL [R1+0x62c], R35 ;  /* 0x00062c2301007387 */ /* 0x000fe20000100800 */
[----:B0-----:R-:W-:-:S03]  /*142e0*/  SHF.R.S32.HI R30, RZ, 0x1f, R14 ;  /* 0x0000001fff1e7819 */ /* 0x001fc6000001140e */
[----:B------:R-:W-:Y:S02]  /*142f0*/  STL [R1+0x628], R34 ;  /* 0x0006282201007387 */ /* 0x000fe40000100800 */
[----:B------:R-:W-:Y:S01]  /*14300*/  IMAD.X R32, R30, 0x1, R32, P2 ;  /* 0x000000011e207824 */ /* 0x000fe200010e0620 */
[----:B------:R-:W-:Y:S01]  /*14310*/  IADD3 R31, P2, PT, R14, R31, RZ ;  /* 0x0000001f0e1f7210 */ /* 0x000fe20007f5e0ff */
[----:B------:R-:W-:Y:S01]  /*14320*/  STL [R1+0x624], R33 ;  /* 0x0006242101007387 */ /* 0x000fe20000100800 */
[----:B------:R-:W-:-:S03]  /*14330*/  IMAD.X R29, R30, 0x1, R29, P3 ;  /* 0x000000011e1d7824 */ /* 0x000fc600018e061d */
[----:B------:R-:W-:Y:S01]  /*14340*/  STL [R1+0x39c], R32 ;  /* 0x00039c2001007387 */ /* 0x000fe20000100800 */
[----:B------:R-:W-:-:S03]  /*14350*/  IADD3 R28, P3, PT, R14, R28, RZ ;  /* 0x0000001c0e1c7210 */ /* 0x000fc60007f7e0ff */
[----:B------:R-:W-:Y:S01]  /*14360*/  STL [R1+0x620], R31 ;  /* 0x0006201f01007387 */ /* 0x000fe20000100800 */
[----:B------:R-:W-:-:S03]  /*14370*/  IMAD.X R27, R30, 0x1, R27, P4 ;  /* 0x000000011e1b7824 */ /* 0x000fc600020e061b */
[----:B------:R-:W-:Y:S01]  /*14380*/  STL [R1+0x3b8], R29 ;  /* 0x0003b81d01007387 */ /* 0x000fe20000100800 */
[----:B------:R-:W-:-:S03]  /*14390*/  IADD3 R26, P4, PT, R14, R26, RZ ;  /* 0x0000001a0e1a7210 */ /* 0x000fc60007f9e0ff */
[----:B------:R-:W-:Y:S01]  /*143a0*/  STL [R1+0x61c], R28 ;  /* 0x00061c1c01007387 */ /* 0x000fe20000100800 */
[----:B------:R-:W-:-:S05]  /*143b0*/  IMAD.X R21, R30, 0x1, R21, P6 ;  /* 0x000000011e157824 */ /* 0x000fca00030e0615 */
[----:B------:R0:W-:Y:S01]  /*143c0*/  STL [R1+0x3b0], R21 ;  /* 0x0003b01501007387 */ /* 0x0001e20000100800 */
[----:B------:R-:W-:-:S03]  /*143d0*/  IMAD.X R20, R30, 0x1, R20, P1 ;  /* 0x000000011e147824 */ /* 0x000fc600008e0614 */
[----:B------:R-:W-:Y:S01]  /*143e0*/  STL [R1+0x3b4], R27 ;  /* 0x0003b41b01007387 */ /* 0x000fe20000100800 */
[----:B------:R-:W-:-:S03]  /*143f0*/  IADD3 R25, P6, PT, R14, R25, RZ ;  /* 0x000000190e197210 */ /* 0x000fc60007fde0ff */
[----:B0-----:R-:W2:Y:S01]  /*14400*/  LDL.LU R21, [R1+0x610] ;  /* 0x0006100001157983 */ /* 0x001ea20000300800 */
[----:B------:R-:W-:-:S03]  /*14410*/  IMAD.X R19, R30, 0x1, R19, P2 ;  /* 0x000000011e137824 */ /* 0x000fc600010e0613 */
[----:B------:R-:W-:Y:S04]  /*14420*/  STL [R1+0x614], R26 ;  /* 0x0006141a01007387 */ /* 0x000fe80000100800 */
[----:B------:R0:W-:Y:S04]  /*14430*/  STL [R1+0x3a0], R20 ;  /* 0x0003a01401007387 */ /* 0x0001e80000100800 */
[----:B0-----:R-:W3:Y:S01]  /*14440*/  LDL.LU R20, [R1+0x5ec] ;  /* 0x0005ec0001147983 */ /* 0x001ee20000300800 */
[----:B------:R-:W-:-:S03]  /*14450*/  IADD3 R24, P1, PT, R14, R24, RZ ;  /* 0x000000180e187210 */ /* 0x000fc60007f3e0ff */
[----:B------:R-:W-:Y:S04]  /*14460*/  STL [R1+0x60c], R25 ;  /* 0x00060c1901007387 */ /* 0x000fe80000100800 */
[----:B------:R0:W-:Y:S04]  /*14470*/  STL [R1+0x398], R19 ;  /* 0x0003981301007387 */ /* 0x0001e80000100800 */
[----:B0-----:R-:W4:Y:S01]  /*14480*/  LDL.LU R19, [R1+0x608] ;  /* 0x0006080001137983 */ /* 0x001f220000300800 */
[----:B------:R-:W-:Y:S01]  /*14490*/  IMAD.X R16, R30, 0x1, R16, P3 ;  /* 0x000000011e107824 */ /* 0x000fe200018e0610 */
[----:B------:R-:W-:-:S02]  /*144a0*/  IADD3 R23, P2, PT, R14, R23, RZ ;  /* 0x000000170e177210 */ /* 0x000fc40007f5e0ff */
[----:B------:R-:W-:Y:S01]  /*144b0*/  STL [R1+0x604], R24 ;  /* 0x0006041801007387 */ /* 0x000fe20000100800 */
[----:B------:R-:W-:-:S03]  /*144c0*/  IADD3 R22, P3, PT, R14, R22, RZ ;  /* 0x000000160e167210 */ /* 0x000fc60007f7e0ff */
[----:B------:R0:W-:Y:S04]  /*144d0*/  STL [R1+0x618], R16 ;  /* 0x0006181001007387 */ /* 0x0001e80000100800 */
[----:B0-----:R-:W5:Y:S04]  /*144e0*/  LDL.LU R16, [R1+0x5e4] ;  /* 0x0005e40001107983 */ /* 0x001f680000300800 */
[----:B------:R-:W-:Y:S04]  /*144f0*/  STL [R1+0x5fc], R23 ;  /* 0x0005fc1701007387 */ /* 0x000fe80000100800 */
[----:B------:R-:W5:Y:S04]  /*14500*/  LDL.LU R45, [R1+0x600] ;  /* 0x00060000012d7983 */ /* 0x000f680000300800 */
[----:B------:R-:W5:Y:S04]  /*14510*/  LDL.LU R44, [R1+0x5dc] ;  /* 0x0005dc00012c7983 */ /* 0x000f680000300800 */
[----:B------:R-:W5:Y:S04]  /*14520*/  LDL.LU R43, [R1+0x5f8] ;  /* 0x0005f800012b7983 */ /* 0x000f680000300800 */
[----:B------:R0:W-:Y:S04]  /*14530*/  STL [R1+0x5f4], R22 ;  /* 0x0005f41601007387 */ /* 0x0001e80000100800 */
        /* <DEDUP_REMOVED lines=16> */
[----:B0-----:R-:W5:Y:S04]  /*14640*/  LDL.LU R22, [R1+0x594] ;  /* 0x0005940001167983 */ /* 0x001f680000300800 */
[----:B------:R-:W5:Y:S01]  /*14650*/  LDL.LU R25, [R1+0x5b0] ;  /* 0x0005b00001197983 */ /* 0x000f620000300800 */
[----:B--2---:R-:W-:-:S05]  /*14660*/  IMAD.X R21, R30, 0x1, R21, P4 ;  /* 0x000000011e157824 */ /* 0x004fca00020e0615 */
[----:B------:R0:W-:Y:S04]  /*14670*/  STL [R1+0x610], R21 ;  /* 0x0006101501007387 */ /* 0x0001e80000100800 */
[----:B0-----:R-:W2:Y:S01]  /*14680*/  LDL.LU R21, [R1+0x58c] ;  /* 0x00058c0001157983 */ /* 0x001ea20000300800 */
[----:B---3--:R-:W-:-:S03]  /*14690*/  IADD3 R20, P4, PT, R14, R20, RZ ;  /* 0x000000140e147210 */ /* 0x008fc60007f9e0ff */
[----:B------:R-:W3:Y:S04]  /*146a0*/  LDL.LU R24, [R1+0x5a8] ;  /* 0x0005a80001187983 */ /* 0x000ee80000300800 */
[----:B------:R0:W-:Y:S04]  /*146b0*/  STL [R1+0x5ec], R20 ;  /* 0x0005ec1401007387 */ /* 0x0001e80000100800 */
[----:B0-----:R-:W3:Y:S01]  /*146c0*/  LDL.LU R20, [R1+0x584] ;  /* 0x0005840001147983 */ /* 0x001ee20000300800 */
[----:B----4-:R-:W-:-:S03]  /*146d0*/  IMAD.X R19, R30, 0x1, R19, P6 ;  /* 0x000000011e137824 */ /* 0x010fc600030e0613 */
[----:B------:R-:W4:Y:S04]  /*146e0*/  LDL.LU R23, [R1+0x5a0] ;  /* 0x0005a00001177983 */ /* 0x000f280000300800 */
[----:B------:R0:W-:Y:S04]  /*146f0*/  STL [R1+0x608], R19 ;  /* 0x0006081301007387 */ /* 0x0001e80000100800 */
[----:B0-----:R-:W4:Y:S01]  /*14700*/  LDL.LU R19, [R1+0x57c] ;  /* 0x00057c0001137983 */ /* 0x001f220000300800 */
[----:B-----5:R-:W-:-:S05]  /*14710*/  IADD3 R16, P6, PT, R14, R16, RZ ;  /* 0x000000100e107210 */ /* 0x020fca0007fde0ff */
[----:B------:R0:W-:Y:S01]  /*14720*/  STL [R1+0x5e4], R16 ;  /* 0x0005e41001007387 */ /* 0x0001e20000100800 */
[----:B------:R-:W-:Y:S01]  /*14730*/  IMAD.X R45, R30, 0x1, R45, P1 ;  /* 0x000000011e2d7824 */ /* 0x000fe200008e062d */
[----:B------:R-:W-:Y:S02]  /*14740*/  IADD3 R44, P1, PT, R14, R44, RZ ;  /* 0x0000002c0e2c7210 */ /* 0x000fe40007f3e0ff */
[----:B0-----:R-:W5:Y:S01]  /*14750*/  LDL.LU R16, [R1+0x598] ;  /* 0x0005980001107983 */ /* 0x001f620000300800 */
        /* <DEDUP_REMOVED lines=30> */
[----:B------:R-:W-:Y:S01]  /*14940*/  IADD3 R27, P4, PT, R14, R27, RZ ;  /* 0x0000001b0e1b7210 */ /* 0x000fe20007f9e0ff */
[----:B------:R-:W-:Y:S02]  /*14950*/  IMAD.X R26, R30, 0x1, R26, P6 ;  /* 0x000000011e1a7824 */ /* 0x000fe400030e061a */
[----:B------:R-:W-:Y:S01]  /*14960*/  STL [R1+0x5a4], R29 ;  /* 0x0005a41d01007387 */ /* 0x000fe20000100800 */
[----:B------:R-:W-:-:S03]  /*14970*/  IADD3 R22, P6, PT, R14, R22, RZ ;  /* 0x000000160e167210 */ /* 0x000fc60007fde0ff */
[----:B------:R-:W-:Y:S01]  /*14980*/  STL [R1+0x5c0], R28 ;  /* 0x0005c01c01007387 */ /* 0x000fe20000100800 */
[----:B------:R-:W-:-:S03]  /*14990*/  IMAD.X R25, R30, 0x1, R25, P1 ;  /* 0x000000011e197824 */ /* 0x000fc600008e0619 */
[----:B------:R0:W-:Y:S04]  /*149a0*/  STL [R1+0x594], R22 ;  /* 0x0005941601007387 */ /* 0x0001e80000100800 */
[----:B------:R-:W-:Y:S04]  /*149b0*/  STL [R1+0x59c], R27 ;  /* 0x00059c1b01007387 */ /* 0x000fe80000100800 */
[----:B0-----:R-:W5:Y:S04]  /*149c0*/  LDL.LU R22, [R1+0x574] ;  /* 0x0005740001167983 */ /* 0x001f680000300800 */
[----:B------:R-:W-:Y:S01]  /*149d0*/  STL [R1+0x5b8], R26 ;  /* 0x0005b81a01007387 */ /* 0x000fe20000100800 */
[----:B--2---:R-:W-:Y:S01]  /*149e0*/  IADD3 R21, P1, PT, R14, R21, RZ ;  /* 0x000000150e157210 */ /* 0x004fe20007f3e0ff */
[----:B---3--:R-:W-:-:S04]  /*149f0*/  IMAD.X R24, R30, 0x1, R24, P2 ;  /* 0x000000011e187824 */ /* 0x008fc800010e0618 */
[----:B------:R0:W-:Y:S04]  /*14a00*/  STL [R1+0x58c], R21 ;  /* 0x00058c1501007387 */ /* 0x0001e80000100800 */
[----:B0-----:R-:W2:Y:S01]  /*14a10*/  LDL.LU R21, [R1+0x590] ;  /* 0x0005900001157983 */ /* 0x001ea20000300800 */
[----:B------:R-:W-:-:S03]  /*14a20*/  IADD3 R20, P2, PT, R14, R20, RZ ;  /* 0x000000140e147210 */ /* 0x000fc60007f5e0ff */
[----:B------:R-:W-:Y:S01]  /*14a30*/  STL [R1+0x5b0], R25 ;  /* 0x0005b01901007387 */ /* 0x000fe20000100800 */
[----:B----4-:R-:W-:-:S03]  /*14a40*/  IMAD.X R23, R30, 0x1, R23, P3 ;  /* 0x000000011e177824 */ /* 0x010fc600018e0617 */
[----:B------:R0:W-:Y:S04]  /*14a50*/  STL [R1+0x584], R20 ;  /* 0x0005841401007387 */ /* 0x0001e80000100800 */
[----:B0-----:R-:W3:Y:S01]  /*14a60*/  LDL.LU R20, [R1+0x56c] ;  /* 0x00056c0001147983 */ /* 0x001ee20000300800 */
[----:B------:R-:W-:-:S03]  /*14a70*/  IADD3 R19, P3, PT, R14, R19, RZ ;  /* 0x000000130e137210 */ /* 0x000fc60007f7e0ff */
[----:B------:R-:W-:Y:S04]  /*14a80*/  STL [R1+0x5a8], R24 ;  /* 0x0005a81801007387 */ /* 0x000fe80000100800 */
[----:B------:R0:W-:Y:S04]  /*14a90*/  STL [R1+0x57c], R19 ;  /* 0x00057c1301007387 */ /* 0x0001e80000100800 */
[----:B0-----:R-:W4:Y:S01]  /*14aa0*/  LDL.LU R19, [R1+0x588] ;  /* 0x0005880001137983 */ /* 0x001f220000300800 */
[----:B-----5:R-:W-:-:S03]  /*14ab0*/  IMAD.X R16, R30, 0x1, R16, P4 ;  /* 0x000000011e107824 */ /* 0x020fc600020e0610 */
        /* <DEDUP_REMOVED lines=21> */
[----:B0-----:R-:W5:Y:S01]  /*14c10*/  LDL.LU R16, [R1+0x538] ;  /* 0x0005380001107983 */ /* 0x001f620000300800 */
[----:B------:R-:W-:-:S03]  /*14c20*/  IADD3 R22, P4, PT, R14, R22, RZ ;  /* 0x000000160e167210 */ /* 0x000fc60007f9e0ff */
[----:B------:R-:W5:Y:S04]  /*14c30*/  LDL.LU R25, [R1+0x514] ;  /* 0x0005140001197983 */ /* 0x000f680000300800 */
[----:B------:R0:W-:Y:S04]  /*14c40*/  STL [R1+0x574], R22 ;  /* 0x0005741601007387 */ /* 0x0001e80000100800 */
        /* <DEDUP_REMOVED lines=9> */
[----:B----4-:R-:W-:-:S05]  /*14ce0*/  IMAD.X R19, R30, 0x1, R19, P1 ;  /* 0x000000011e137824 */ /* 0x010fca00008e0613 */
[----:B------:R0:W-:Y:S04]  /*14cf0*/  STL [R1+0x588], R19 ;  /* 0x0005881301007387 */ /* 0x0001e80000100800 */
[----:B0-----:R-:W4:Y:S01]  /*14d00*/  LDL.LU R19, [R1+0x4fc] ;  /* 0x0004fc0001137983 */ /* 0x001f220000300800 */
[----:B-----5:R-:W-:Y:S01]  /*14d10*/  IADD3 R45, P1, PT, R14, R45, RZ ;  /* 0x0000002d0e2d7210 */ /* 0x020fe20007f3e0ff */
[----:B------:R-:W-:Y:S01]  /*14d20*/  IMAD.X R44, R30, 0x1, R44, P2 ;  /* 0x000000011e2c7824 */ /* 0x000fe200010e062c */
        /* <DEDUP_REMOVED lines=32> */
[----:B------:R-:W-:-:S03]  /*14f30*/  IMAD.X R16, R30, 0x1, R16, P1 ;  /* 0x000000011e107824 */ /* 0x000fc600008e0610 */
[----:B------:R-:W-:Y:S01]  /*14f40*/  STL [R1+0x524], R28 ;  /* 0x0005241c01007387 */ /* 0x000fe20000100800 */
[----:B------:R-:W-:-:S03]  /*14f50*/  IADD3 R26, P6, PT, R14, R26, RZ ;  /* 0x0000001a0e1a7210 */ /* 0x000fc60007fde0ff */
[----:B------:R0:W-:Y:S04]  /*14f60*/  STL [R1+0x538], R16 ;  /* 0x0005381001007387 */ /* 0x0001e80000100800 */
[----:B------:R-:W-:Y:S01]  /*14f70*/  STL [R1+0x540], R27 ;  /* 0x0005401b01007387 */ /* 0x000fe20000100800 */
[----:B------:R-:W-:-:S03]  /*14f80*/  IADD3 R25, P1, PT, R14, R25, RZ ;  /* 0x000000190e197210 */ /* 0x000fc60007f3e0ff */
[----:B0-----:R-:W5:Y:S01]  /*14f90*/  LDL.LU R16, [R1+0x518] ;  /* 0x0005180001107983 */ /* 0x001f620000300800 */
[----:B------:R-:W-:-:S03]  /*14fa0*/  IMAD.X R22, R30, 0x1, R22, P2 ;  /* 0x000000011e167824 */ /* 0x000fc600010e0616 */
[----:B------:R-:W-:Y:S04]  /*14fb0*/  STL [R1+0x51c], R26 ;  /* 0x00051c1a01007387 */ /* 0x000fe80000100800 */
[----:B------:R0:W-:Y:S01]  /*14fc0*/  STL [R1+0x530], R22 ;  /* 0x0005301601007387 */ /* 0x0001e20000100800 */
[----:B------:R-:W-:-:S03]  /*14fd0*/  IADD3 R24, P2, PT, R14, R24, RZ ;  /* 0x000000180e187210 */ /* 0x000fc60007f5e0ff */
[----:B0-----:R-:W5:Y:S04]  /*14fe0*/  LDL.LU R22, [R1+0x4f4] ;  /* 0x0004f40001167983 */ /* 0x001f680000300800 */
[----:B------:R-:W-:Y:S01]  /*14ff0*/  STL [R1+0x514], R25 ;  /* 0x0005141901007387 */ /* 0x000fe20000100800 */
[----:B--2---:R-:W-:-:S05]  /*15000*/  IMAD.X R21, R30, 0x1, R21, P3 ;  /* 0x000000011e157824 */ /* 0x004fca00018e0615 */
[----:B------:R0:W-:Y:S01]  /*15010*/  STL [R1+0x528], R21 ;  /* 0x0005281501007387 */ /* 0x0001e20000100800 */
[----:B---3--:R-:W-:-:S03]  /*15020*/  IADD3 R23, P3, PT, R14, R23, RZ ;  /* 0x000000170e177210 */ /* 0x008fc60007f7e0ff */
[----:B0-----:R-:W2:Y:S01]  /*15030*/  LDL.LU R21, [R1+0x510] ;  /* 0x0005100001157983 */ /* 0x001ea20000300800 */
[----:B------:R-:W-:-:S03]  /*15040*/  IMAD.X R20, R30, 0x1, R20, P4 ;  /* 0x000000011e147824 */ /* 0x000fc600020e0614 */
[----:B------:R-:W-:Y:S04]  /*15050*/  STL [R1+0x50c], R24 ;  /* 0x00050c1801007387 */ /* 0x000fe80000100800 */
[----:B------:R0:W-:Y:S04]  /*15060*/  STL [R1+0x520], R20 ;  /* 0x0005201401007387 */ /* 0x0001e80000100800 */
[----:B0-----:R-:W3:Y:S01]  /*15070*/  LDL.LU R20, [R1+0x4ec] ;  /* 0x0004ec0001147983 */ /* 0x001ee20000300800 */
[----:B----4-:R-:W-:-:S03]  /*15080*/  IADD3 R19, P4, PT, R14, R19, RZ ;  /* 0x000000130e137210 */ /* 0x010fc60007f9e0ff */
[----:B------:R-:W-:Y:S04]  /*15090*/  STL [R1+0x504], R23 ;  /* 0x0005041701007387 */ /* 0x000fe80000100800 */
[----:B------:R-:W4:Y:S04]  /*150a0*/  LDL.LU R45, [R1+0x508] ;  /* 0x00050800012d7983 */ /* 0x000f280000300800 */
[----:B------:R-:W4:Y:S04]  /*150b0*/  LDL.LU R44, [R1+0x4e4] ;  /* 0x0004e400012c7983 */ /* 0x000f280000300800 */
[----:B------:R-:W4:Y:S04]  /*150c0*/  LDL.LU R43, [R1+0x500] ;  /* 0x00050000012b7983 */ /* 0x000f280000300800 */
[----:B------:R0:W-:Y:S04]  /*150d0*/  STL [R1+0x4fc], R19 ;  /* 0x0004fc1301007387 */ /* 0x0001e80000100800 */
        /* <DEDUP_REMOVED lines=16> */
[----:B0-----:R-:W4:Y:S01]  /*151e0*/  LDL.LU R19, [R1+0x49c] ;  /* 0x00049c0001137983 */ /* 0x001f220000300800 */
[----:B-----5:R-:W-:-:S03]  /*151f0*/  IMAD.X R16, R30, 0x1, R16, P6 ;  /* 0x000000011e107824 */ /* 0x020fc600030e0610 */
[----:B------:R-:W5:Y:S04]  /*15200*/  LDL.LU R25, [R1+0x4b8] ;  /* 0x0004b80001197983 */ /* 0x000f680000300800 */
[----:B------:R0:W-:Y:S04]  /*15210*/  STL [R1+0x518], R16 ;  /* 0x0005181001007387 */ /* 0x0001e80000100800 */
        /* <DEDUP_REMOVED lines=9> */
[----:B---3--:R-:W-:-:S05]  /*152b0*/  IADD3 R20, P1, PT, R14, R20, RZ ;  /* 0x000000140e147210 */ /* 0x008fca0007f3e0ff */
[----:B------:R0:W-:Y:S01]  /*152c0*/  STL [R1+0x4ec], R20 ;  /* 0x0004ec1401007387 */ /* 0x0001e20000100800 */
[----:B----4-:R-:W-:Y:S01]  /*152d0*/  IMAD.X R45, R30, 0x1, R45, P2 ;  /* 0x000000011e2d7824 */ /* 0x010fe200010e062d */
[----:B------:R-:W-:Y:S02]  /*152e0*/  IADD3 R44, P2, PT, R14, R44, RZ ;  /* 0x0000002c0e2c7210 */ /* 0x000fe40007f5e0ff */
[----:B0-----:R-:W3:Y:S01]  /*152f0*/  LDL.LU R20, [R1+0x4a0] ;  /* 0x0004a00001147983 */ /* 0x001ee20000300800 */
        /* <DEDUP_REMOVED lines=34> */
[----:B------:R-:W-:Y:S04]  /*15520*/  STL [R1+0x4c8], R28 ;  /* 0x0004c81c01007387 */ /* 0x000fe80000100800 */
[----:B------:R0:W-:Y:S04]  /*15530*/  STL [R1+0x49c], R19 ;  /* 0x00049c1301007387 */ /* 0x0001e80000100800 */
[----:B------:R-:W-:Y:S04]  /*15540*/  STL [R1+0x4a4], R27 ;  /* 0x0004a41b01007387 */ /* 0x000fe80000100800 */
[----:B0-----:R-:W4:Y:S01]  /*15550*/  LDL.LU R19, [R1+0x47c] ;  /* 0x00047c0001137983 */ /* 0x001f220000300800 */
[----:B-----5:R-:W-:Y:S01]  /*15560*/  IMAD.X R25, R30, 0x1, R25, P2 ;  /* 0x000000011e197824 */ /* 0x020fe200010e0619 */
[----:B------:R-:W-:-:S02]  /*15570*/  IADD3 R16, P2, PT, R14, R16, RZ ;  /* 0x000000100e107210 */ /* 0x000fc40007f5e0ff */
[----:B------:R-:W-:Y:S01]  /*15580*/  STL [R1+0x4c0], R26 ;  /* 0x0004c01a01007387 */ /* 0x000fe20000100800 */
[----:B------:R-:W-:-:S03]  /*15590*/  IMAD.X R24, R30, 0x1, R24, P3 ;  /* 0x000000011e187824 */ /* 0x000fc600018e0618 */
[----:B------:R0:W-:Y:S04]  /*155a0*/  STL [R1+0x494], R16 ;  /* 0x0004941001007387 */ /* 0x0001e80000100800 */
[----:B0-----:R-:W5:Y:S01]  /*155b0*/  LDL.LU R16, [R1+0x498] ;  /* 0x0004980001107983 */ /* 0x001f620000300800 */
[----:B------:R-:W-:-:S03]  /*155c0*/  IADD3 R22, P3, PT, R14, R22, RZ ;  /* 0x000000160e167210 */ /* 0x000fc60007f7e0ff */
[----:B------:R-:W-:Y:S01]  /*155d0*/  STL [R1+0x4b8], R25 ;  /* 0x0004b81901007387 */ /* 0x000fe20000100800 */
[----:B------:R-:W-:-:S03]  /*155e0*/  IMAD.X R23, R30, 0x1, R23, P4 ;  /* 0x000000011e177824 */ /* 0x000fc600020e0617 */
[----:B------:R0:W-:Y:S04]  /*155f0*/  STL [R1+0x48c], R22 ;  /* 0x00048c1601007387 */ /* 0x0001e80000100800 */
[----:B0-----:R-:W5:Y:S04]  /*15600*/  LDL.LU R22, [R1+0x474] ;  /* 0x0004740001167983 */ /* 0x001f680000300800 */
[----:B------:R-:W-:Y:S01]  /*15610*/  STL [R1+0x4b0], R24 ;  /* 0x0004b01801007387 */ /* 0x000fe20000100800 */
[----:B--2---:R-:W-:-:S05]  /*15620*/  IADD3 R21, P4, PT, R14, R21, RZ ;  /* 0x000000150e157210 */ /* 0x004fca0007f9e0ff */
[----:B------:R0:W-:Y:S04]  /*15630*/  STL [R1+0x484], R21 ;  /* 0x0004841501007387 */ /* 0x0001e80000100800 */
[----:B0-----:R-:W2:Y:S01]  /*15640*/  LDL.LU R21, [R1+0x490] ;  /* 0x0004900001157983 */ /* 0x001ea20000300800 */
[----:B---3--:R-:W-:-:S03]  /*15650*/  IMAD.X R20, R30, 0x1, R20, P6 ;  /* 0x000000011e147824 */ /* 0x008fc600030e0614 */
[----:B------:R-:W-:Y:S04]  /*15660*/  STL [R1+0x4a8], R23 ;  /* 0x0004a81701007387 */ /* 0x000fe80000100800 */
[----:B------:R-:W3:Y:S04]  /*15670*/  LDL.LU R45, [R1+0x46c] ;  /* 0x00046c00012d7983 */ /* 0x000ee80000300800 */
[----:B------:R-:W3:Y:S04]  /*15680*/  LDL.LU R44, [R1+0x488] ;  /* 0x00048800012c7983 */ /* 0x000ee80000300800 */
[----:B------:R-:W3:Y:S04]  /*15690*/  LDL.LU R43, [R1+0x464] ;  /* 0x00046400012b7983 */ /* 0x000ee80000300800 */
[----:B------:R0:W-:Y:S04]  /*156a0*/  STL [R1+0x4a0], R20 ;  /* 0x0004a01401007387 */ /* 0x0001e80000100800 */
[----:B------:R-:W3:Y:S04]  /*156b0*/  LDL.LU R42, [R1+0x480] ;  /* 0x00048000012a7983 */ /* 0x000ee80000300800 */
        /* <DEDUP_REMOVED lines=15> */
[----:B0-----:R-:W3:Y:S01]  /*157b0*/  LDL.LU R20, [R1+0x440] ;  /* 0x0004400001147983 */ /* 0x001ee20000300800 */
[----:B----4-:R-:W-:-:S03]  /*157c0*/  IADD3 R19, P6, PT, R14, R19, RZ ;  /* 0x000000130e137210 */ /* 0x010fc60007fde0ff */
[----:B------:R-:W4:Y:S04]  /*157d0*/  LDL.LU R25, [R1+0xb24] ;  /* 0x000b240001197983 */ /* 0x000f280000300800 */
[----:B------:R0:W-:Y:S04]  /*157e0*/  STL [R1+0x47c], R19 ;  /* 0x00047c1301007387 */ /* 0x0001e80000100800 */
        /* <DEDUP_REMOVED lines=8> */
[----:B0-----:R-:W5:Y:S01]  /*15870*/  LDL.LU R22, [R1+0xb30] ;  /* 0x000b300001167983 */ /* 0x001f620000300800 */
[----:B--2---:R-:W-:-:S05]  /*15880*/  IMAD.X R21, R30, 0x1, R21, P2 ;  /* 0x000000011e157824 */ /* 0x004fca00010e0615 */
[----:B------:R0:W-:Y:S01]  /*15890*/  STL [R1+0x490], R21 ;  /* 0x0004901501007387 */ /* 0x0001e20000100800 */
[----:B---3--:R-:W-:Y:S01]  /*158a0*/  IADD3 R45, P2, PT, R14, R45, RZ ;  /* 0x0000002d0e2d7210 */ /* 0x008fe20007f5e0ff */
[----:B------:R-:W-:Y:S02]  /*158b0*/  IMAD.X R44, R30, 0x1, R44, P3 ;  /* 0x000000011e2c7824 */ /* 0x000fe400018e062c */
[----:B0-----:R-:W2:Y:S01]  /*158c0*/  LDL.LU R21, [R1+0xb0c] ;  /* 0x000b0c0001157983 */ /* 0x001ea20000300800 */
        /* <DEDUP_REMOVED lines=36> */
[----:B------:R-:W-:Y:S04]  /*15b10*/  STL [R1+0x448], R27 ;  /* 0x0004481b01007387 */ /* 0x000fe80000100800 */
[----:B0-----:R-:W3:Y:S01]  /*15b20*/  LDL.LU R20, [R1+0xb28] ;  /* 0x000b280001147983 */ /* 0x001ee20000300800 */
[----:B----4-:R-:W-:-:S03]  /*15b30*/  IMAD.X R19, R15, 0x1, R19, P3 ;  /* 0x000000010f137824 */ /* 0x010fc600018e0613 */
[----:B------:R-:W-:Y:S04]  /*15b40*/  STL [R1+0xb2c], R26 ;  /* 0x000b2c1a01007387 */ /* 0x000fe80000100800 */
[----:B------:R0:W-:Y:S04]  /*15b50*/  STL [R1+0xb40], R19 ;  /* 0x000b401301007387 */ /* 0x0001e80000100800 */
[----:B0-----:R-:W4:Y:S01]  /*15b60*/  LDL.LU R19, [R1+0xb04] ;  /* 0x000b040001137983 */ /* 0x001f220000300800 */
[----:B------:R-:W-:Y:S01]  /*15b70*/  IADD3 R25, P2, PT, R13, R25, RZ ;  /* 0x000000190d197210 */ /* 0x000fe20007f5e0ff */
[----:B-----5:R-:W-:Y:S01]  /*15b80*/  IMAD.X R16, R15, 0x1, R16, P4 ;  /* 0x000000010f107824 */ /* 0x020fe200020e0610 */
[----:B------:R-:W-:-:S03]  /*15b90*/  IADD3 R24, P3, PT, R13, R24, RZ ;  /* 0x000000180d187210 */ /* 0x000fc60007f7e0ff */
[----:B------:R-:W-:Y:S01]  /*15ba0*/  STL [R1+0xb24], R25 ;  /* 0x000b241901007387 */ /* 0x000fe20000100800 */
[----:B------:R-:W-:-:S03]  /*15bb0*/  IADD3 R23, P4, PT, R13, R23, RZ ;  /* 0x000000170d177210 */ /* 0x000fc60007f9e0ff */
[----:B------:R0:W-:Y:S04]  /*15bc0*/  STL [R1+0xb38], R16 ;  /* 0x000b381001007387 */ /* 0x0001e80000100800 */
[----:B0-----:R-:W5:Y:S01]  /*15bd0*/  LDL.LU R16, [R1+0xb20] ;  /* 0x000b200001107983 */ /* 0x001f620000300800 */
[----:B------:R-:W-:-:S03]  /*15be0*/  IMAD.X R22, R15, 0x1, R22, P6 ;  /* 0x000000010f167824 */ /* 0x000fc600030e0616 */
[----:B------:R-:W-:Y:S04]  /*15bf0*/  STL [R1+0xb1c], R24 ;  /* 0x000b1c1801007387 */ /* 0x000fe80000100800 */
[----:B------:R0:W-:Y:S04]  /*15c00*/  STL [R1+0xb30], R22 ;  /* 0x000b301601007387 */ /* 0x0001e80000100800 */
[----:B0-----:R-:W5:Y:S04]  /*15c10*/  LDL.LU R22, [R1+0xafc] ;  /* 0x000afc0001167983 */ /* 0x001f680000300800 */
[----:B------:R-:W-:Y:S04]  /*15c20*/  STL [R1+0xb14], R23 ;  /* 0x000b141701007387 */ /* 0x000fe80000100800 */
[----:B------:R-:W5:Y:S04]  /*15c30*/  LDL.LU R44, [R1+0xb18] ;  /* 0x000b1800012c7983 */ /* 0x000f680000300800 */
[----:B------:R-:W5:Y:S04]  /*15c40*/  LDL.LU R43, [R1+0xaf4] ;  /* 0x000af400012b7983 */ /* 0x000f680000300800 */
[----:B------:R-:W5:Y:S01]  /*15c50*/  LDL.LU R42, [R1+0xb10] ;  /* 0x000b1000012a7983 */ /* 0x000f620000300800 */
[----:B--2---:R-:W-:-:S05]  /*15c60*/  IADD3 R21, P6, PT, R13, R21, RZ ;  /* 0x000000150d157210 */ /* 0x004fca0007fde0ff */
[----:B------:R0:W-:Y:S04]  /*15c70*/  STL [R1+0xb0c], R21 ;  /* 0x000b0c1501007387 */ /* 0x0001e80000100800 */
        /* <DEDUP_REMOVED lines=16> */
[----:B0-----:R-:W2:Y:S04]  /*15d80*/  LDL.LU R21, [R1+0xaac] ;  /* 0x000aac0001157983 */ /* 0x001ea80000300800 */
[----:B------:R-:W2:Y:S01]  /*15d90*/  LDL.LU R25, [R1+0xac8] ;  /* 0x000ac80001197983 */ /* 0x000ea20000300800 */
[----:B---3--:R-:W-:-:S05]  /*15da0*/  IMAD.X R20, R15, 0x1, R20, P1 ;  /* 0x000000010f147824 */ /* 0x008fca00008e0614 */
[----:B------:R0:W-:Y:S04]  /*15db0*/  STL [R1+0xb28], R20 ;  /* 0x000b281401007387 */ /* 0x0001e80000100800 */
[----:B0-----:R-:W3:Y:S01]  /*15dc0*/  LDL.LU R20, [R1+0xaa4] ;  /* 0x000aa40001147983 */ /* 0x001ee20000300800 */
[----:B----4-:R-:W-:-:S03]  /*15dd0*/  IADD3 R19, P1, PT, R13, R19, RZ ;  /* 0x000000130d137210 */ /* 0x010fc60007f3e0ff */
[----:B------:R-:W4:Y:S04]  /*15de0*/  LDL.LU R24, [R1+0xac0] ;  /* 0x000ac00001187983 */ /* 0x000f280000300800 */
[----:B------:R0:W-:Y:S04]  /*15df0*/  STL [R1+0xb04], R19 ;  /* 0x000b041301007387 */ /* 0x0001e80000100800 */
[----:B0-----:R-:W4:Y:S04]  /*15e00*/  LDL.LU R19, [R1+0xa9c] ;  /* 0x000a9c0001137983 */ /* 0x001f280000300800 */
[----:B------:R-:W4:Y:S01]  /*15e10*/  LDL.LU R23, [R1+0xab8] ;  /* 0x000ab80001177983 */ /* 0x000f220000300800 */
[----:B-----5:R-:W-:-:S05]  /*15e20*/  IMAD.X R16, R15, 0x1, R16, P2 ;  /* 0x000000010f107824 */ /* 0x020fca00010e0610 */
[----:B------:R0:W-:Y:S04]  /*15e30*/  STL [R1+0xb20], R16 ;  /* 0x000b201001007387 */ /* 0x0001e80000100800 */
[----:B0-----:R-:W5:Y:S01]  /*15e40*/  LDL.LU R16, [R1+0xa94] ;  /* 0x000a940001107983 */ /* 0x001f620000300800 */
[----:B------:R-:W-:-:S05]  /*15e50*/  IADD3 R22, P2, PT, R13, R22, RZ ;  /* 0x000000160d167210 */ /* 0x000fca0007f5e0ff */
[----:B------:R0:W-:Y:S01]  /*15e60*/  STL [R1+0xafc], R22 ;  /* 0x000afc1601007387 */ /* 0x0001e20000100800 */
[----:B------:R-:W-:Y:S01]  /*15e70*/  IMAD.X R44, R15, 0x1, R44, P3 ;  /* 0x000000010f2c7824 */ /* 0x000fe200018e062c */
[----:B------:R-:W-:Y:S02]  /*15e80*/  IADD3 R43, P3, PT, R13, R43, RZ ;  /* 0x0000002b0d2b7210 */ /* 0x000fe40007f7e0ff */
[----:B0-----:R-:W5:Y:S01]  /*15e90*/  LDL.LU R22, [R1+0xab0] ;  /* 0x000ab00001167983 */ /* 0x001f620000300800 */
[----:B------:R-:W-:-:S03]  /*15ea0*/  IMAD.X R42, R15, 0x1, R42, P4 ;  /* 0x000000010f2a7824 */ /* 0x000fc600020e062a */
[----:B------:R-:W-:Y:S04]  /*15eb0*/  STL [R1+0xb18], R44 ;  /* 0x000b182c01007387 */ /* 0x000fe80000100800 */
[----:B------:R-:W-:Y:S04]  /*15ec0*/  STL [R1+0xaf4], R43 ;  /* 0x000af42b01007387 */ /* 0x000fe80000100800 */
[----:B------:R-:W-:Y:S01]  /*15ed0*/  STL [R1+0xb10], R42 ;  /* 0x000b102a01007387 */ /* 0x000fe20000100800 */
[----:B--2---:R-:W-:Y:S01]  /*15ee0*/  IADD3 R41, P4, PT, R13, R41, RZ ;  /* 0x000000290d297210 */ /* 0x004fe20007f9e0ff */
[----:B------:R-:W-:-:S04]  /*15ef0*/  IMAD.X R40, R15, 0x1, R40, P6 ;  /* 0x000000010f287824 */ /* 0x000fc800030e0628 */
        /* <DEDUP_REMOVED lines=26> */
[----:B------:R-:W-:Y:S01]  /*160a0*/  IMAD.X R26, R15, 0x1, R26, P2 ;  /* 0x000000010f1a7824 */ /* 0x000fe200010e061a */
[----:B------:R-:W-:Y:S01]  /*160b0*/  IADD3 R21, P2, PT, R13, R21, RZ ;  /* 0x000000150d157210 */ /* 0x000fe20007f5e0ff */
[----:B------:R-:W-:Y:S01]  /*160c0*/  STL [R1+0xad8], R28 ;  /* 0x000ad81c01007387 */ /* 0x000fe20000100800 */
[----:B------:R-:W-:-:S03]  /*160d0*/  IMAD.X R25, R15, 0x1, R25, P3 ;  /* 0x000000010f197824 */ /* 0x000fc600018e0619 */
[----:B------:R0:W-:Y:S04]  /*160e0*/  STL [R1+0xaac], R21 ;  /* 0x000aac1501007387 */ /* 0x0001e80000100800 */
[----:B------:R-:W-:Y:S04]  /*160f0*/  STL [R1+0xab4], R27 ;  /* 0x000ab41b01007387 */ /* 0x000fe80000100800 */
[----:B0-----:R-:W2:Y:S04]  /*16100*/  LDL.LU R21, [R1+0xa8c] ;  /* 0x000a8c0001157983 */ /* 0x001ea80000300800 */
[----:B------:R-:W-:Y:S01]  /*16110*/  STL [R1+0xad0], R26 ;  /* 0x000ad01a01007387 */ /* 0x000fe20000100800 */
[----:B---3--:R-:W-:Y:S01]  /*16120*/  IADD3 R20, P3, PT, R13, R20, RZ ;  /* 0x000000140d147210 */ /* 0x008fe20007f7e0ff */
[----:B----4-:R-:W-:-:S04]  /*16130*/  IMAD.X R24, R15, 0x1, R24, P4 ;  /* 0x000000010f187824 */ /* 0x010fc800020e0618 */
[----:B------:R0:W-:Y:S04]  /*16140*/  STL [R1+0xaa4], R20 ;  /* 0x000aa41401007387 */ /* 0x0001e80000100800 */
[----:B0-----:R-:W3:Y:S01]  /*16150*/  LDL.LU R20, [R1+0xaa8] ;  /* 0x000aa80001147983 */ /* 0x001ee20000300800 */
[----:B------:R-:W-:-:S03]  /*16160*/  IADD3 R19, P4, PT, R13, R19, RZ ;  /* 0x000000130d137210 */ /* 0x000fc60007f9e0ff */
[----:B------:R-:W-:Y:S04]  /*16170*/  STL [R1+0xac8], R25 ;  /* 0x000ac81901007387 */ /* 0x000fe80000100800 */
[----:B------:R0:W-:Y:S04]  /*16180*/  STL [R1+0xa9c], R19 ;  /* 0x000a9c1301007387 */ /* 0x0001e80000100800 */
[----:B0-----:R-:W4:Y:S01]  /*16190*/  LDL.LU R19, [R1+0xa84] ;  /* 0x000a840001137983 */ /* 0x001f220000300800 */
[----:B------:R-:W-:Y:S01]  /*161a0*/  IMAD.X R23, R15, 0x1, R23, P6 ;  /* 0x000000010f177824 */ /* 0x000fe200030e0617 */
[----:B-----5:R-:W-:-:S02]  /*161b0*/  IADD3 R16, P6, PT, R13, R16, RZ ;  /* 0x000000100d107210 */ /* 0x020fc40007fde0ff */
[----:B------:R-:W-:Y:S04]  /*161c0*/  STL [R1+0xac0], R24 ;  /* 0x000ac01801007387 */ /* 0x000fe80000100800 */
[----:B------:R0:W-:Y:S04]  /*161d0*/  STL [R1+0xa94], R16 ;  /* 0x000a941001007387 */ /* 0x0001e80000100800 */
[----:B0-----:R-:W5:Y:S01]  /*161e0*/  LDL.LU R16, [R1+0xaa0] ;  /* 0x000aa00001107983 */ /* 0x001f620000300800 */
[----:B------:R-:W-:-:S03]  /*161f0*/  IMAD.X R22, R15, 0x1, R22, P1 ;  /* 0x000000010f167824 */ /* 0x000fc600008e0616 */
        /* <DEDUP_REMOVED lines=23> */
[----:B--2---:R-:W-:-:S05]  /*16370*/  IADD3 R21, P1, PT, R13, R21, RZ ;  /* 0x000000150d157210 */ /* 0x004fca0007f3e0ff */
[----:B------:R0:W-:Y:S04]  /*16380*/  STL [R1+0xa8c], R21 ;  /* 0x000a8c1501007387 */ /* 0x0001e80000100800 */
        /* <DEDUP_REMOVED lines=8> */
[----:B0-----:R-:W4:Y:S01]  /*16410*/  LDL.LU R19, [R1+0xa38] ;  /* 0x000a380001137983 */ /* 0x001f220000300800 */
[----:B-----5:R-:W-:-:S05]  /*16420*/  IMAD.X R16, R15, 0x1, R16, P3 ;  /* 0x000000010f107824 */ /* 0x020fca00018e0610 */
[----:B------:R0:W-:Y:S01]  /*16430*/  STL [R1+0xaa0], R16 ;  /* 0x000aa01001007387 */ /* 0x0001e20000100800 */
[----:B------:R-:W-:Y:S01]  /*16440*/  IADD3 R44, P3, PT, R13, R44, RZ ;  /* 0x0000002c0d2c7210 */ /* 0x000fe20007f7e0ff */
[----:B------:R-:W-:Y:S02]  /*16450*/  IMAD.X R43, R15, 0x1, R43, P4 ;  /* 0x000000010f2b7824 */ /* 0x000fe400020e062b */
[----:B0-----:R-:W5:Y:S01]  /*16460*/  LDL.LU R16, [R1+0xa14] ;  /* 0x000a140001107983 */ /* 0x001f620000300800 */
        /* <DEDUP_REMOVED lines=38> */
[----:B0-----:R-:W5:Y:S04]  /*166d0*/  LDL.LU R22, [R1+0xa30] ;  /* 0x000a300001167983 */ /* 0x001f680000300800 */
[----:B------:R-:W-:Y:S01]  /*166e0*/  STL [R1+0xa34], R26 ;  /* 0x000a341a01007387 */ /* 0x000fe20000100800 */
[----:B--2---:R-:W-:-:S05]  /*166f0*/  IMAD.X R21, R15, 0x1, R21, P4 ;  /* 0x000000010f157824 */ /* 0x004fca00020e0615 */
[----:B------:R0:W-:Y:S01]  /*16700*/  STL [R1+0xa48], R21 ;  /* 0x000a481501007387 */ /* 0x0001e20000100800 */
[----:B------:R-:W-:-:S03]  /*16710*/  IADD3 R24, P4, PT, R13, R24, RZ ;  /* 0x000000180d187210 */ /* 0x000fc60007f9e0ff */
[----:B0-----:R-:W2:Y:S04]  /*16720*/  LDL.LU R21, [R1+0xa0c] ;  /* 0x000a0c0001157983 */ /* 0x001ea80000300800 */
[----:B------:R-:W-:Y:S01]  /*16730*/  STL [R1+0xa2c], R25 ;  /* 0x000a2c1901007387 */ /* 0x000fe20000100800 */
[----:B---3--:R-:W-:-:S05]  /*16740*/  IMAD.X R20, R15, 0x1, R20, P6 ;  /* 0x000000010f147824 */ /* 0x008fca00030e0614 */
[----:B------:R0:W-:Y:S04]  /*16750*/  STL [R1+0xa40], R20 ;  /* 0x000a401401007387 */ /* 0x0001e80000100800 */
[----:B0-----:R-:W3:Y:S01]  /*16760*/  LDL.LU R20, [R1+0xa28] ;  /* 0x000a280001147983 */ /* 0x001ee20000300800 */
[----:B----4-:R-:W-:-:S03]  /*16770*/  IMAD.X R19, R15, 0x1, R19, P1 ;  /* 0x000000010f137824 */ /* 0x010fc600008e0613 */
[----:B------:R-:W-:Y:S04]  /*16780*/  STL [R1+0xa24], R24 ;  /* 0x000a241801007387 */ /* 0x000fe80000100800 */
[----:B------:R0:W-:Y:S04]  /*16790*/  STL [R1+0xa38], R19 ;  /* 0x000a381301007387 */ /* 0x0001e80000100800 */
[----:B0-----:R-:W4:Y:S01]  /*167a0*/  LDL.LU R19, [R1+0xa04] ;  /* 0x000a040001137983 */ /* 0x001f220000300800 */
[C---:B------:R-:W-:Y:S02]  /*167b0*/  IADD3 R23, P6, PT, R13.reuse, R23, RZ ;  /* 0x000000170d177210 */ /* 0x040fe40007fde0ff */
[----:B-----5:R-:W-:-:S03]  /*167c0*/  IADD3 R16, P1, PT, R13, R16, RZ ;  /* 0x000000100d107210 */ /* 0x020fc60007f3e0ff */
        /* <DEDUP_REMOVED lines=22> */
[----:B------:R-:W-:-:S03]  /*16930*/  IMAD.X R22, R15, 0x1, R22, P2 ;  /* 0x000000010f167824 */ /* 0x000fc600010e0616 */
[----:B------:R-:W5:Y:S04]  /*16940*/  LDL.LU R25, [R1+0x9d0] ;  /* 0x0009d00001197983 */ /* 0x000f680000300800 */
[----:B------:R0:W-:Y:S04]  /*16950*/  STL [R1+0xa30], R22 ;  /* 0x000a301601007387 */ /* 0x0001e80000100800 */
        /* <DEDUP_REMOVED lines=9> */
[----:B----4-:R-:W-:-:S05]  /*169f0*/  IADD3 R19, P3, PT, R13, R19, RZ ;  /* 0x000000130d137210 */ /* 0x010fca0007f7e0ff */
[----:B------:R0:W-:Y:S04]  /*16a00*/  STL [R1+0xa04], R19 ;  /* 0x000a041301007387 */ /* 0x0001e80000100800 */
[----:B0-----:R-:W4:Y:S01]  /*16a10*/  LDL.LU R19, [R1+0x9b8] ;  /* 0x0009b80001137983 */ /* 0x001f220000300800 */
[----:B-----5:R-:W-:Y:S01]  /*16a20*/  IMAD.X R44, R15, 0x1, R44, P4 ;  /* 0x000000010f2c7824 */ /* 0x020fe200020e062c */
[----:B------:R-:W-:Y:S01]  /*16a30*/  IADD3 R43, P4, PT, R13, R43, RZ ;  /* 0x0000002b0d2b7210 */ /* 0x000fe20007f9e0ff */
        /* <DEDUP_REMOVED lines=38> */
[----:B0-----:R-:W5:Y:S01]  /*16ca0*/  LDL.LU R16, [R1+0x994] ;  /* 0x0009940001107983 */ /* 0x001f620000300800 */
[----:B------:R-:W-:-:S03]  /*16cb0*/  IADD3 R22, P4, PT, R13, R22, RZ ;  /* 0x000000160d167210 */ /* 0x000fc60007f9e0ff */
[----:B------:R-:W-:Y:S01]  /*16cc0*/  STL [R1+0x9d8], R26 ;  /* 0x0009d81a01007387 */ /* 0x000fe20000100800 */
[----:B------:R-:W-:-:S03]  /*16cd0*/  IMAD.X R24, R15, 0x1, R24, P6 ;  /* 0x000000010f187824 */ /* 0x000fc600030e0618 */
[----:B------:R0:W-:Y:S04]  /*16ce0*/  STL [R1+0x9ac], R22 ;  /* 0x0009ac1601007387 */ /* 0x0001e80000100800 */
[----:B0-----:R-:W5:Y:S04]  /*16cf0*/  LDL.LU R22, [R1+0x9b0] ;  /* 0x0009b00001167983 */ /* 0x001f680000300800 */
[----:B------:R-:W-:Y:S01]  /*16d00*/  STL [R1+0x9d0], R25 ;  /* 0x0009d01901007387 */ /* 0x000fe20000100800 */
[----:B--2---:R-:W-:Y:S01]  /*16d10*/  IADD3 R21, P6, PT, R13, R21, RZ ;  /* 0x000000150d157210 */ /* 0x004fe20007fde0ff */
[----:B------:R-:W-:-:S04]  /*16d20*/  IMAD.X R23, R15, 0x1, R23, P1 ;  /* 0x000000010f177824 */ /* 0x000fc800008e0617 */
[----:B------:R0:W-:Y:S04]  /*16d30*/  STL [R1+0x9a4], R21 ;  /* 0x0009a41501007387 */ /* 0x0001e80000100800 */
[----:B0-----:R-:W2:Y:S04]  /*16d40*/  LDL.LU R21, [R1+0x98c] ;  /* 0x00098c0001157983 */ /* 0x001ea80000300800 */
[----:B------:R-:W-:Y:S01]  /*16d50*/  STL [R1+0x9c8], R24 ;  /* 0x0009c81801007387 */ /* 0x000fe20000100800 */
[----:B---3--:R-:W-:-:S05]  /*16d60*/  IADD3 R20, P1, PT, R13, R20, RZ ;  /* 0x000000140d147210 */ /* 0x008fca0007f3e0ff */
[----:B------:R0:W-:Y:S04]  /*16d70*/  STL [R1+0x99c], R20 ;  /* 0x00099c1401007387 */ /* 0x0001e80000100800 */
[----:B0-----:R-:W3:Y:S01]  /*16d80*/  LDL.LU R20, [R1+0x9a8] ;  /* 0x0009a80001147983 */ /* 0x001ee20000300800 */
[----:B----4-:R-:W-:-:S03]  /*16d90*/  IMAD.X R19, R15, 0x1, R19, P2 ;  /* 0x000000010f137824 */ /* 0x010fc600010e0613 */
        /* <DEDUP_REMOVED lines=21> */
[----:B0-----:R-:W4:Y:S04]  /*16ef0*/  LDL.LU R19, [R1+0x958] ;  /* 0x0009580001137983 */ /* 0x001f280000300800 */
[----:B------:R-:W4:Y:S01]  /*16f00*/  LDL.LU R25, [R1+0x934] ;  /* 0x0009340001197983 */ /* 0x000f220000300800 */
[----:B-----5:R-:W-:-:S05]  /*16f10*/  IADD3 R16, P2, PT, R13, R16, RZ ;  /* 0x000000100d107210 */ /* 0x020fca0007f5e0ff */
[----:B------:R0:W-:Y:S04]  /*16f20*/  STL [R1+0x994], R16 ;  /* 0x0009941001007387 */ /* 0x0001e80000100800 */
        /* <DEDUP_REMOVED lines=8> */
[----:B0-----:R-:W2:Y:S01]  /*16fb0*/  LDL.LU R21, [R1+0x940] ;  /* 0x0009400001157983 */ /* 0x001ea20000300800 */
[----:B---3--:R-:W-:-:S05]  /*16fc0*/  IMAD.X R20, R15, 0x1, R20, P4 ;  /* 0x000000010f147824 */ /* 0x008fca00020e0614 */
[----:B------:R0:W-:Y:S01]  /*16fd0*/  STL [R1+0x9a8], R20 ;  /* 0x0009a81401007387 */ /* 0x0001e20000100800 */
[----:B----4-:R-:W-:Y:S01]  /*16fe0*/  IADD3 R44, P4, PT, R13, R44, RZ ;  /* 0x0000002c0d2c7210 */ /* 0x010fe20007f9e0ff */
[----:B------:R-:W-:Y:S02]  /*16ff0*/  IMAD.X R43, R15, 0x1, R43, P6 ;  /* 0x000000010f2b7824 */ /* 0x000fe400030e062b */
[----:B0-----:R-:W3:Y:S01]  /*17000*/  LDL.LU R20, [R1+0x91c] ;  /* 0x00091c0001147983 */ /* 0x001ee20000300800 */
        /* <DEDUP_REMOVED lines=33> */
[----:B------:R-:W-:Y:S04]  /*17220*/  STL [R1+0x944], R28 ;  /* 0x0009441c01007387 */ /* 0x000fe80000100800 */
[----:B------:R0:W-:Y:S04]  /*17230*/  STL [R1+0x958], R19 ;  /* 0x0009581301007387 */ /* 0x0001e80000100800 */
[----:B------:R-:W-:Y:S04]  /*17240*/  STL [R1+0x960], R27 ;  /* 0x0009601b01007387 */ /* 0x000fe80000100800 */
[----:B0-----:R-:W4:Y:S01]  /*17250*/  LDL.LU R19, [R1+0x938] ;  /* 0x0009380001137983 */ /* 0x001f220000300800 */
[----:B------:R-:W-:-:S02]  /*17260*/  IADD3 R26, P3, PT, R13, R26, RZ ;  /* 0x0000001a0d1a7210 */ /* 0x000fc40007f7e0ff */
[----:B------:R-:W-:Y:S01]  /*17270*/  IADD3 R25, P4, PT, R13, R25, RZ ;  /* 0x000000190d197210 */ /* 0x000fe20007f9e0ff */
[----:B-----5:R-:W-:Y:S02]  /*17280*/  IMAD.X R16, R15, 0x1, R16, P6 ;  /* 0x000000010f107824 */ /* 0x020fe400030e0610 */
[----:B------:R-:W-:Y:S04]  /*17290*/  STL [R1+0x93c], R26 ;  /* 0x00093c1a01007387 */ /* 0x000fe80000100800 */
[----:B------:R0:W-:Y:S01]  /*172a0*/  STL [R1+0x950], R16 ;  /* 0x0009501001007387 */ /* 0x0001e20000100800 */
        /* <DEDUP_REMOVED lines=9> */
[----:B------:R0:W-:Y:S04]  /*17340*/  STL [R1+0x940], R21 ;  /* 0x0009401501007387 */ /* 0x0001e80000100800 */
[----:B0-----:R-:W2:Y:S04]  /*17350*/  LDL.LU R21, [R1+0x90c] ;  /* 0x00090c0001157983 */ /* 0x001ea80000300800 */
[----:B------:R-:W-:Y:S04]  /*17360*/  STL [R1+0x924], R23 ;  /* 0x0009241701007387 */ /* 0x000fe80000100800 */
[----:B------:R-:W2:Y:S04]  /*17370*/  LDL.LU R44, [R1+0x928] ;  /* 0x00092800012c7983 */ /* 0x000ea80000300800 */
[----:B------:R-:W2:Y:S01]  /*17380*/  LDL.LU R43, [R1+0x904] ;  /* 0x00090400012b7983 */ /* 0x000ea20000300800 */
[----:B---3--:R-:W-:-:S03]  /*17390*/  IADD3 R20, P2, PT, R13, R20, RZ ;  /* 0x000000140d147210 */ /* 0x008fc60007f5e0ff */
        /* <DEDUP_REMOVED lines=18> */
[----:B0-----:R-:W3:Y:S04]  /*174c0*/  LDL.LU R20, [R1+0x8bc] ;  /* 0x0008bc0001147983 */ /* 0x001ee80000300800 */
[----:B------:R-:W3:Y:S01]  /*174d0*/  LDL.LU R25, [R1+0x8d8] ;  /* 0x0008d80001197983 */ /* 0x000ee20000300800 */
[----:B----4-:R-:W-:-:S05]  /*174e0*/  IMAD.X R19, R15, 0x1, R19, P3 ;  /* 0x000000010f137824 */ /* 0x010fca00018e0613 */
[----:B------:R0:W-:Y:S04]  /*174f0*/  STL [R1+0x938], R19 ;  /* 0x0009381301007387 */ /* 0x0001e80000100800 */
        /* <DEDUP_REMOVED lines=8> */
[----:B0-----:R-:W5:Y:S01]  /*17580*/  LDL.LU R22, [R1+0x8a4] ;  /* 0x0008a40001167983 */ /* 0x001f620000300800 */
[----:B--2---:R-:W-:-:S05]  /*17590*/  IADD3 R21, P4, PT, R13, R21, RZ ;  /* 0x000000150d157210 */ /* 0x004fca0007f9e0ff */
[----:B------:R0:W-:Y:S01]  /*175a0*/  STL [R1+0x90c], R21 ;  /* 0x00090c1501007387 */ /* 0x0001e20000100800 */
[----:B------:R-:W-:Y:S01]  /*175b0*/  IMAD.X R44, R15, 0x1, R44, P6 ;  /* 0x000000010f2c7824 */ /* 0x000fe200030e062c */
[----:B------:R-:W-:Y:S02]  /*175c0*/  IADD3 R43, P6, PT, R13, R43, RZ ;  /* 0x0000002b0d2b7210 */ /* 0x000fe40007fde0ff */
[----:B0-----:R-:W2:Y:S01]  /*175d0*/  LDL.LU R21, [R1+0x8c0] ;  /* 0x0008c00001157983 */ /* 0x001ea20000300800 */
[----:B---3--:R-:W-:-:S03]  /*175e0*/  IMAD.X R42, R15, 0x1, R42, P1 ;  /* 0x000000010f2a7824 */ /* 0x008fc600008e062a */
        /* <DEDUP_REMOVED lines=37> */
[----:B0-----:R-:W3:Y:S04]  /*17840*/  LDL.LU R20, [R1+0x89c] ;  /* 0x00089c0001147983 */ /* 0x001ee80000300800 */
[----:B------:R-:W-:Y:S01]  /*17850*/  STL [R1+0x8e0], R26 ;  /* 0x0008e01a01007387 */ /* 0x000fe20000100800 */
[----:B----4-:R-:W-:-:S05]  /*17860*/  IADD3 R19, P6, PT, R13, R19, RZ ;  /* 0x000000130d137210 */ /* 0x010fca0007fde0ff */
[----:B------:R0:W-:Y:S04]  /*17870*/  STL [R1+0x8b4], R19 ;  /* 0x0008b41301007387 */ /* 0x0001e80000100800 */
[----:B0-----:R-:W4:Y:S01]  /*17880*/  LDL.LU R19, [R1+0x8b8] ;  /* 0x0008b80001137983 */ /* 0x001f220000300800 */
[----:B------:R-:W-:Y:S01]  /*17890*/  IMAD.X R24, R15, 0x1, R24, P1 ;  /* 0x000000010f187824 */ /* 0x000fe200008e0618 */
[----:B-----5:R-:W-:Y:S02]  /*178a0*/  IADD3 R16, P1, PT, R13, R16, RZ ;  /* 0x000000100d107210 */ /* 0x020fe40007f3e0ff */
[----:B------:R-:W-:Y:S01]  /*178b0*/  STL [R1+0x8d8], R25 ;  /* 0x0008d81901007387 */ /* 0x000fe20000100800 */
[----:B------:R-:W-:-:S03]  /*178c0*/  IMAD.X R23, R15, 0x1, R23, P2 ;  /* 0x000000010f177824 */ /* 0x000fc600010e0617 */
[----:B------:R0:W-:Y:S04]  /*178d0*/  STL [R1+0x8ac], R16 ;  /* 0x0008ac1001007387 */ /* 0x0001e80000100800 */
[----:B0-----:R-:W5:Y:S01]  /*178e0*/  LDL.LU R16, [R1+0x894] ;  /* 0x0008940001107983 */ /* 0x001f620000300800 */
[----:B------:R-:W-:-:S03]  /*178f0*/  IADD3 R22, P2, PT, R13, R22, RZ ;  /* 0x000000160d167210 */ /* 0x000fc60007f5e0ff */
[----:B------:R-:W-:Y:S04]  /*17900*/  STL [R1+0x8d0], R24 ;  /* 0x0008d01801007387 */ /* 0x000fe80000100800 */
[----:B------:R0:W-:Y:S04]  /*17910*/  STL [R1+0x8a4], R22 ;  /* 0x0008a41601007387 */ /* 0x0001e80000100800 */
[----:B0-----:R-:W5:Y:S04]  /*17920*/  LDL.LU R22, [R1+0x8b0] ;  /* 0x0008b00001167983 */ /* 0x001f680000300800 */
[----:B------:R-:W-:Y:S04]  /*17930*/  STL [R1+0x8c8], R23 ;  /* 0x0008c81701007387 */ /* 0x000fe80000100800 */
[----:B------:R-:W5:Y:S04]  /*17940*/  LDL.LU R44, [R1+0x88c] ;  /* 0x00088c00012c7983 */ /* 0x000f680000300800 */
[----:B------:R-:W5:Y:S04]  /*17950*/  LDL.LU R43, [R1+0x8a8] ;  /* 0x0008a800012b7983 */ /* 0x000f680000300800 */
[----:B------:R-:W5:Y:S01]  /*17960*/  LDL.LU R42, [R1+0x884] ;  /* 0x00088400012a7983 */ /* 0x000f620000300800 */
[----:B--2---:R-:W-:-:S05]  /*17970*/  IMAD.X R21, R15, 0x1, R21, P3 ;  /* 0x000000010f157824 */ /* 0x004fca00018e0615 */
        /* <DEDUP_REMOVED lines=19> */
[----:B---3--:R-:W-:-:S05]  /*17ab0*/  IADD3 R20, P3, PT, R13, R20, RZ ;  /* 0x000000140d147210 */ /* 0x008fca0007f7e0ff */
[----:B------:R0:W-:Y:S04]  /*17ac0*/  STL [R1+0x89c], R20 ;  /* 0x00089c1401007387 */ /* 0x0001e80000100800 */
        /* <DEDUP_REMOVED lines=9> */
[----:B------:R-:W-:-:S05]  /*17b60*/  IMAD.X R22, R15, 0x1, R22, P6 ;  /* 0x000000010f167824 */ /* 0x000fca00030e0616 */
[----:B------:R0:W-:Y:S01]  /*17b70*/  STL [R1+0x8b0], R22 ;  /* 0x0008b01601007387 */ /* 0x0001e20000100800 */
[----:B------:R-:W-:Y:S01]  /*17b80*/  IADD3 R44, P6, PT, R13, R44, RZ ;  /* 0x0000002c0d2c7210 */ /* 0x000fe20007fde0ff */
[----:B------:R-:W-:Y:S02]  /*17b90*/  IMAD.X R43, R15, 0x1, R43, P1 ;  /* 0x000000010f2b7824 */ /* 0x000fe400008e062b */
[----:B0-----:R-:W5:Y:S01]  /*17ba0*/  LDL.LU R22, [R1+0x824] ;  /* 0x0008240001167983 */ /* 0x001f620000300800 */
[----:B------:R-:W-:-:S03]  /*17bb0*/  IADD3 R42, P1, PT, R13, R42, RZ ;  /* 0x0000002a0d2a7210 */ /* 0x000fc60007f3e0ff */
[----:B------:R-:W-:Y:S04]  /*17bc0*/  STL [R1+0x88c], R44 ;  /* 0x00088c2c01007387 */ /* 0x000fe80000100800 */
[----:B------:R-:W-:Y:S04]  /*17bd0*/  STL [R1+0x8a8], R43 ;  /* 0x0008a82b01007387 */ /* 0x000fe80000100800 */
[----:B------:R-:W-:Y:S01]  /*17be0*/  STL [R1+0x884], R42 ;  /* 0x0008842a01007387 */ /* 0x000fe20000100800 */
[----:B--2---:R-:W-:Y:S01]  /*17bf0*/  IMAD.X R41, R15, 0x1, R41, P2 ;  /* 0x000000010f297824 */ /* 0x004fe200010e0629 */
[----:B------:R-:W-:-:S04]  /*17c00*/  IADD3 R40, P2, PT, R13, R40, RZ ;  /* 0x000000280d287210 */ /* 0x000fc80007f5e0ff */
        /* <DEDUP_REMOVED lines=27> */
[----:B------:R-:W-:Y:S01]  /*17dc0*/  IMAD.X R21, R15, 0x1, R21, P6 ;  /* 0x000000010f157824 */ /* 0x000fe200030e0615 */
[----:B------:R-:W-:-:S04]  /*17dd0*/  IADD3 R26, P4, PT, R13, R26, RZ ;  /* 0x0000001a0d1a7210 */ /* 0x000fc80007f9e0ff */
[----:B------:R0:W-:Y:S04]  /*17de0*/  STL [R1+0x860], R21 ;  /* 0x0008601501007387 */ /* 0x0001e80000100800 */
[----:B------:R-:W-:Y:S01]  /*17df0*/  STL [R1+0x868], R27 ;  /* 0x0008681b01007387 */ /* 0x000fe20000100800 */
[----:B------:R-:W-:-:S03]  /*17e00*/  IADD3 R25, P6, PT, R13, R25, RZ ;  /* 0x000000190d197210 */ /* 0x000fc60007fde0ff */
[----:B0-----:R-:W2:Y:S04]  /*17e10*/  LDL.LU R21, [R1+0x840] ;  /* 0x0008400001157983 */ /* 0x001ea80000300800 */
[----:B------:R-:W-:Y:S01]  /*17e20*/  STL [R1+0x844], R26 ;  /* 0x0008441a01007387 */ /* 0x000fe20000100800 */
[----:B---3--:R-:W-:-:S05]  /*17e30*/  IMAD.X R20, R15, 0x1, R20, P1 ;  /* 0x000000010f147824 */ /* 0x008fca00008e0614 */
[----:B------:R0:W-:Y:S04]  /*17e40*/  STL [R1+0x858], R20 ;  /* 0x0008581401007387 */ /* 0x0001e80000100800 */
[----:B0-----:R-:W3:Y:S04]  /*17e50*/  LDL.LU R20, [R1+0x81c] ;  /* 0x00081c0001147983 */ /* 0x001ee80000300800 */
[----:B------:R-:W-:Y:S01]  /*17e60*/  STL [R1+0x83c], R25 ;  /* 0x00083c1901007387 */ /* 0x000fe20000100800 */
[----:B----4-:R-:W-:-:S05]  /*17e70*/  IMAD.X R19, R15, 0x1, R19, P2 ;  /* 0x000000010f137824 */ /* 0x010fca00010e0613 */
[----:B------:R0:W-:Y:S04]  /*17e80*/  STL [R1+0x850], R19 ;  /* 0x0008501301007387 */ /* 0x0001e80000100800 */
[----:B0-----:R-:W4:Y:S01]  /*17e90*/  LDL.LU R19, [R1+0x838] ;  /* 0x0008380001137983 */ /* 0x001f220000300800 */
[C---:B------:R-:W-:Y:S02]  /*17ea0*/  IADD3 R24, P1, PT, R13.reuse, R24, RZ ;  /* 0x000000180d187210 */ /* 0x040fe40007f3e0ff */
[----:B------:R-:W-:Y:S01]  /*17eb0*/  IADD3 R23, P2, PT, R13, R23, RZ ;  /* 0x000000170d177210 */ /* 0x000fe20007f5e0ff */
[----:B-----5:R-:W-:Y:S02]  /*17ec0*/  IMAD.X R16, R15, 0x1, R16, P3 ;  /* 0x000000010f107824 */ /* 0x020fe400018e0610 */
[----:B------:R-:W-:Y:S04]  /*17ed0*/  STL [R1+0x834], R24 ;  /* 0x0008341801007387 */ /* 0x000fe80000100800 */
[----:B------:R0:W-:Y:S04]  /*17ee0*/  STL [R1+0x848], R16 ;  /* 0x0008481001007387 */ /* 0x0001e80000100800 */
[----:B0-----:R-:W5:Y:S01]  /*17ef0*/  LDL.LU R16, [R1+0x814] ;  /* 0x0008140001107983 */ /* 0x001f620000300800 */
[----:B------:R-:W-:-:S03]  /*17f00*/  IADD3 R22, P3, PT, R13, R22, RZ ;  /* 0x000000160d167210 */ /* 0x000fc60007f7e0ff */
        /* <DEDUP_REMOVED lines=80> */
[----:B------:R-:W-:-:S04]  /*18410*/  IMAD.X R24, R15, 0x1, R24, P2 ;  /* 0x000000010f187824 */ /* 0x000fc800010e0618 */
[----:B------:R0:W-:Y:S04]  /*18420*/  STL [R1+0x7bc], R21 ;  /* 0x0007bc1501007387 */ /* 0x0001e80000100800 */
[----:B0-----:R-:W2:Y:S04]  /*18430*/  LDL.LU R21, [R1+0x7c0] ;  /* 0x0007c00001157983 */ /* 0x001ea80000300800 */
[----:B------:R-:W-:Y:S01]  /*18440*/  STL [R1+0x7e0], R25 ;  /* 0x0007e01901007387 */ /* 0x000fe20000100800 */
[----:B---3--:R-:W-:Y:S01]  /*18450*/  IADD3 R20, P2, PT, R13, R20, RZ ;  /* 0x000000140d147210 */ /* 0x008fe20007f5e0ff */
[----:B------:R-:W-:-:S04]  /*18460*/  IMAD.X R23, R15, 0x1, R23, P3 ;  /* 0x000000010f177824 */ /* 0x000fc800018e0617 */
[----:B------:R0:W-:Y:S04]  /*18470*/  STL [R1+0x7b4], R20 ;  /* 0x0007b41401007387 */ /* 0x0001e80000100800 */
[----:B0-----:R-:W3:Y:S04]  /*18480*/  LDL.LU R20, [R1+0x79c] ;  /* 0x00079c0001147983 */ /* 0x001ee80000300800 */
[----:B------:R-:W-:Y:S01]  /*18490*/  STL [R1+0x7d8], R24 ;  /* 0x0007d81801007387 */ /* 0x000fe20000100800 */
[----:B----4-:R-:W-:-:S05]  /*184a0*/  IADD3 R19, P3, PT, R13, R19, RZ ;  /* 0x000000130d137210 */ /* 0x010fca0007f7e0ff */
[----:B------:R0:W-:Y:S04]  /*184b0*/  STL [R1+0x7ac], R19 ;  /* 0x0007ac1301007387 */ /* 0x0001e80000100800 */
[----:B0-----:R-:W4:Y:S04]  /*184c0*/  LDL.LU R19, [R1+0x7b8] ;  /* 0x0007b80001137983 */ /* 0x001f280000300800 */
[----:B------:R-:W-:Y:S01]  /*184d0*/  STL [R1+0x7d0], R23 ;  /* 0x0007d01701007387 */ /* 0x000fe20000100800 */
[----:B-----5:R-:W-:-:S03]  /*184e0*/  IMAD.X R16, R15, 0x1, R16, P4 ;  /* 0x000000010f107824 */ /* 0x020fc600020e0610 */
        /* <DEDUP_REMOVED lines=22> */
[----:B------:R-:W-:-:S05]  /*18650*/  IADD3 R22, P4, PT, R13, R22, RZ ;  /* 0x000000160d167210 */ /* 0x000fca0007f9e0ff */
[----:B------:R0:W-:Y:S04]  /*18660*/  STL [R1+0x7a4], R22 ;  /* 0x0007a41601007387 */ /* 0x0001e80000100800 */
        /* <DEDUP_REMOVED lines=50> */
[----:B------:R0:W-:Y:S04]  /*18990*/  STL [R1+0x768], R16 ;  /* 0x0007681001007387 */ /* 0x0001e80000100800 */
[----:B------:R-:W-:Y:S04]  /*189a0*/  STL [R1+0x770], R27 ;  /* 0x0007701b01007387 */ /* 0x000fe80000100800 */
        /* <DEDUP_REMOVED lines=14> */
[----:B0-----:R-:W3:Y:S04]  /*18a90*/  LDL.LU R20, [R1+0x71c] ;  /* 0x00071c0001147983 */ /* 0x001ee80000300800 */
[----:B------:R-:W-:Y:S04]  /*18aa0*/  STL [R1+0x734], R23 ;  /* 0x0007341701007387 */ /* 0x000fe80000100800 */
[----:B------:R-:W3:Y:S04]  /*18ab0*/  LDL.LU R44, [R1+0x738] ;  /* 0x00073800012c7983 */ /* 0x000ee80000300800 */
[----:B------:R-:W3:Y:S01]  /*18ac0*/  LDL.LU R43, [R1+0x714] ;  /* 0x00071400012b7983 */ /* 0x000ee20000300800 */
[----:B----4-:R-:W-:-:S03]  /*18ad0*/  IADD3 R19, P4, PT, R13, R19, RZ ;  /* 0x000000130d137210 */ /* 0x010fc60007f9e0ff */
        /* <DEDUP_REMOVED lines=20> */
[----:B-----5:R-:W-:-:S05]  /*18c20*/  IMAD.X R16, R15, 0x1, R16, P6 ;  /* 0x000000010f107824 */ /* 0x020fca00030e0610 */
[----:B------:R0:W-:Y:S04]  /*18c30*/  STL [R1+0x748], R16 ;  /* 0x0007481001007387 */ /* 0x0001e80000100800 */
        /* <DEDUP_REMOVED lines=11> */
[----:B------:R-:W-:Y:S01]  /*18cf0*/  IMAD.X R44, R15, 0x1, R44, P2 ;  /* 0x000000010f2c7824 */ /* 0x000fe200010e062c */
[----:B------:R-:W-:Y:S02]  /*18d00*/  IADD3 R43, P2, PT, R13, R43, RZ ;  /* 0x0000002b0d2b7210 */ /* 0x000fe40007f5e0ff */
[----:B0-----:R-:W3:Y:S01]  /*18d10*/  LDL.LU R20, [R1+0x6d0] ;  /* 0x0006d00001147983 */ /* 0x001ee20000300800 */
[----:B----4-:R-:W-:-:S03]  /*18d20*/  IMAD.X R42, R15, 0x1, R42, P3 ;  /* 0x000000010f2a7824 */ /* 0x010fc600018e062a */
        /* <DEDUP_REMOVED lines=37> */
[----:B------:R-:W-:-:S03]  /*18f80*/  IMAD.X R25, R15, 0x1, R25, P2 ;  /* 0x000000010f197824 */ /* 0x000fc600010e0619 */
[----:B------:R-:W-:Y:S01]  /*18f90*/  STL [R1+0x6f0], R26 ;  /* 0x0006f01a01007387 */ /* 0x000fe20000100800 */
[----:B-----5:R-:W-:Y:S01]  /*18fa0*/  IADD3 R16, P2, PT, R13, R16, RZ ;  /* 0x000000100d107210 */ /* 0x020fe20007f5e0ff */
[----:B------:R-:W-:-:S04]  /*18fb0*/  IMAD.X R24, R15, 0x1, R24, P3 ;  /* 0x000000010f187824 */ /* 0x000fc800018e0618 */
        /* <DEDUP_REMOVED lines=10> */
[----:B0-----:R-:W2:Y:S04]  /*19060*/  LDL.LU R21, [R1+0x6c0] ;  /* 0x0006c00001157983 */ /* 0x001ea80000300800 */
[----:B------:R-:W-:Y:S04]  /*19070*/  STL [R1+0x6d8], R23 ;  /* 0x0006d81701007387 */ /* 0x000fe80000100800 */
[----:B------:R-:W2:Y:S04]  /*19080*/  LDL.LU R44, [R1+0x69c] ;  /* 0x00069c00012c7983 */ /* 0x000ea80000300800 */
[----:B------:R-:W2:Y:S01]  /*19090*/  LDL.LU R43, [R1+0x6b8] ;  /* 0x0006b800012b7983 */ /* 0x000ea20000300800 */
[----:B---3--:R-:W-:-:S03]  /*190a0*/  IMAD.X R20, R15, 0x1, R20, P6 ;  /* 0x000000010f147824 */ /* 0x008fc600030e0614 */
        /* <DEDUP_REMOVED lines=20> */
[----:B----4-:R-:W-:-:S05]  /*191f0*/  IADD3 R19, P6, PT, R13, R19, RZ ;  /* 0x000000130d137210 */ /* 0x010fca0007fde0ff */
[----:B------:R0:W-:Y:S04]  /*19200*/  STL [R1+0x6ac], R19 ;  /* 0x0006ac1301007387 */ /* 0x0001e80000100800 */
        /* <DEDUP_REMOVED lines=8> */
[----:B0-----:R-:W5:Y:S01]  /*19290*/  LDL.LU R22, [R1+0x658] ;  /* 0x0006580001167983 */ /* 0x001f620000300800 */
[----:B--2---:R-:W-:-:S05]  /*192a0*/  IMAD.X R21, R15, 0x1, R21, P2 ;  /* 0x000000010f157824 */ /* 0x004fca00010e0615 */
[----:B------:R0:W-:Y:S01]  /*192b0*/  STL [R1+0x6c0], R21 ;  /* 0x0006c01501007387 */ /* 0x0001e20000100800 */
[----:B------:R-:W-:Y:S01]  /*192c0*/  IADD3 R44, P2, PT, R13, R44, RZ ;  /* 0x0000002c0d2c7210 */ /* 0x000fe20007f5e0ff */
[----:B------:R-:W-:Y:S02]  /*192d0*/  IMAD.X R43, R15, 0x1, R43, P3 ;  /* 0x000000010f2b7824 */ /* 0x000fe400018e062b */
[----:B0-----:R-:W2:Y:S01]  /*192e0*/  LDL.LU R21, [R1+0x654] ;  /* 0x0006540001157983 */ /* 0x001ea20000300800 */
[----:B---3--:R-:W-:-:S03]  /*192f0*/  IADD3 R42, P3, PT, R13, R42, RZ ;  /* 0x0000002a0d2a7210 */ /* 0x008fc60007f7e0ff */
        /* <DEDUP_REMOVED lines=36> */
[----:B0-----:R-:W3:Y:S04]  /*19540*/  LDL.LU R20, [R1+0x438] ;  /* 0x0004380001147983 */ /* 0x001ee80000300800 */
[----:B------:R-:W-:Y:S01]  /*19550*/  STL [R1+0x43c], R26 ;  /* 0x00043c1a01007387 */ /* 0x000fe20000100800 */
[----:B----4-:R-:W-:-:S05]  /*19560*/  IMAD.X R19, R15, 0x1, R19, P3 ;  /* 0x000000010f137824 */ /* 0x010fca00018e0613 */
[----:B------:R0:W-:Y:S04]  /*19570*/  STL [R1+0x668], R19 ;  /* 0x0006681301007387 */ /* 0x0001e80000100800 */
[----:B0-----:R-:W4:Y:S01]  /*19580*/  LDL.LU R19, [R1+0x64c] ;  /* 0x00064c0001137983 */ /* 0x001f220000300800 */
[C---:B------:R-:W-:Y:S02]  /*19590*/  IADD3 R25, P2, PT, R13.reuse, R25, RZ ;  /* 0x000000190d197210 */ /* 0x040fe40007f5e0ff */
[----:B------:R-:W-:-:S03]  /*195a0*/  IADD3 R24, P3, PT, R13, R24, RZ ;  /* 0x000000180d187210 */ /* 0x000fc60007f7e0ff */
[----:B------:R-:W-:Y:S01]  /*195b0*/  STL [R1+0x634], R25 ;  /* 0x0006341901007387 */ /* 0x000fe20000100800 */
[----:B-----5:R-:W-:Y:S01]  /*195c0*/  IMAD.X R16, R15, 0x1, R16, P4 ;  /* 0x000000010f107824 */ /* 0x020fe200020e0610 */
[----:B------:R-:W-:-:S04]  /*195d0*/  IADD3 R23, P4, PT, R13, R23, RZ ;  /* 0x000000170d177210 */ /* 0x000fc80007f9e0ff */
        /* <DEDUP_REMOVED lines=93> */
[----:B0-----:R-:W4:Y:S01]  /*19bb0*/  LDL.LU R19, [R1+0x390] ;  /* 0x0003900001137983 */ /* 0x001f220000300800 */
[----:B------:R-:W-:-:S03]  /*19bc0*/  IMAD.X R23, R15, 0x1, R23, P6 ;  /* 0x000000010f177824 */ /* 0x000fc600030e0617 */
[----:B------:R-:W-:Y:S01]  /*19bd0*/  STL [R1+0x3f4], R24 ;  /* 0x0003f41801007387 */ /* 0x000fe20000100800 */
[----:B-----5:R-:W-:-:S05]  /*19be0*/  IADD3 R16, P6, PT, R13, R16, RZ ;  /* 0x000000100d107210 */ /* 0x020fca0007fde0ff */
[----:B------:R0:W-:Y:S04]  /*19bf0*/  STL [R1+0x3c8], R16 ;  /* 0x0003c81001007387 */ /* 0x0001e80000100800 */
[----:B0-----:R-:W5:Y:S04]  /*19c00*/  LDL.LU R16, [R1+0x3d4] ;  /* 0x0003d40001107983 */ /* 0x001f680000300800 */
[----:B------:R-:W-:Y:S01]  /*19c10*/  STL [R1+0x3ec], R23 ;  /* 0x0003ec1701007387 */ /* 0x000fe20000100800 */
[----:B------:R-:W-:-:S03]  /*19c20*/  IMAD.X R22, R15, 0x1, R22, P1 ;  /* 0x000000010f167824 */ /* 0x000fc600008e0616 */
        /* <DEDUP_REMOVED lines=90> */
[----:B------:R-:W-:-:S05]  /*1a1d0*/  IADD3 R23, P6, PT, R13, R23, RZ ;  /* 0x000000170d177210 */ /* 0x000fca0007fde0ff */
[----:B------:R-:W-:Y:S04]  /*1a1e0*/  STL [R1+0x328], R23 ;  /* 0x0003281701007387 */ /* 0x000fe80000100800 */
[----:B------:R-:W4:Y:S04]  /*1a1f0*/  LDL.LU R44, [R1+0x32c] ;  /* 0x00032c00012c7983 */ /* 0x000f280000300800 */
[----:B------:R-:W4:Y:S01]  /*1a200*/  LDL.LU R43, [R1+0x308] ;  /* 0x00030800012b7983 */ /* 0x000f220000300800 */
[----:B-----5:R-:W-:-:S03]  /*1a210*/  IADD3 R16, P1, PT, R13, R16, RZ ;  /* 0x000000100d107210 */ /* 0x020fc60007f3e0ff */
        /* <DEDUP_REMOVED lines=20> */
[----:B------:R-:W-:-:S05]  /*1a360*/  IMAD.X R22, R15, 0x1, R22, P2 ;  /* 0x000000010f167824 */ /* 0x000fca00010e0616 */
        /* <DEDUP_REMOVED lines=13> */
[----:B------:R-:W-:Y:S01]  /*1a440*/  IMAD.X R44, R15, 0x1, R44, P4 ;  /* 0x000000010f2c7824 */ /* 0x000fe200020e062c */
[----:B------:R-:W-:Y:S01]  /*1a450*/  IADD3 R43, P4, PT, R13, R43, RZ ;  /* 0x0000002b0d2b7210 */ /* 0x000fe20007f9e0ff */
[----:B-----5:R-:W-:-:S03]  /*1a460*/  IMAD.X R42, R15, 0x1, R42, P6 ;  /* 0x000000010f2a7824 */ /* 0x020fc600030e062a */
        /* <DEDUP_REMOVED lines=39> */
[----:B------:R-:W-:Y:S01]  /*1a6e0*/  IADD3 R22, P4, PT, R13, R22, RZ ;  /* 0x000000160d167210 */ /* 0x000fe20007f9e0ff */
[----:B------:R-:W-:-:S04]  /*1a6f0*/  IMAD.X R24, R15, 0x1, R24, P6 ;  /* 0x000000010f187824 */ /* 0x000fc800030e0618 */
        /* <DEDUP_REMOVED lines=10> */
[----:B0-----:R-:W3:Y:S04]  /*1a7a0*/  LDL.LU R20, [R1+0x2b4] ;  /* 0x0002b40001147983 */ /* 0x001ee80000300800 */
[----:B------:R-:W-:Y:S04]  /*1a7b0*/  STL [R1+0x2cc], R23 ;  /* 0x0002cc1701007387 */ /* 0x000fe80000100800 */
[----:B------:R-:W3:Y:S04]  /*1a7c0*/  LDL.LU R44, [R1+0x290] ;  /* 0x00029000012c7983 */ /* 0x000ee80000300800 */
[----:B------:R-:W3:Y:S01]  /*1a7d0*/  LDL.LU R43, [R1+0x2ac] ;  /* 0x0002ac00012b7983 */ /* 0x000ee20000300800 */
[----:B----4-:R-:W-:-:S03]  /*1a7e0*/  IMAD.X R19, R15, 0x1, R19, P2 ;  /* 0x000000010f137824 */ /* 0x010fc600010e0613 */
        /* <DEDUP_REMOVED lines=33> */
[----:B------:R-:W-:Y:S01]  /*1aa00*/  IADD3 R44, P4, PT, R13, R44, RZ ;  /* 0x0000002c0d2c7210 */ /* 0x000fe20007f9e0ff */
[----:B------:R-:W-:Y:S02]  /*1aa10*/  IMAD.X R43, R15, 0x1, R43, P6 ;  /* 0x000000010f2b7824 */ /* 0x000fe400030e062b */
[----:B0-----:R-:W3:Y:S01]  /*1aa20*/  LDL.LU R20, [R1+0x228] ;  /* 0x0002280001147983 */ /* 0x001ee20000300800 */
[----:B----4-:R-:W-:-:S03]  /*1aa30*/  IADD3 R42, P6, PT, R13, R42, RZ ;  /* 0x0000002a0d2a7210 */ /* 0x010fc60007fde0ff */
        /* <DEDUP_REMOVED lines=37> */
[----:B------:R-:W-:-:S03]  /*1ac90*/  IADD3 R25, P4, PT, R13, R25, RZ ;  /* 0x000000190d197210 */ /* 0x000fc60007f9e0ff */
[----:B------:R-:W-:Y:S01]  /*1aca0*/  STL [R1+0x248], R26 ;  /* 0x0002481a01007387 */ /* 0x000fe20000100800 */
[----:B-----5:R-:W-:Y:S01]  /*1acb0*/  IMAD.X R16, R15, 0x1, R16, P6 ;  /* 0x000000010f107824 */ /* 0x020fe200030e0610 */
[----:B------:R-:W-:-:S04]  /*1acc0*/  IADD3 R24, P6, PT, R13, R24, RZ ;  /* 0x000000180d187210 */ /* 0x000fc80007fde0ff */
[----:B------:R0:W-:Y:S04]  /*1acd0*/  STL [R1+0x25c], R16 ;  /* 0x00025c1001007387 */ /* 0x0001e80000100800 */
[----:B0-----:R-:W5:Y:S04]  /*1ace0*/  LDL.LU R16, [R1+0x220] ;  /* 0x0002200001107983 */ /* 0x001f680000300800 */
[----:B------:R-:W-:Y:S01]  /*1acf0*/  STL [R1+0x240], R25 ;  /* 0x0002401901007387 */ /* 0x000fe20000100800 */
[----:B------:R-:W-:Y:S01]  /*1ad00*/  IMAD.X R22, R15, 0x1, R22, P1 ;  /* 0x000000010f167824 */ /* 0x000fe200008e0616 */
[----:B------:R-:W-:-:S04]  /*1ad10*/  IADD3 R23, P1, PT, R13, R23, RZ ;  /* 0x000000170d177210 */ /* 0x000fc80007f3e0ff */
[----:B------:R0:W-:Y:S04]  /*1ad20*/  STL [R1+0x254], R22 ;  /* 0x0002541601007387 */ /* 0x0001e80000100800 */
        /* <DEDUP_REMOVED lines=88> */
[----:B------:R-:W-:-:S03]  /*1b2b0*/  IMAD.X R24, R15, 0x1, R24, P1 ;  /* 0x000000010f187824 */ /* 0x000fc600008e0618 */
[----:B------:R-:W-:Y:S01]  /*1b2c0*/  STL [R1+0x1e0], R25 ;  /* 0x0001e01901007387 */ /* 0x000fe20000100800 */
[----:B-----5:R-:W-:Y:S01]  /*1b2d0*/  IADD3 R16, P1, PT, R13, R16, RZ ;  /* 0x000000100d107210 */ /* 0x020fe20007f3e0ff */
[----:B------:R-:W-:-:S04]  /*1b2e0*/  IMAD.X R23, R15, 0x1, R23, P2 ;  /* 0x000000010f177824 */ /* 0x000fc800010e0617 */
[----:B------:R0:W-:Y:S04]  /*1b2f0*/  STL [R1+0x1ac], R16 ;  /* 0x0001ac1001007387 */ /* 0x0001e80000100800 */
[----:B0-----:R-:W5:Y:S04]  /*1b300*/  LDL.LU R16, [R1+0x194] ;  /* 0x0001940001107983 */ /* 0x001f680000300800 */
[----:B------:R-:W-:Y:S04]  /*1b310*/  STL [R1+0x1d8], R24 ;  /* 0x0001d81801007387 */ /* 0x000fe80000100800 */
[----:B------:R-:W5:Y:S01]  /*1b320*/  LDL.LU R44, [R1+0x1b0] ;  /* 0x0001b000012c7983 */ /* 0x000f620000300800 */
[----:B------:R-:W-:-:S03]  /*1b330*/  IADD3 R22, P2, PT, R13, R22, RZ ;  /* 0x000000160d167210 */ /* 0x000fc60007f5e0ff */
[----:B------:R0:W-:Y:S04]  /*1b340*/  STL [R1+0x1d0], R23 ;  /* 0x0001d01701007387 */ /* 0x0001e80000100800 */
[----:B------:R-:W5:Y:S04]  /*1b350*/  LDL.LU R43, [R1+0x1a8] ;  /* 0x0001a800012b7983 */ /* 0x000f680000300800 */
[----:B------:R1:W-:Y:S04]  /*1b360*/  STL [R1+0x1a4], R22 ;  /* 0x0001a41601007387 */ /* 0x0003e80000100800 */
[----:B------:R-:W5:Y:S04]  /*1b370*/  LDL.LU R42, [R1+0x18c] ;  /* 0x00018c00012a7983 */ /* 0x000f680000300800 */
[----:B------:R-:W5:Y:S01]  /*1b380*/  LDL.LU R41, [R1+0x1a0] ;  /* 0x0001a00001297983 */ /* 0x000f620000300800 */
[----:B--2---:R-:W-:-:S05]  /*1b390*/  IMAD.X R21, R15, 0x1, R21, P3 ;  /* 0x000000010f157824 */ /* 0x004fca00018e0615 */
        /* <DEDUP_REMOVED lines=14> */
[----:B0-----:R-:W5:Y:S04]  /*1b480*/  LDL R23, [R1+0xb54] ;  /* 0x000b540001177983 */ /* 0x001f680000100800 */
[----:B------:R-:W5:Y:S04]  /*1b490*/  LDL.LU R27, [R1+0x164] ;  /* 0x00016400011b7983 */ /* 0x000f680000300800 */
[----:B------:R-:W5:Y:S04]  /*1b4a0*/  LDL.LU R26, [R1+0x148] ;  /* 0x00014800011a7983 */ /* 0x000f680000300800 */
[----:B------:R-:W5:Y:S04]  /*1b4b0*/  LDL.LU R25, [R1+0x15c] ;  /* 0x00015c0001197983 */ /* 0x000f680000300800 */
[----:B------:R-:W5:Y:S04]  /*1b4c0*/  LDL.LU R24, [R1+0x140] ;  /* 0x0001400001187983 */ /* 0x000f680000300800 */
[----:B-1----:R-:W5:Y:S01]  /*1b4d0*/  LDL.LU R22, [R1+0x154] ;  /* 0x0001540001167983 */ /* 0x002f620000300800 */
[----:B---3--:R-:W-:-:S05]  /*1b4e0*/  IADD3 R20, P3, PT, R13, R20, RZ ;  /* 0x000000140d147210 */ /* 0x008fca0007f7e0ff */
[----:B------:R0:W-:Y:S04]  /*1b4f0*/  STL [R1+0x19c], R20 ;  /* 0x00019c1401007387 */ /* 0x0001e80000100800 */
[----:B--2---:R-:W2:Y:S04]  /*1b500*/  LDL.LU R21, [R1+0x14c] ;  /* 0x00014c0001157983 */ /* 0x004ea80000300800 */
[----:B0-----:R-:W3:Y:S01]  /*1b510*/  LDL.LU R20, [R1+0x144] ;  /* 0x0001440001147983 */ /* 0x001ee20000300800 */
[----:B----4-:R-:W-:-:S05]  /*1b520*/  IMAD.X R19, R15, 0x1, R19, P4 ;  /* 0x000000010f137824 */ /* 0x010fca00020e0613 */
[----:B------:R0:W-:Y:S04]  /*1b530*/  STL [R1+0x1b8], R19 ;  /* 0x0001b81301007387 */ /* 0x0001e80000100800 */
[----:B0-----:R-:W4:Y:S01]  /*1b540*/  LDL.LU R19, [R1+0x138] ;  /* 0x0001380001137983 */ /* 0x001f220000300800 */
[----:B-----5:R-:W-:Y:S01]  /*1b550*/  IADD3 R16, P4, PT, R13, R16, RZ ;  /* 0x000000100d107210 */ /* 0x020fe20007f9e0ff */
[----:B------:R-:W-:-:S04]  /*1b560*/  IMAD.X R44, R15, 0x1, R44, P6 ;  /* 0x000000010f2c7824 */ /* 0x000fc800030e062c */
[----:B------:R0:W-:Y:S01]  /*1b570*/  STL [R1+0x194], R16 ;  /* 0x0001941001007387 */ /* 0x0001e20000100800 */
[----:B------:R-:W1:Y:S03]  /*1b580*/  SYNCS.PHASECHK.TRANS64.TRYWAIT P6, [UR11], R17 ;  /* 0x00000011ff0075a7 */ /* 0x000e6600080c110b */
[----:B------:R0:W-:Y:S01]  /*1b590*/  STL [R1+0x1b0], R44 ;  /* 0x0001b02c01007387 */ /* 0x0001e20000100800 */
[----:B------:R-:W-:Y:S01]  /*1b5a0*/  IMAD.X R43, R15, 0x1, R43, P1 ;  /* 0x000000010f2b7824 */ /* 0x000fe200008e062b */
[----:B------:R-:W-:-:S04]  /*1b5b0*/  IADD3 R42, P1, PT, R13, R42, RZ ;  /* 0x0000002a0d2a7210 */ /* 0x000fc80007f3e0ff */
[----:B------:R1:W-:Y:S01]  /*1b5c0*/  STL [R1+0x1a8], R43 ;  /* 0x0001a82b01007387 */ /* 0x0003e20000100800 */
[----:B0-----:R-:W0:Y:S01]  /*1b5d0*/  LDC R16, c[0x0][0x3a0] ;  /* 0x0000e800ff107b82 */ /* 0x001e220000000800 */
[----:B------:R-:W-:Y:S02]  /*1b5e0*/  IMAD.X R41, R15, 0x1, R41, P2 ;  /* 0x000000010f297824 */ /* 0x000fe400010e0629 */
[----:B------:R0:W-:Y:S04]  /*1b5f0*/  STL [R1+0x18c], R42 ;  /* 0x00018c2a01007387 */ /* 0x0001e80000100800 */
[----:B------:R0:W-:Y:S01]  /*1b600*/  STL [R1+0x1a0], R41 ;  /* 0x0001a02901007387 */ /* 0x0001e20000100800 */
[----:B------:R-:W-:Y:S02]  /*1b610*/  PRMT R18, RZ, 0x7610, R18 ;  /* 0x00007610ff127816 */ /* 0x000fe40000000012 */
[----:B------:R-:W-:Y:S01]  /*1b620*/  IADD3 R40, P2, PT, R13, R40, RZ ;  /* 0x000000280d287210 */ /* 0x000fe20007f5e0ff */
[----:B------:R-:W-:-:S04]  /*1b630*/  IMAD.X R39, R15, 0x1, R39, P3 ;  /* 0x000000010f277824 */ /* 0x000fc800018e0627 */
[----:B------:R0:W-:Y:S01]  /*1b640*/  STL [R1+0x184], R40 ;  /* 0x0001842801007387 */ /* 0x0001e20000100800 */
[----:B------:R-:W-:-:S03]  /*1b650*/  IADD3 R38, P3, PT, R13, R38, RZ ;  /* 0x000000260d267210 */ /* 0x000fc60007f7e0ff */
[----:B------:R0:W-:Y:S01]  /*1b660*/  STL [R1+0x198], R39 ;  /* 0x0001982701007387 */ /* 0x0001e20000100800 */
[----:B------:R-:W-:-:S03]  /*1b670*/  IMAD.X R37, R15, 0x1, R37, P4 ;  /* 0x000000010f257824 */ /* 0x000fc600020e0625 */
        /* <DEDUP_REMOVED lines=19> */
[----:B------:R-:W-:-:S03]  /*1b7b0*/  VIADD R23, R23, 0x1 ;  /* 0x0000000117177836 */ /* 0x000fc60000000000 */
[----:B------:R0:W-:Y:S01]  /*1b7c0*/  STL [R1+0x150], R28 ;  /* 0x0001501c01007387 */ /* 0x0001e20000100800 */
[----:B------:R-:W-:-:S03]  /*1b7d0*/  IMAD.X R27, R15, 0x1, R27, P1 ;  /* 0x000000010f1b7824 */ /* 0x000fc600008e061b */
[----:B------:R0:W-:Y:S01]  /*1b7e0*/  STL [R1+0xb60], R23 ;  /* 0x000b601701007387 */ /* 0x0001e20000100800 */
[----:B------:R-:W-:Y:S01]  /*1b7f0*/  IADD3 R26, P1, PT, R13, R26, RZ ;  /* 0x0000001a0d1a7210 */ /* 0x000fe20007f3e0ff */
[----:B------:R-:W-:Y:S02]  /*1b800*/  IMAD.X R25, R15, 0x1, R25, P2 ;  /* 0x000000010f197824 */ /* 0x000fe400010e0619 */
[----:B------:R0:W-:Y:S01]  /*1b810*/  STL [R1+0x164], R27 ;  /* 0x0001641b01007387 */ /* 0x0001e20000100800 */
[----:B------:R-:W-:-:S03]  /*1b820*/  IADD3 R24, P2, PT, R13, R24, RZ ;  /* 0x000000180d187210 */ /* 0x000fc60007f5e0ff */
[----:B------:R0:W-:Y:S01]  /*1b830*/  STL [R1+0x148], R26 ;  /* 0x0001481a01007387 */ /* 0x0001e20000100800 */
[----:B------:R-:W-:-:S03]  /*1b840*/  IMAD.X R22, R15, 0x1, R22, P3 ;  /* 0x000000010f167824 */ /* 0x000fc600018e0616 */
[----:B------:R0:W-:Y:S04]  /*1b850*/  STL [R1+0x15c], R25 ;  /* 0x00015c1901007387 */ /* 0x0001e80000100800 */
[----:B------:R0:W-:Y:S04]  /*1b860*/  STL [R1+0x140], R24 ;  /* 0x0001401801007387 */ /* 0x0001e80000100800 */
[----:B------:R0:W-:Y:S01]  /*1b870*/  STL [R1+0x154], R22 ;  /* 0x0001541601007387 */ /* 0x0001e20000100800 */
[C---:B--2---:R-:W-:Y:S02]  /*1b880*/  IMAD.X R21, R15.reuse, 0x1, R21, P4 ;  /* 0x000000010f157824 */ /* 0x044fe400020e0615 */
[----:B---3--:R-:W-:-:S03]  /*1b890*/  IMAD.X R20, R15, 0x1, R20, P1 ;  /* 0x000000010f147824 */ /* 0x008fc600008e0614 */
[----:B------:R2:W-:Y:S04]  /*1b8a0*/  STL [R1+0x14c], R21 ;  /* 0x00014c1501007387 */ /* 0x0005e80000100800 */
[----:B------:R2:W-:Y:S01]  /*1b8b0*/  STL [R1+0x144], R20 ;  /* 0x0001441401007387 */ /* 0x0005e20000100800 */
[----:B0-----:R-:W-:Y:S01]  /*1b8c0*/  IMAD R16, R23, -0x80, R16 ;  /* 0xffffff8017107824 */ /* 0x001fe200078e0210 */
[----:B------:R-:W-:Y:S01]  /*1b8d0*/  IADD3 R4, P3, PT, R13, R4, RZ ;  /* 0x000000040d047210 */ /* 0x000fe20007f7e0ff */
[----:B----4-:R-:W-:-:S05]  /*1b8e0*/  IMAD.X R19, R15, 0x1, R19, P2 ;  /* 0x000000010f137824 */ /* 0x010fca00010e0613 */
[----:B------:R2:W-:Y:S04]  /*1b8f0*/  STL [R1+0x138], R19 ;  /* 0x0001381301007387 */ /* 0x0005e80000100800 */
[----:B------:R2:W-:Y:S01]  /*1b900*/  STL.S16 [R1+0x134], R18 ;  /* 0x0001341201007387 */ /* 0x0005e20000100600 */
[----:B------:R-:W-:Y:S01]  /*1b910*/  IADD3 R2, P2, PT, R13, R2, RZ ;  /* 0x000000020d027210 */ /* 0x000fe20007f5e0ff */
[C---:B------:R-:W-:Y:S01]  /*1b920*/  IMAD.X R5, R15.reuse, 0x1, R5, P3 ;  /* 0x000000010f057824 */ /* 0x040fe200018e0605 */
[C---:B------:R-:W-:Y:S02]  /*1b930*/  ISETP.GT.AND P1, PT, R16.reuse, RZ, PT ;  /* 0x000000ff1000720c */ /* 0x040fe40003f24270 */
[----:B------:R-:W-:Y:S01]  /*1b940*/  ISETP.GT.AND P4, PT, R16, 0x1, PT ;  /* 0x000000011000780c */ /* 0x000fe20003f84270 */
[----:B------:R-:W-:Y:S01]  /*1b950*/  IMAD.X R3, R15, 0x1, R3, P2 ;  /* 0x000000010f037824 */ /* 0x000fe200010e0603 */
[----:B-1----:R-:W-:Y:S11]  /*1b960*/  @!P6 BRA `(.L_x_8) ;  /* 0x000000f000e8e947 */ /* 0x002ff60003800000 */
.L_x_16:
[----:B------:R0:W-:Y:S04]  /*1b970*/  STL [R1+0xc38], R137 ;  /* 0x000c388901007387 */ /* 0x0001e80000100800 */
[----:B0-----:R-:W3:Y:S04]  /*1b980*/  LDL R137, [R1+0x134] ;  /* 0x0001340001897983 */ /* 0x001ee80000100800 */
[----:B------:R0:W-:Y:S04]  /*1b990*/  STL [R1+0xc34], R139 ;  /* 0x000c348b01007387 */ /* 0x0001e80000100800 */
[----:B--2---:R-:W2:Y:S04]  /*1b9a0*/  LDL R19, [R1+0x138] ;  /* 0x0001380001137983 */ /* 0x004ea80000100800 */
[----:B------:R-:W2:Y:S01]  /*1b9b0*/  LDL R18, [R1+0x140] ;  /* 0x0001400001127983 */ /* 0x000ea20000100800 */
[----:B0-----:R-:W-:-:S03]  /*1b9c0*/  PRMT R139, RZ, 0x7610, R139 ;  /* 0x00007610ff8b7816 */ /* 0x001fc6000000008b */
[----:B------:R0:W-:Y:S04]  /*1b9d0*/  STL [R1+0xc30], R141 ;  /* 0x000c308d01007387 */ /* 0x0001e80000100800 */
[----:B------:R-:W4:Y:S04]  /*1b9e0*/  @P1 LDG.E.U8 R139, desc[UR20][R4.64] ;  /* 0x00000014048b1981 */ /* 0x000f28000c1e1100 */
[----:B------:R-:W-:Y:S01]  /*1b9f0*/  STL [R1+0xc2c], R143 ;  /* 0x000c2c8f01007387 */ /* 0x000fe20000100800 */
[----:B0-----:R-:W-:-:S03]  /*1ba00*/  PRMT R141, RZ, 0x7610, R141 ;  /* 0x00007610ff8d7816 */ /* 0x001fc6000000008d */
[----:B------:R-:W-:Y:S04]  /*1ba10*/  STL [R1+0xc28], R145 ;  /* 0x000c289101007387 */ /* 0x000fe80000100800 */
        /* <DEDUP_REMOVED lines=16> */
[----:B---3--:R-:W3:Y:S04]  /*1bb20*/  @P1 LDG.E.U8 R137, desc[UR20][R2.64] ;  /* 0x0000001402891981 */ /* 0x008ee8000c1e1100 */
[----:B--2---:R-:W2:Y:S04]  /*1bb30*/  @P4 LDG.E.U8 R141, desc[UR20][R18.64] ;  /* 0x00000014128d4981 */ /* 0x004ea8000c1e1100 */
[----:B---3--:R0:W-:Y:S04]  /*1bb40*/  @P1 STL [R1+0x134], R137 ;  /* 0x0001348901001387 */ /* 0x0081e80000100800 */
[----:B0-----:R-:W3:Y:S01]  /*1bb50*/  LDL.LU R137, [R1+0xc38] ;  /* 0x000c380001897983 */ /* 0x001ee20000300800 */
[----:B------:R-:W-:-:S03]  /*1bb60*/  ISETP.GT.AND P2, PT, R16, 0x2, PT ;  /* 0x000000021000780c */ /* 0x000fc60003f44270 */
[----:B------:R-:W-:Y:S04]  /*1bb70*/  STL [R1+0xb8c], R2 ;  /* 0x000b8c0201007387 */ /* 0x000fe80000100800 */
[----:B------:R-:W-:Y:S04]  /*1bb80*/  STL [R1+0xb88], R3 ;  /* 0x000b880301007387 */ /* 0x000fe80000100800 */
[----:B----4-:R0:W-:Y:S04]  /*1bb90*/  STL [R1+0x130], R139 ;  /* 0x0001308b01007387 */ /* 0x0101e80000100800 */
[----:B0-----:R-:W4:Y:S04]  /*1bba0*/  LDL.LU R139, [R1+0xc34] ;  /* 0x000c3400018b7983 */ /* 0x001f280000300800 */
[----:B------:R-:W-:Y:S04]  /*1bbb0*/  STL [R1+0xb94], R4 ;  /* 0x000b940401007387 */ /* 0x000fe80000100800 */
[----:B------:R-:W-:Y:S04]  /*1bbc0*/  STL [R1+0xb90], R5 ;  /* 0x000b900501007387 */ /* 0x000fe80000100800 */
[----:B--2---:R0:W-:Y:S04]  /*1bbd0*/  STL [R1+0x12c], R141 ;  /* 0x00012c8d01007387 */ /* 0x0041e80000100800 */
[----:B0-----:R-:W2:Y:S04]  /*1bbe0*/  LDL.LU R141, [R1+0xc30] ;  /* 0x000c3000018d7983 */ /* 0x001ea80000300800 */
[----:B------:R-:W2:Y:S04]  /*1bbf0*/  LDL R18, [R1+0x144] ;  /* 0x0001440001127983 */ /* 0x000ea80000100800 */
[----:B------:R-:W2:Y:S01]  /*1bc00*/  LDL R19, [R1+0x148] ;  /* 0x0001480001137983 */ /* 0x000ea20000100800 */
[----:B------:R-:W-:-:S02]  /*1bc10*/  PRMT R143, RZ, 0x7610, R143 ;  /* 0x00007610ff8f7816 */ /* 0x000fc4000000008f */
[----:B--2---:R-:W-:-:S04]  /*1bc20*/  @P4 LOP3.LUT R19, R19, R18, RZ, 0x3c, !PT ;  /* 0x0000001213134212 */ /* 0x004fc800078e3cff */
[----:B------:R-:W-:-:S04]  /*1bc30*/  @P4 LOP3.LUT R18, R19, R18, RZ, 0x3c, !PT ;  /* 0x0000001213124212 */ /* 0x000fc800078e3cff */
[----:B------:R-:W-:-:S05]  /*1bc40*/  @P4 LOP3.LUT R19, R19, R18, RZ, 0x3c, !PT ;  /* 0x0000001213134212 */ /* 0x000fca00078e3cff */
[----:B------:R-:W2:Y:S04]  /*1bc50*/  @P4 LDG.E.U8 R143, desc[UR20][R18.64] ;  /* 0x00000014128f4981 */ /* 0x000ea8000c1e1100 */
        /* <DEDUP_REMOVED lines=17> */
[----:B------:R-:W2:Y:S01]  /*1bd70*/  @P2 LDG.E.U8 R147, desc[UR20][R18.64] ;  /* 0x0000001412932981 */ /* 0x000ea2000c1e1100 */
[----:B------:R-:W-:-:S03]  /*1bd80*/  ISETP.GT.AND P1, PT, R16, 0x3, PT ;  /* 0x000000031000780c */ /* 0x000fc60003f24270 */
        /* <DEDUP_REMOVED lines=36> */
[----:B------:R0:W2:Y:S04]  /*1bfd0*/  @P3 LDG.E.U8 R83, desc[UR20][R18.64] ;  /* 0x0000001412533981 */ /* 0x0000a8000c1e1100 */
[----:B------:R-:W0:Y:S04]  /*1bfe0*/  LDL R18, [R1+0x180] ;  /* 0x0001800001127983 */ /* 0x000e280000100800 */
[----:B------:R-:W0:Y:S01]  /*1bff0*/  LDL R19, [R1+0x184] ;  /* 0x0001840001137983 */ /* 0x000e220000100800 */
[----:B------:R-:W-:Y:S02]  /*1c000*/  ISETP.GT.AND P2, PT, R16, 0x5, PT ;  /* 0x000000051000780c */ /* 0x000fe40003f44270 */
[----:B------:R-:W-:-:S11]  /*1c010*/  PRMT R155, RZ, 0x7610, R155 ;  /* 0x00007610ff9b7816 */ /* 0x000fd6000000009b */
[----:B0-----:R-:W-:-:S04]  /*1c020*/  @P2 LOP3.LUT R19, R19, R18, RZ, 0x3c, !PT ;  /* 0x0000001213132212 */ /* 0x001fc800078e3cff */
[----:B------:R-:W-:-:S04]  /*1c030*/  @P2 LOP3.LUT R18, R19, R18, RZ, 0x3c, !PT ;  /* 0x0000001213122212 */ /* 0x000fc800078e3cff */
[----:B------:R-:W-:-:S05]  /*1c040*/  @P2 LOP3.LUT R19, R19, R18, RZ, 0x3c, !PT ;  /* 0x0000001213132212 */ /* 0x000fca00078e3cff */
[----:B------:R-:W3:Y:S04]  /*1c050*/  @P2 LDG.E.U8 R155, desc[UR20][R18.64] ;  /* 0x00000014129b2981 */ /* 0x000ee8000c1e1100 */
[----:B--2---:R0:W-:Y:S04]  /*1c060*/  STL [R1+0x110], R83 ;  /* 0x0001105301007387 */ /* 0x0041e80000100800 */
[----:B0-----:R-:W2:Y:S04]  /*1c070*/  LDL R83, [R1+0x1a4] ;  /* 0x0001a40001537983 */ /* 0x001ea80000100800 */
[----:B---3--:R0:W-:Y:S04]  /*1c080*/  STL [R1+0x10c], R155 ;  /* 0x00010c9b01007387 */ /* 0x0081e80000100800 */
[----:B0-----:R-:W3:Y:S04]  /*1c090*/  LDL.LU R155, [R1+0xc14] ;  /* 0x000c1400019b7983 */ /* 0x001ee80000300800 */
        /* <DEDUP_REMOVED lines=26> */
[----:B------:R-:W-:Y:S02]  /*1c240*/  ISETP.GT.AND P3, PT, R16, 0x7, PT ;  /* 0x000000071000780c */ /* 0x000fe40003f64270 */
[----:B------:R-:W-:Y:S01]  /*1c250*/  PRMT R80, RZ, 0x7610, R80 ;  /* 0x00007610ff507816 */ /* 0x000fe20000000050 */
[----:B--2---:R0:W-:Y:S04]  /*1c260*/  STL [R1+0x100], R161 ;  /* 0x000100a101007387 */ /* 0x0041e80000100800 */
[----:B0-----:R-:W2:Y:S04]  /*1c270*/  LDL.LU R161, [R1+0xc08] ;  /* 0x000c080001a17983 */ /* 0x001ea80000300800 */
[----:B------:R-:W2:Y:S02]  /*1c280*/  LDL R19, [R1+0x1a0] ;  /* 0x0001a00001137983 */ /* 0x000ea40000100800 */
[----:B------:R-:W-:Y:S01]  /*1c290*/  @P3 IMAD.MOV.U32 R18, RZ, RZ, R83 ;  /* 0x000000ffff123224 */ /* 0x000fe200078e0053 */
[----:B------:R-:W-:Y:S01]  /*1c2a0*/  PRMT R163, RZ, 0x7610, R163 ;  /* 0x00007610ffa37816 */ /* 0x000fe200000000a3 */
[----:B------:R-:W3:Y:S04]  /*1c2b0*/  LDL R83, [R1+0x1d0] ;  /* 0x0001d00001537983 */ /* 0x000ee80000100800 */
[----:B--2---:R0:W2:Y:S04]  /*1c2c0*/  @P3 LDG.E.U8 R80, desc[UR20][R18.64] ;  /* 0x0000001412503981 */ /* 0x0040a8000c1e1100 */
[----:B------:R-:W0:Y:S04]  /*1c2d0*/  LDL R18, [R1+0x1a8] ;  /* 0x0001a80001127983 */ /* 0x000e280000100800 */
[----:B------:R-:W0:Y:S02]  /*1c2e0*/  LDL R19, [R1+0x1ac] ;  /* 0x0001ac0001137983 */ /* 0x000e240000100800 */
        /* <DEDUP_REMOVED lines=10> */
[----:B------:R-:W-:-:S02]  /*1c390*/  ISETP.GT.AND P2, PT, R16, 0x8, PT ;  /* 0x000000081000780c */ /* 0x000fc40003f44270 */
[----:B------:R-:W-:-:S11]  /*1c3a0*/  PRMT R82, RZ, 0x7610, R82 ;  /* 0x00007610ff527816 */ /* 0x000fd60000000052 */
[----:B--2---:R-:W-:-:S04]  /*1c3b0*/  @P2 LOP3.LUT R19, R19, R18, RZ, 0x3c, !PT ;  /* 0x0000001213132212 */ /* 0x004fc800078e3cff */
[----:B------:R-:W-:-:S04]  /*1c3c0*/  @P2 LOP3.LUT R18, R19, R18, RZ, 0x3c, !PT ;  /* 0x0000001213122212 */ /* 0x000fc800078e3cff */
[----:B------:R-:W-:-:S05]  /*1c3d0*/  @P2 LOP3.LUT R19, R19, R18, RZ, 0x3c, !PT ;  /* 0x0000001213132212 */ /* 0x000fca00078e3cff */
[----:B------:R-:W2:Y:S04]  /*1c3e0*/  @P2 LDG.E.U8 R82, desc[UR20][R18.64] ;  /* 0x0000001412522981 */ /* 0x000ea8000c1e1100 */
[----:B------:R-:W3:Y:S04]  /*1c3f0*/  LDL R18, [R1+0x1b8] ;  /* 0x0001b80001127983 */ /* 0x000ee80000100800 */
[----:B------:R-:W3:Y:S01]  /*1c400*/  LDL R19, [R1+0x1bc] ;  /* 0x0001bc0001137983 */ /* 0x000ee20000100800 */
[----:B------:R-:W-:-:S03]  /*1c410*/  PRMT R75, RZ, 0x7610, R75 ;  /* 0x00007610ff4b7816 */ /* 0x000fc6000000004b */
[----:B--2---:R0:W-:Y:S01]  /*1c420*/  STL [R1+0xfc], R82 ;  /* 0x0000fc5201007387 */ /* 0x0041e20000100800 */
[----:B------:R-:W-:Y:S02]  /*1c430*/  ISETP.GT.AND P1, PT, R16, 0x9, PT ;  /* 0x000000091000780c */ /* 0x000fe40003f24270 */
[----:B------:R-:W-:Y:S02]  /*1c440*/  PRMT R165, RZ, 0x7610, R165 ;  /* 0x00007610ffa57816 */ /* 0x000fe400000000a5 */
[----:B------:R-:W-:Y:S01]  /*1c450*/  PRMT R48, RZ, 0x7610, R48 ;  /* 0x00007610ff307816 */ /* 0x000fe20000000030 */
[----:B0-----:R-:W2:Y:S01]  /*1c460*/  LDL R82, [R1+0x1dc] ;  /* 0x0001dc0001527983 */ /* 0x001ea20000100800 */
[----:B---3--:R-:W-:-:S04]  /*1c470*/  @P2 LOP3.LUT R19, R19, R18, RZ, 0x3c, !PT ;  /* 0x0000001213132212 */ /* 0x008fc800078e3cff */
[----:B------:R-:W-:-:S04]  /*1c480*/  @P2 LOP3.LUT R18, R19, R18, RZ, 0x3c, !PT ;  /* 0x0000001213122212 */ /* 0x000fc800078e3cff */
[----:B------:R-:W-:-:S05]  /*1c490*/  @P2 LOP3.LUT R19, R19, R18, RZ, 0x3c, !PT ;  /* 0x0000001213132212 */ /* 0x000fca00078e3cff */
[----:B------:R0:W3:Y:S04]  /*1c4a0*/  @P2 LDG.E.U8 R75, desc[UR20][R18.64] ;  /* 0x00000014124b2981 */ /* 0x0000e8000c1e1100 */
[----:B------:R-:W0:Y:S04]  /*1c4b0*/  LDL R18, [R1+0x1c4] ;  /* 0x0001c40001127983 */ /* 0x000e280000100800 */
[----:B------:R-:W0:Y:S02]  /*1c4c0*/  LDL R19, [R1+0x1cc] ;  /* 0x0001cc0001137983 */ /* 0x000e240000100800 */
[----:B0-----:R-:W-:-:S04]  /*1c4d0*/  @P1 LOP3.LUT R19, R19, R18, RZ, 0x3c, !PT ;  /* 0x0000001213131212 */ /* 0x001fc800078e3cff */
[----:B------:R-:W-:-:S04]  /*1c4e0*/  @P1 LOP3.LUT R18, R19, R18, RZ, 0x3c, !PT ;  /* 0x0000001213121212 */ /* 0x000fc800078e3cff */
[----:B------:R-:W-:-:S05]  /*1c4f0*/  @P1 LOP3.LUT R19, R19, R18, RZ, 0x3c, !PT ;  /* 0x0000001213131212 */ /* 0x000fca00078e3cff */
[----:B------:R0:W2:Y:S04]  /*1c500*/  @P1 LDG.E.U8 R165, desc[UR20][R18.64] ;  /* 0x0000001412a51981 */ /* 0x0000a8000c1e1100 */
[----:B---3--:R1:W-:Y:S01]  /*1c510*/  STL [R1+0xf8], R75 ;  /* 0x0000f84b01007387 */ /* 0x0083e20000100800 */
[----:B0-----:R-:W-:Y:S02]  /*1c520*/  @P1 IMAD.MOV.U32 R18, RZ, RZ, R80 ;  /* 0x000000ffff121224 */ /* 0x001fe400078e0050 */
[----:B------:R-:W-:Y:S01]  /*1c530*/  @P1 IMAD.MOV.U32 R19, RZ, RZ, R83 ;  /* 0x000000ffff131224 */ /* 0x000fe200078e0053 */
[----:B-1----:R-:W3:Y:S04]  /*1c540*/  LDL R75, [R1+0x1e4] ;  /* 0x0001e400014b7983 */ /* 0x002ee80000100800 */
[----:B------:R0:W3:Y:S04]  /*1c550*/  @P1 LDG.E.U8 R48, desc[UR20][R18.64] ;  /* 0x0000001412301981 */ /* 0x0000e8000c1e1100 */
[----:B--2---:R1:W-:Y:S04]  /*1c560*/  STL [R1+0xf4], R165 ;  /* 0x0000f4a501007387 */ /* 0x0043e80000100800 */
[----:B-1----:R-:W2:Y:S04]  /*1c570*/  LDL.LU R165, [R1+0xc00] ;  /* 0x000c000001a57983 */ /* 0x002ea80000300800 */
[----:B------:R-:W2:Y:S01]  /*1c580*/  LDL R19, [R1+0x1d8] ;  /* 0x0001d80001137983 */ /* 0x000ea20000100800 */
[----:B------:R-:W-:-:S02]  /*1c590*/  ISETP.GT.AND P3, PT, R16, 0xa, PT ;  /* 0x0000000a1000780c */ /* 0x000fc40003f64270 */
[----:B------:R-:W-:Y:S01]  /*1c5a0*/  PRMT R81, RZ, 0x7610, R81 ;  /* 0x00007610ff517816 */ /* 0x000fe20000000051 */
[----:B------:R-:W4:Y:S04]  /*1c5b0*/  LDL R80, [R1+0x1ec] ;  /* 0x0001ec0001507983 */ /* 0x000f280000100800 */
[----:B------:R-:W4:Y:S06]  /*1c5c0*/  LDL R83, [R1+0x1f0] ;  /* 0x0001f00001537983 */ /* 0x000f2c0000100800 */
[----:B0-----:R-:W-:Y:S01]  /*1c5d0*/  @P3 IMAD.MOV.U32 R18, RZ, RZ, R82 ;  /* 0x000000ffff123224 */ /* 0x001fe200078e0052 */
[----:B---3--:R0:W-:Y:S01]  /*1c5e0*/  STL [R1+0xf0], R48 ;  /* 0x0000f03001007387 */ /* 0x0081e20000100800 */
[----:B------:R-:W-:-:S03]  /*1c5f0*/  PRMT R53, RZ, 0x7610, R53 ;  /* 0x00007610ff357816 */ /* 0x000fc60000000035 */
[----:B------:R-:W3:Y:S04]  /*1c600*/  LDL R82, [R1+0x1f8] ;  /* 0x0001f80001527983 */ /* 0x000ee80000100800 */
[----:B0-----:R-:W3:Y:S04]  /*1c610*/  LDL R48, [R1+0x1f4] ;  /* 0x0001f40001307983 */ /* 0x001ee80000100800 */
[----:B--2---:R0:W2:Y:S04]  /*1c620*/  @P3 LDG.E.U8 R81, desc[UR20][R18.64] ;  /* 0x0000001412513981 */ /* 0x0040a8000c1e1100 */
[----:B------:R-:W3:Y:S01]  /*1c630*/  LDL R19, [R1+0x1e0] ;  /* 0x0001e00001137983 */ /* 0x000ee20000100800 */
[----:B0-----:R-:W-:Y:S01]  /*1c640*/  @P3 IMAD.MOV.U32 R18, RZ, RZ, R75 ;  /* 0x000000ffff123224 */ /* 0x001fe200078e004b */
[----:B------:R-:W-:-:S02]  /*1c650*/  ISETP.GT.AND P2, PT, R16, 0xb, PT ;  /* 0x0000000b1000780c */ /* 0x000fc40003f44270 */
[----:B--2---:R0:W-:Y:S01]  /*1c660*/  STL [R1+0xec], R81 ;  /* 0x0000ec5101007387 */ /* 0x0041e20000100800 */
[----:B------:R-:W-:Y:S02]  /*1c670*/  ISETP.GT.AND P1, PT, R16, 0xc, PT ;  /* 0x0000000c1000780c */ /* 0x000fe40003f24270 */
[----:B------:R-:W-:Y:S01]  /*1c680*/  PRMT R79, RZ, 0x7610, R79 ;  /* 0x00007610ff4f7816 */ /* 0x000fe2000000004f */
[----:B------:R-:W2:Y:S04]  /*1c690*/  LDL R75, [R1+0x200] ;  /* 0x00020000014b7983 */ /* 0x000ea80000100800 */
[----:B---3--:R4:W3:Y:S04]  /*1c6a0*/  @P3 LDG.E.U8 R53, desc[UR20][R18.64] ;  /* 0x0000001412353981 */ /* 0x0088e8000c1e1100 */
[----:B0-----:R-:W2:Y:S04]  /*1c6b0*/  LDL R81, [R1+0x1fc] ;  /* 0x0001fc0001517983 */ /* 0x001ea80000100800 */
[----:B------:R-:W2:Y:S01]  /*1c6c0*/  LDL R19, [R1+0x1e8] ;  /* 0x0001e80001137983 */ /* 0x000ea20000100800 */
[----:B----4-:R-:W-:Y:S01]  /*1c6d0*/  @P2 IMAD.MOV.U32 R18, RZ, RZ, R80 ;  /* 0x000000ffff122224 */ /* 0x010fe200078e0050 */
[----:B------:R-:W-:-:S02]  /*1c6e0*/  PRMT R41, RZ, 0x7610, R41 ;  /* 0x00007610ff297816 */ /* 0x000fc40000000029 */
[----:B------:R-:W-:Y:S02]  /*1c6f0*/  PRMT R78, RZ, 0x7610, R78 ;  /* 0x00007610ff4e7816 */ /* 0x000fe4000000004e */
[----:B--2---:R0:W2:Y:S02]  /*1c700*/  @P2 LDG.E.U8 R79, desc[UR20][R18.64] ;  /* 0x00000014124f2981 */ /* 0x0040a4000c1e1100 */
[----:B0-----:R-:W-:Y:S02]  /*1c710*/  @P2 IMAD.MOV.U32 R18, RZ, RZ, R48 ;  /* 0x000000ffff122224 */ /* 0x001fe400078e0030 */
[----:B------:R-:W-:-:S05]  /*1c720*/  @P2 IMAD.MOV.U32 R19, RZ, RZ, R83 ;  /* 0x000000ffff132224 */ /* 0x000fca00078e0053 */
[----:B------:R0:W4:Y:S02]  /*1c730*/  @P2 LDG.E.U8 R41, desc[UR20][R18.64] ;  /* 0x0000001412292981 */ /* 0x000124000c1e1100 */
[----:B0-----:R-:W-:Y:S02]  /*1c740*/  @P1 IMAD.MOV.U32 R18, RZ, RZ, R81 ;  /* 0x000000ffff121224 */ /* 0x001fe400078e0051 */
[----:B------:R-:W-:-:S05]  /*1c750*/  @P1 IMAD.MOV.U32 R19, RZ, RZ, R82 ;  /* 0x000000ffff131224 */ /* 0x000fca00078e0052 */
[----:B------:R0:W4:Y:S04]  /*1c760*/  @P1 LDG.E.U8 R78, desc[UR20][R18.64] ;  /* 0x00000014124e1981 */ /* 0x000128000c1e1100 */
[----:B---3--:R1:W-:Y:S04]  /*1c770*/  STL [R1+0xe8], R53 ;  /* 0x0000e83501007387 */ /* 0x0083e80000100800 */
[----:B------:R-:W3:Y:S04]  /*1c780*/  LDL R80, [R1+0x20c] ;  /* 0x00020c0001507983 */ /* 0x000ee80000100800 */
[----:B-1----:R-:W3:Y:S01]  /*1c790*/  LDL R53, [R1+0x204] ;  /* 0x0002040001357983 */ /* 0x002ee20000100800 */
[----:B0-----:R-:W-:Y:S01]  /*1c7a0*/  @P1 IMAD.MOV.U32 R19, RZ, RZ, R75 ;  /* 0x000000ffff131224 */ /* 0x001fe200078e004b */
[----:B------:R-:W-:-:S02]  /*1c7b0*/  PRMT R43, RZ, 0x7610, R43 ;  /* 0x00007610ff2b7816 */ /* 0x000fc4000000002b */
[----:B--2---:R0:W-:Y:S04]  /*1c7c0*/  STL [R1+0xe4], R79 ;  /* 0x0000e44f01007387 */ /* 0x0041e80000100800 */
[----:B------:R-:W2:Y:S04]  /*1c7d0*/  LDL R48, [R1+0x214] ;  /* 0x0002140001307983 */ /* 0x000ea80000100800 */
[----:B0-----:R-:W2:Y:S04]  /*1c7e0*/  LDL R79, [R1+0x210] ;  /* 0x00021000014f7983 */ /* 0x001ea80000100800 */
[----:B----4-:R0:W-:Y:S04]  /*1c7f0*/  STL [R1+0xe0], R41 ;  /* 0x0000e02901007387 */ /* 0x0101e80000100800 */
[----:B0-----:R-:W4:Y:S04]  /*1c800*/  LDL R41, [R1+0x218] ;  /* 0x0002180001297983 */ /* 0x001f280000100800 */
[----:B------:R0:W-:Y:S04]  /*1c810*/  STL [R1+0xdc], R78 ;  /* 0x0000dc4e01007387 */ /* 0x0001e80000100800 */
[----:B------:R-:W4:Y:S04]  /*1c820*/  LDL R75, [R1+0x220] ;  /* 0x00022000014b7983 */ /* 0x000f280000100800 */
[----:B0-----:R-:W4:Y:S01]  /*1c830*/  LDL R78, [R1+0x21c] ;  /* 0x00021c00014e7983 */ /* 0x001f220000100800 */
[----:B---3--:R-:W-:Y:S01]  /*1c840*/  @P1 IMAD.MOV.U32 R18, RZ, RZ, R53 ;  /* 0x000000ffff121224 */ /* 0x008fe200078e0035 */
[----:B------:R-:W-:-:S02]  /*1c850*/  ISETP.GT.AND P3, PT, R16, 0xd, PT ;  /* 0x0000000d1000780c */ /* 0x000fc40003f64270 */
[----:B------:R-:W3:Y:S04]  /*1c860*/  LDL R53, [R1+0x224] ;  /* 0x0002240001357983 */ /* 0x000ee80000100800 */
[----:B------:R0:W3:Y:S01]  /*1c870*/  @P1 LDG.E.U8 R43, desc[UR20][R18.64] ;  /* 0x00000014122b1981 */ /* 0x0000e2000c1e1100 */
[----:B------:R-:W-:Y:S02]  /*1c880*/  ISETP.GT.AND P2, PT, R16, 0xe, PT ;  /* 0x0000000e1000780c */ /* 0x000fe40003f44270 */
[----:B------:R-:W-:Y:S02]  /*1c890*/  PRMT R51, RZ, 0x7610, R51 ;  /* 0x00007610ff337816 */ /* 0x000fe40000000033 */
[----:B------:R-:W-:Y:S02]  /*1c8a0*/  PRMT R33, RZ, 0x7610, R33 ;  /* 0x00007610ff217816 */ /* 0x000fe40000000021 */
[----:B0-----:R-:W-:Y:S01]  /*1c8b0*/  @P3 IMAD.MOV.U32 R19, RZ, RZ, R80 ;  /* 0x000000ffff133224 */ /* 0x001fe200078e0050 */
[----:B------:R-:W-:Y:S01]  /*1c8c0*/  PRMT R74, RZ, 0x7610, R74 ;  /* 0x00007610ff4a7816 */ /* 0x000fe2000000004a */
[----:B--2---:R-:W-:-:S05]  /*1c8d0*/  @P3 IMAD.MOV.U32 R18, RZ, RZ, R79 ;  /* 0x000000ffff123224 */ /* 0x004fca00078e004f */
[----:B------:R0:W2:Y:S02]  /*1c8e0*/  @P3 LDG.E.U8 R51, desc[UR20][R18.64] ;  /* 0x0000001412333981 */ /* 0x0000a4000c1e1100 */
[----:B0-----:R-:W-:Y:S02]  /*1c8f0*/  @P3 IMAD.MOV.U32 R19, RZ, RZ, R48 ;  /* 0x000000ffff133224 */ /* 0x001fe400078e0030 */
[----:B----4-:R-:W-:-:S05]  /*1c900*/  @P3 IMAD.MOV.U32 R18, RZ, RZ, R41 ;  /* 0x000000ffff123224 */ /* 0x010fca00078e0029 */
[----:B------:R0:W4:Y:S02]  /*1c910*/  @P3 LDG.E.U8 R33, desc[UR20][R18.64] ;  /* 0x0000001412213981 */ /* 0x000124000c1e1100 */
[----:B0-----:R-:W-:Y:S02]  /*1c920*/  @P2 IMAD.MOV.U32 R18, RZ, RZ, R75 ;  /* 0x000000ffff122224 */ /* 0x001fe400078e004b */
[----:B------:R-:W-:-:S05]  /*1c930*/  @P2 IMAD.MOV.U32 R19, RZ, RZ, R78 ;  /* 0x000000ffff132224 */ /* 0x000fca00078e004e */
[----:B------:R0:W4:Y:S04]  /*1c940*/  @P2 LDG.E.U8 R74, desc[UR20][R18.64] ;  /* 0x00000014124a2981 */ /* 0x000128000c1e1100 */
[----:B---3--:R1:W-:Y:S04]  /*1c950*/  STL [R1+0xd8], R43 ;  /* 0x0000d82b01007387 */ /* 0x0083e80000100800 */
[----:B-1----:R-:W3:Y:S01]  /*1c960*/  LDL R43, [R1+0x228] ;  /* 0x00022800012b7983 */ /* 0x002ee20000100800 */
[----:B0-----:R-:W-:-:S03]  /*1c970*/  @P2 IMAD.MOV.U32 R19, RZ, RZ, R53 ;  /* 0x000000ffff132224 */ /* 0x001fc600078e0035 */
[----:B--2---:R0:W-:Y:S04]  /*1c980*/  STL [R1+0xd4], R51 ;  /* 0x0000d43301007387 */ /* 0x0041e80000100800 */
[----:B------:R-:W2:Y:S04]  /*1c990*/  LDL R41, [R1+0x230] ;  /* 0x0002300001297983 */ /* 0x000ea80000100800 */
[----:B------:R-:W2:Y:S04]  /*1c9a0*/  LDL R48, [R1+0x234] ;  /* 0x0002340001307983 */ /* 0x000ea80000100800 */
[----:B0-----:R-:W2:Y:S04]  /*1c9b0*/  LDL R51, [R1+0x22c] ;  /* 0x00022c0001337983 */ /* 0x001ea80000100800 */
[----:B----4-:R0:W-:Y:S04]  /*1c9c0*/  STL [R1+0xd0], R33 ;  /* 0x0000d02101007387 */ /* 0x0101e80000100800 */
[----:B------:R-:W4:Y:S04]  /*1c9d0*/  LDL R75, [R1+0x23c] ;  /* 0x00023c00014b7983 */ /* 0x000f280000100800 */
[----:B0-----:R-:W4:Y:S04]  /*1c9e0*/  LDL R33, [R1+0x238] ;  /* 0x0002380001217983 */ /* 0x001f280000100800 */
[----:B------:R0:W-:Y:S04]  /*1c9f0*/  STL [R1+0xcc], R74 ;  /* 0x0000cc4a01007387 */ /* 0x0001e80000100800 */
[----:B------:R-:W4:Y:S04]  /*1ca00*/  LDL R53, [R1+0x244] ;  /* 0x0002440001357983 */ /* 0x000f280000100800 */
[----:B0-----:R-:W4:Y:S01]  /*1ca10*/  LDL R74, [R1+0x240] ;  /* 0x00024000014a7983 */ /* 0x001f220000100800 */
[----:B---3--:R-:W-:-:S03]  /*1ca20*/  @P2 IMAD.MOV.U32 R18, RZ, RZ, R43 ;  /* 0x000000ffff122224 */ /* 0x008fc600078e002b */
[----:B------:R-:W3:Y:S01]  /*1ca30*/  LDL R43, [R1+0x248] ;  /* 0x00024800012b7983 */ /* 0x000ee20000100800 */
[C---:B------:R-:W-:Y:S02]  /*1ca40*/  ISETP.GT.AND P1, PT, R16.reuse, 0xf, PT ;  /* 0x0000000f1000780c */ /* 0x040fe40003f24270 */
[----:B------:R-:W-:Y:S02]  /*1ca50*/  PRMT R77, RZ, 0x7610, R77 ;  /* 0x00007610ff4d7816 */ /* 0x000fe4000000004d */
[----:B------:R-:W-:Y:S02]  /*1ca60*/  ISETP.GT.AND P3, PT, R16, 0x10, PT ;  /* 0x000000101000780c */ /* 0x000fe40003f64270 */
[----:B------:R-:W-:Y:S02]  /*1ca70*/  PRMT R76, RZ, 0x7610, R76 ;  /* 0x00007610ff4c7816 */ /* 0x000fe4000000004c */
[----:B------:R2:W3:Y:S01]  /*1ca80*/  @P2 LDG.E.U8 R77, desc[UR20][R18.64] ;  /* 0x00000014124d2981 */ /* 0x0004e2000c1e1100 */
[----:B------:R-:W-:-:S02]  /*1ca90*/  PRMT R4, RZ, 0x7610, R4 ;  /* 0x00007610ff047816 */ /* 0x000fc40000000004 */
[----:B------:R-:W-:Y:S02]  /*1caa0*/  PRMT R73, RZ, 0x7610, R73 ;  /* 0x00007610ff497816 */ /* 0x000fe40000000049 */
[----:B------:R-:W-:Y:S01]  /*1cab0*/  PRMT R52, RZ, 0x7610, R52 ;  /* 0x00007610ff347816 */ /* 0x000fe20000000034 */
[----:B--2---:R-:W-:Y:S02]  /*1cac0*/  @P1 IMAD.MOV.U32 R18, RZ, RZ, R41 ;  /* 0x000000ffff121224 */ /* 0x004fe400078e0029 */
[----:B------:R-:W2:Y:S01]  /*1cad0*/  LDL R41, [R1+0x250] ;  /* 0x0002500001297983 */ /* 0x000ea20000100800 */
[----:B------:R-:W-:-:S03]  /*1cae0*/  @P1 IMAD.MOV.U32 R19, RZ, RZ, R51 ;  /* 0x000000ffff131224 */ /* 0x000fc600078e0033 */
[----:B------:R-:W2:Y:S04]  /*1caf0*/  LDL R51, [R1+0x24c] ;  /* 0x00024c0001337983 */ /* 0x000ea80000100800 */
[----:B------:R4:W2:Y:S02]  /*1cb00*/  @P1 LDG.E.U8 R76, desc[UR20][R18.64] ;  /* 0x00000014124c1981 */ /* 0x0008a4000c1e1100 */
[----:B----4-:R-:W-:Y:S02]  /*1cb10*/  @P1 IMAD.MOV.U32 R18, RZ, RZ, R33 ;  /* 0x000000ffff121224 */ /* 0x010fe400078e0021 */
[----:B------:R-:W-:Y:S01]  /*1cb20*/  @P1 IMAD.MOV.U32 R19, RZ, RZ, R48 ;  /* 0x000000ffff131224 */ /* 0x000fe200078e0030 */
[----:B------:R-:W4:Y:S04]  /*1cb30*/  LDL R33, [R1+0x258] ;  /* 0x0002580001217983 */ /* 0x000f280000100800 */
[----:B------:R0:W4:Y:S04]  /*1cb40*/  @P1 LDG.E.U8 R4, desc[UR20][R18.64] ;  /* 0x0000001412041981 */ /* 0x000128000c1e1100 */
[----:B------:R-:W4:Y:S01]  /*1cb50*/  LDL R48, [R1+0x254] ;  /* 0x0002540001307983 */ /* 0x000f220000100800 */
[----:B0-----:R-:W-:-:S02]  /*1cb60*/  @P3 IMAD.MOV.U32 R18, RZ, RZ, R74 ;  /* 0x000000ffff123224 */ /* 0x001fc400078e004a */
[----:B------:R-:W-:-:S05]  /*1cb70*/  @P3 IMAD.MOV.U32 R19, RZ, RZ, R75 ;  /* 0x000000ffff133224 */ /* 0x000fca00078e004b */
[----:B------:R3:W4:Y:S02]  /*1cb80*/  @P3 LDG.E.U8 R73, desc[UR20][R18.64] ;  /* 0x0000001412493981 */ /* 0x000724000c1e1100 */
[----:B---3--:R-:W-:Y:S02]  /*1cb90*/  @P3 IMAD.MOV.U32 R18, RZ, RZ, R43 ;  /* 0x000000ffff123224 */ /* 0x008fe400078e002b */
[----:B------:R-:W-:-:S05]  /*1cba0*/  @P3 IMAD.MOV.U32 R19, RZ, RZ, R53 ;  /* 0x000000ffff133224 */ /* 0x000fca00078e0035 */
[----:B------:R2:W3:Y:S01]  /*1cbb0*/  @P3 LDG.E.U8 R52, desc[UR20][R18.64] ;  /* 0x0000001412343981 */ /* 0x0004e2000c1e1100 */
[----:B------:R-:W-:Y:S02]  /*1cbc0*/  ISETP.GT.AND P2, PT, R16, 0x11, PT ;  /* 0x000000111000780c */ /* 0x000fe40003f44270 */
[----:B------:R-:W-:-:S11]  /*1cbd0*/  PRMT R50, RZ, 0x7610, R50 ;  /* 0x00007610ff327816 */ /* 0x000fd60000000032 */
[----:B--2---:R-:W-:Y:S02]  /*1cbe0*/  @P2 IMAD.MOV.U32 R18, RZ, RZ, R41 ;  /* 0x000000ffff122224 */ /* 0x004fe400078e0029 */
[----:B------:R-:W-:-:S05]  /*1cbf0*/  @P2 IMAD.MOV.U32 R19, RZ, RZ, R51 ;  /* 0x000000ffff132224 */ /* 0x000fca00078e0033 */
[----:B------:R0:W2:Y:S04]  /*1cc00*/  @P2 LDG.E.U8 R50, desc[UR20][R18.64] ;  /* 0x0000001412322981 */ /* 0x0000a8000c1e1100 */
[----:B----4-:R-:W-:Y:S04]  /*1cc10*/  STL [R1+0xb98], R4 ;  /* 0x000b980401007387 */ /* 0x010fe80000100800 */
[----:B------:R-:W4:Y:S04]  /*1cc20*/  LDL R53, [R1+0x25c] ;  /* 0x00025c0001357983 */ /* 0x000f280000100800 */
[----:B------:R-:W4:Y:S01]  /*1cc30*/  LDL R43, [R1+0x260] ;  /* 0x00026000012b7983 */ /* 0x000f220000100800 */
[----:B0-----:R-:W-:-:S02]  /*1cc40*/  @P2 IMAD.MOV.U32 R19, RZ, RZ, R48 ;  /* 0x000000ffff132224 */ /* 0x001fc400078e0030 */
[----:B------:R-:W-:Y:S01]  /*1cc50*/  @P2 IMAD.MOV.U32 R18, RZ, RZ, R33 ;  /* 0x000000ffff122224 */ /* 0x000fe200078e0021 */
[----:B---3--:R0:W-:Y:S04]  /*1cc60*/  STL [R1+0xc0], R52 ;  /* 0x0000c03401007387 */ /* 0x0081e80000100800 */
[----:B------:R-:W3:Y:S04]  /*1cc70*/  LDL R41, [R1+0x268] ;  /* 0x0002680001297983 */ /* 0x000ee80000100800 */
[----:B------:R-:W3:Y:S04]  /*1cc80*/  LDL R48, [R1+0x26c] ;  /* 0x00026c0001307983 */ /* 0x000ee80000100800 */
[----:B0-----:R-:W3:Y:S04]  /*1cc90*/  LDL R52, [R1+0x264] ;  /* 0x0002640001347983 */ /* 0x001ee80000100800 */
[----:B------:R-:W-:Y:S04]  /*1cca0*/  STL [R1+0xc8], R77 ;  /* 0x0000c84d01007387 */ /* 0x000fe80000100800 */
[----:B------:R-:W3:Y:S01]  /*1ccb0*/  LDL R33, [R1+0x270] ;  /* 0x0002700001217983 */ /* 0x000ee20000100800 */
[----:B------:R-:W-:-:S02]  /*1ccc0*/  ISETP.GT.AND P1, PT, R16, 0x12, PT ;  /* 0x000000121000780c */ /* 0x000fc40003f24270 */
[----:B------:R-:W-:Y:S01]  /*1ccd0*/  PRMT R72, RZ, 0x7610, R72 ;  /* 0x00007610ff487816 */ /* 0x000fe20000000048 */
[----:B------:R-:W3:Y:S01]  /*1cce0*/  LDL R51, [R1+0x274] ;  /* 0x0002740001337983 */ /* 0x000ee20000100800 */
[----:B------:R-:W-:Y:S02]  /*1ccf0*/  ISETP.GT.AND P3, PT, R16, 0x13, PT ;  /* 0x000000131000780c */ /* 0x000fe40003f64270 */
[----:B------:R-:W-:Y:S02]  /*1cd00*/  PRMT R71, RZ, 0x7610, R71 ;  /* 0x00007610ff477816 */ /* 0x000fe40000000047 */
[----:B------:R4:W3:Y:S01]  /*1cd10*/  @P2 LDG.E.U8 R72, desc[UR20][R18.64] ;  /* 0x0000001412482981 */ /* 0x0008e2000c1e1100 */
[----:B------:R-:W-:-:S03]  /*1cd20*/  PRMT R70, RZ, 0x7610, R70 ;  /* 0x00007610ff467816 */ /* 0x000fc60000000046 */
[----:B--2---:R0:W-:Y:S04]  /*1cd30*/  STL [R1+0xbc], R50 ;  /* 0x0000bc3201007387 */ /* 0x0041e80000100800 */
[----:B0-----:R-:W2:Y:S04]  /*1cd40*/  LDL R50, [R1+0x278] ;  /* 0x0002780001327983 */ /* 0x001ea80000100800 */
[----:B------:R-:W-:Y:S01]  /*1cd50*/  STL [R1+0xb50], R76 ;  /* 0x000b504c01007387 */ /* 0x000fe20000100800 */
[----:B----4-:R-:W-:-:S03]  /*1cd60*/  @P1 IMAD.MOV.U32 R19, RZ, RZ, R53 ;  /* 0x000000ffff131224 */ /* 0x010fc600078e0035 */
[----:B------:R-:W4:Y:S01]  /*1cd70*/  LDL R53, [R1+0x27c] ;  /* 0x00027c0001357983 */ /* 0x000f220000100800 */
[----:B------:R-:W-:-:S03]  /*1cd80*/  @P1 IMAD.MOV.U32 R18, RZ, RZ, R43 ;  /* 0x000000ffff121224 */ /* 0x000fc600078e002b */
[----:B------:R-:W4:Y:S04]  /*1cd90*/  LDL R43, [R1+0x280] ;  /* 0x00028000012b7983 */ /* 0x000f280000100800 */
[----:B------:R3:W4:Y:S02]  /*1cda0*/  @P1 LDG.E.U8 R71, desc[UR20][R18.64] ;  /* 0x0000001412471981 */ /* 0x000724000c1e1100 */
[----:B---3--:R-:W-:Y:S02]  /*1cdb0*/  @P1 IMAD.MOV.U32 R18, RZ, RZ, R41 ;  /* 0x000000ffff121224 */ /* 0x008fe400078e0029 */
[----:B------:R-:W3:Y:S01]  /*1cdc0*/  LDL R41, [R1+0x288] ;  /* 0x0002880001297983 */ /* 0x000ee20000100800 */
[----:B------:R-:W-:-:S03]  /*1cdd0*/  @P1 IMAD.MOV.U32 R19, RZ, RZ, R52 ;  /* 0x000000ffff131224 */ /* 0x000fc600078e0034 */
[----:B------:R-:W3:Y:S04]  /*1cde0*/  LDL R52, [R1+0x284] ;  /* 0x0002840001347983 */ /* 0x000ee80000100800 */
[----:B------:R0:W3:Y:S04]  /*1cdf0*/  @P1 LDG.E.U8 R70, desc[UR20][R18.64] ;  /* 0x0000001412461981 */ /* 0x0000e8000c1e1100 */
[----:B------:R-:W-:Y:S01]  /*1ce00*/  STL [R1+0xc4], R73 ;  /* 0x0000c44901007387 */ /* 0x000fe20000100800 */
[----:B0-----:R-:W-:Y:S02]  /*1ce10*/  @P3 IMAD.MOV.U32 R18, RZ, RZ, R33 ;  /* 0x000000ffff123224 */ /* 0x001fe400078e0021 */
[----:B------:R-:W-:Y:S01]  /*1ce20*/  @P3 IMAD.MOV.U32 R19, RZ, RZ, R48 ;  /* 0x000000ffff133224 */ /* 0x000fe200078e0030 */
[----:B------:R-:W3:Y:S04]  /*1ce30*/  LDL R33, [R1+0x290] ;  /* 0x0002900001217983 */ /* 0x000ee80000100800 */
[----:B------:R-:W3:Y:S01]  /*1ce40*/  LDL R48, [R1+0x28c] ;  /* 0x00028c0001307983 */ /* 0x000ee20000100800 */
[----:B------:R-:W-:-:S02]  /*1ce50*/  ISETP.GT.AND P2, PT, R16, 0x14, PT ;  /* 0x000000141000780c */ /* 0x000fc40003f44270 */
[----:B------:R-:W-:Y:S02]  /*1ce60*/  PRMT R69, RZ, 0x7610, R69 ;  /* 0x00007610ff457816 */ /* 0x000fe40000000045 */
[----:B------:R-:W-:-:S04]  /*1ce70*/  PRMT R68, RZ, 0x7610, R68 ;  /* 0x00007610ff447816 */ /* 0x000fc80000000044 */
[----:B------:R0:W3:Y:S01]  /*1ce80*/  @P3 LDG.E.U8 R69, desc[UR20][R18.64] ;  /* 0x0000001412453981 */ /* 0x0000e2000c1e1100 */
[----:B------:R-:W-:Y:S02]  /*1ce90*/  ISETP.GT.AND P1, PT, R16, 0x15, PT ;  /* 0x000000151000780c */ /* 0x000fe40003f24270 */
[----:B------:R-:W-:Y:S01]  /*1cea0*/  PRMT R67, RZ, 0x7610, R67 ;  /* 0x00007610ff437816 */ /* 0x000fe20000000043 */
[----:B0-----:R-:W-:Y:S01]  /*1ceb0*/  @P3 IMAD.MOV.U32 R19, RZ, RZ, R51 ;  /* 0x000000ffff133224 */ /* 0x001fe200078e0033 */
[----:B------:R-:W-:Y:S01]  /*1cec0*/  PRMT R58, RZ, 0x7610, R58 ;  /* 0x00007610ff3a7816 */ /* 0x000fe2000000003a */
[----:B------:R-:W3:Y:S01]  /*1ced0*/  LDL R51, [R1+0x294] ;  /* 0x0002940001337983 */ /* 0x000ee20000100800 */
[----:B------:R-:W-:Y:S01]  /*1cee0*/  PRMT R57, RZ, 0x7610, R57 ;  /* 0x00007610ff397816 */ /* 0x000fe20000000039 */
[----:B--2---:R-:W-:Y:S02]  /*1cef0*/  @P3 IMAD.MOV.U32 R18, RZ, RZ, R50 ;  /* 0x000000ffff123224 */ /* 0x004fe400078e0032 */
[----:B------:R-:W2:Y:S04]  /*1cf00*/  LDL R50, [R1+0x298] ;  /* 0x0002980001327983 */ /* 0x000ea80000100800 */
[----:B------:R4:W2:Y:S02]  /*1cf10*/  @P3 LDG.E.U8 R68, desc[UR20][R18.64] ;  /* 0x0000001412443981 */ /* 0x0008a4000c1e1100 */
[----:B----4-:R-:W-:-:S02]  /*1cf20*/  @P2 IMAD.MOV.U32 R18, RZ, RZ, R43 ;  /* 0x000000ffff122224 */ /* 0x010fc400078e002b */
[----:B------:R-:W-:Y:S01]  /*1cf30*/  @P2 IMAD.MOV.U32 R19, RZ, RZ, R53 ;  /* 0x000000ffff132224 */ /* 0x000fe200078e0035 */
[----:B------:R-:W4:Y:S04]  /*1cf40*/  LDL R43, [R1+0x2a0] ;  /* 0x0002a000012b7983 */ /* 0x000f280000100800 */
[----:B------:R3:W2:Y:S04]  /*1cf50*/  @P2 LDG.E.U8 R67, desc[UR20][R18.64] ;  /* 0x0000001412432981 */ /* 0x0006a8000c1e1100 */
[----:B------:R-:W2:Y:S01]  /*1cf60*/  LDL R53, [R1+0x29c] ;  /* 0x00029c0001357983 */ /* 0x000ea20000100800 */
[----:B---3--:R-:W-:-:S02]  /*1cf70*/  @P2 IMAD.MOV.U32 R18, RZ, RZ, R41 ;  /* 0x000000ffff122224 */ /* 0x008fc400078e0029 */
[----:B------:R-:W-:Y:S02]  /*1cf80*/  @P2 IMAD.MOV.U32 R19, RZ, RZ, R52 ;  /* 0x000000ffff132224 */ /* 0x000fe400078e0034 */
[----:B------:R-:W3:Y:S04]  /*1cf90*/  LDL R52, [R1+0x2a4] ;  /* 0x0002a40001347983 */ /* 0x000ee80000100800 */
[----:B------:R0:W2:Y:S02]  /*1cfa0*/  @P2 LDG.E.U8 R58, desc[UR20][R18.64] ;  /* 0x00000014123a2981 */ /* 0x0000a4000c1e1100 */
[----:B0-----:R-:W-:Y:S02]  /*1cfb0*/  @P1 IMAD.MOV.U32 R18, RZ, RZ, R33 ;  /* 0x000000ffff121224 */ /* 0x001fe400078e0021 */
[----:B------:R-:W-:-:S05]  /*1cfc0*/  @P1 IMAD.MOV.U32 R19, RZ, RZ, R48 ;  /* 0x000000ffff131224 */ /* 0x000fca00078e0030 */
[----:B------:R-:W3:Y:S04]  /*1cfd0*/  @P1 LDG.E.U8 R57, desc[UR20][R18.64] ;  /* 0x0000001412391981 */ /* 0x000ee8000c1e1100 */
[----:B------:R-:W-:Y:S04]  /*1cfe0*/  STL [R1+0xb8], R72 ;  /* 0x0000b84801007387 */ /* 0x000fe80000100800 */
[----:B------:R-:W4:Y:S04]  /*1cff0*/  LDL R41, [R1+0x2a8] ;  /* 0x0002a80001297983 */ /* 0x000f280000100800 */
[----:B------:R-:W4:Y:S04]  /*1d000*/  LDL R48, [R1+0x2ac] ;  /* 0x0002ac0001307983 */ /* 0x000f280000100800 */
[----:B------:R-:W4:Y:S04]  /*1d010*/  LDL R33, [R1+0x2b0] ;  /* 0x0002b00001217983 */ /* 0x000f280000100800 */
[----:B------:R-:W-:Y:S04]  /*1d020*/  STL [R1+0xb4], R71 ;  /* 0x0000b44701007387 */ /* 0x000fe80000100800 */
[----:B--2---:R0:W-:Y:S04]  /*1d030*/  STL [R1+0xa0], R58 ;  /* 0x0000a03a01007387 */ /* 0x0041e80000100800 */
[----:B------:R-:W-:Y:S04]  /*1d040*/  STL [R1+0xb0], R70 ;  /* 0x0000b04601007387 */ /* 0x000fe80000100800 */
[----:B0-----:R-:W2:Y:S04]  /*1d050*/  LDL R58, [R1+0x2b4] ;  /* 0x0002b400013a7983 */ /* 0x001ea80000100800 */
[----:B---3--:R0:W-:Y:S04]  /*1d060*/  STL [R1+0x9c], R57 ;  /* 0x00009c3901007387 */ /* 0x0081e80000100800 */
[----:B0-----:R-:W3:Y:S01]  /*1d070*/  LDL R57, [R1+0x2b8] ;  /* 0x0002b80001397983 */ /* 0x001ee20000100800 */
[C---:B------:R-:W-:Y:S01]  /*1d080*/  ISETP.GT.AND P3, PT, R16.reuse, 0x16, PT ;  /* 0x000000161000780c */ /* 0x040fe20003f64270 */
[----:B------:R-:W-:Y:S01]  /*1d090*/  @P1 IMAD.MOV.U32 R18, RZ, RZ, R50 ;  /* 0x000000ffff121224 */ /* 0x000fe200078e0032 */
[----:B------:R-:W-:Y:S01]  /*1d0a0*/  PRMT R66, RZ, 0x7610, R66 ;  /* 0x00007610ff427816 */ /* 0x000fe20000000042 */
[----:B------:R-:W-:Y:S01]  /*1d0b0*/  @P1 IMAD.MOV.U32 R19, RZ, RZ, R51 ;  /* 0x000000ffff131224 */ /* 0x000fe200078e0033 */
[----:B------:R-:W-:Y:S01]  /*1d0c0*/  ISETP.GT.AND P2, PT, R16, 0x17, PT ;  /* 0x000000171000780c */ /* 0x000fe20003f44270 */
[----:B------:R-:W3:Y:S01]  /*1d0d0*/  LDL R51, [R1+0x2bc] ;  /* 0x0002bc0001337983 */ /* 0x000ee20000100800 */
[----:B------:R-:W-:-:S03]  /*1d0e0*/  PRMT R65, RZ, 0x7610, R65 ;  /* 0x00007610ff417816 */ /* 0x000fc60000000041 */
[----:B------:R4:W3:Y:S01]  /*1d0f0*/  @P1 LDG.E.U8 R66, desc[UR20][R18.64] ;  /* 0x0000001412421981 */ /* 0x0008e2000c1e1100 */
[----:B------:R-:W-:Y:S02]  /*1d100*/  PRMT R64, RZ, 0x7610, R64 ;  /* 0x00007610ff407816 */ /* 0x000fe40000000040 */
[----:B------:R-:W-:Y:S01]  /*1d110*/  PRMT R5, RZ, 0x7610, R5 ;  /* 0x00007610ff057816 */ /* 0x000fe20000000005 */
[----:B------:R-:W3:Y:S01]  /*1d120*/  LDL R50, [R1+0x2c0] ;  /* 0x0002c00001327983 */ /* 0x000ee20000100800 */
[----:B----4-:R-:W-:Y:S02]  /*1d130*/  @P3 IMAD.MOV.U32 R18, RZ, RZ, R43 ;  /* 0x000000ffff123224 */ /* 0x010fe400078e002b */
[----:B------:R-:W-:-:S05]  /*1d140*/  @P3 IMAD.MOV.U32 R19, RZ, RZ, R53 ;  /* 0x000000ffff133224 */ /* 0x000fca00078e0035 */
[----:B------:R0:W4:Y:S02]  /*1d150*/  @P3 LDG.E.U8 R65, desc[UR20][R18.64] ;  /* 0x0000001412413981 */ /* 0x000124000c1e1100 */
[----:B0-----:R-:W-:Y:S02]  /*1d160*/  @P3 IMAD.MOV.U32 R18, RZ, RZ, R41 ;  /* 0x000000ffff123224 */ /* 0x001fe400078e0029 */
[----:B------:R-:W-:-:S05]  /*1d170*/  @P3 IMAD.MOV.U32 R19, RZ, RZ, R52 ;  /* 0x000000ffff133224 */ /* 0x000fca00078e0034 */
[----:B------:R0:W4:Y:S01]  /*1d180*/  @P3 LDG.E.U8 R64, desc[UR20][R18.64] ;  /* 0x0000001412403981 */ /* 0x000122000c1e1100 */
[----:B------:R-:W-:Y:S01]  /*1d190*/  PRMT R2, RZ, 0x7610, R2 ;  /* 0x00007610ff027816 */ /* 0x000fe20000000002 */
[----:B0-----:R-:W-:Y:S02]  /*1d1a0*/  @P2 IMAD.MOV.U32 R18, RZ, RZ, R33 ;  /* 0x000000ffff122224 */ /* 0x001fe400078e0021 */
[----:B------:R-:W-:-:S05]  /*1d1b0*/  @P2 IMAD.MOV.U32 R19, RZ, RZ, R48 ;  /* 0x000000ffff132224 */ /* 0x000fca00078e0030 */
[----:B------:R2:W4:Y:S02]  /*1d1c0*/  @P2 LDG.E.U8 R5, desc[UR20][R18.64] ;  /* 0x0000001412052981 */ /* 0x000524000c1e1100 */
[----:B--2---:R-:W-:Y:S02]  /*1d1d0*/  @P2 IMAD.MOV.U32 R19, RZ, RZ, R58 ;  /* 0x000000ffff132224 */ /* 0x004fe400078e003a */
[----:B---3--:R-:W-:-:S05]  /*1d1e0*/  @P2 IMAD.MOV.U32 R18, RZ, RZ, R57 ;  /* 0x000000ffff122224 */ /* 0x008fca00078e0039 */
[----:B------:R0:W2:Y:S04]  /*1d1f0*/  @P2 LDG.E.U8 R2, desc[UR20][R18.64] ;  /* 0x0000001412022981 */ /* 0x0000a8000c1e1100 */
[----:B------:R-:W-:Y:S04]  /*1d200*/  STL [R1+0xac], R69 ;  /* 0x0000ac4501007387 */ /* 0x000fe80000100800 */
[----:B------:R-:W3:Y:S04]  /*1d210*/  LDL R53, [R1+0x2c4] ;  /* 0x0002c40001357983 */ /* 0x000ee80000100800 */
[----:B------:R-:W3:Y:S04]  /*1d220*/  LDL R43, [R1+0x2c8] ;  /* 0x0002c800012b7983 */ /* 0x000ee80000100800 */
[----:B------:R-:W-:Y:S04]  /*1d230*/  STL [R1+0xa8], R68 ;  /* 0x0000a84401007387 */ /* 0x000fe80000100800 */
[----:B------:R-:W3:Y:S04]  /*1d240*/  LDL R52, [R1+0x2cc] ;  /* 0x0002cc0001347983 */ /* 0x000ee80000100800 */
[----:B------:R-:W3:Y:S01]  /*1d250*/  LDL R41, [R1+0x2d0] ;  /* 0x0002d00001297983 */ /* 0x000ee20000100800 */
[----:B------:R-:W-:-:S03]  /*1d260*/  ISETP.GT.AND P1, PT, R16, 0x18, PT ;  /* 0x000000181000780c */ /* 0x000fc60003f24270 */
[----:B------:R-:W-:Y:S04]  /*1d270*/  STL [R1+0xa4], R67 ;  /* 0x0000a44301007387 */ /* 0x000fe80000100800 */
[----:B------:R-:W3:Y:S04]  /*1d280*/  LDL R48, [R1+0x2d4] ;  /* 0x0002d40001307983 */ /* 0x000ee80000100800 */
[----:B------:R-:W3:Y:S02]  /*1d290*/  LDL R33, [R1+0x2d8] ;  /* 0x0002d80001217983 */ /* 0x000ee40000100800 */
[----:B0-----:R-:W-:-:S02]  /*1d2a0*/  @P1 IMAD.MOV.U32 R18, RZ, RZ, R50 ;  /* 0x000000ffff121224 */ /* 0x001fc400078e0032 */
[----:B------:R-:W-:Y:S01]  /*1d2b0*/  @P1 IMAD.MOV.U32 R19, RZ, RZ, R51 ;  /* 0x000000ffff131224 */ /* 0x000fe200078e0033 */
[----:B----4-:R-:W-:Y:S04]  /*1d2c0*/  STL [R1+0xb9c], R5 ;  /* 0x000b9c0501007387 */ /* 0x010fe80000100800 */
[----:B------:R-:W4:Y:S04]  /*1d2d0*/  LDL R58, [R1+0x2dc] ;  /* 0x0002dc00013a7983 */ /* 0x000f280000100800 */
[----:B------:R-:W4:Y:S04]  /*1d2e0*/  LDL R57, [R1+0x2e0] ;  /* 0x0002e00001397983 */ /* 0x000f280000100800 */
[----:B--2---:R-:W-:Y:S04]  /*1d2f0*/  STL [R1+0xba0], R2 ;  /* 0x000ba00201007387 */ /* 0x004fe80000100800 */
[----:B------:R-:W2:Y:S04]  /*1d300*/  LDL R51, [R1+0x2e4] ;  /* 0x0002e40001337983 */ /* 0x000ea80000100800 */
[----:B------:R-:W2:Y:S01]  /*1d310*/  LDL R50, [R1+0x2e8] ;  /* 0x0002e80001327983 */ /* 0x000ea20000100800 */
[----:B------:R-:W-:-:S02]  /*1d320*/  ISETP.GT.AND P3, PT, R16, 0x19, PT ;  /* 0x000000191000780c */ /* 0x000fc40003f64270 */
[----:B------:R-:W-:Y:S02]  /*1d330*/  PRMT R63, RZ, 0x7610, R63 ;  /* 0x00007610ff3f7816 */ /* 0x000fe4000000003f */
[----:B------:R-:W-:-:S04]  /*1d340*/  PRMT R62, RZ, 0x7610, R62 ;  /* 0x00007610ff3e7816 */ /* 0x000fc8000000003e */
[----:B------:R3:W2:Y:S01]  /*1d350*/  @P1 LDG.E.U8 R63, desc[UR20][R18.64] ;  /* 0x00000014123f1981 */ /* 0x0006a2000c1e1100 */
[----:B------:R-:W-:Y:S02]  /*1d360*/  ISETP.GT.AND P2, PT, R16, 0x1a, PT ;  /* 0x0000001a1000780c */ /* 0x000fe40003f44270 */
[----:B------:R-:W-:Y:S01]  /*1d370*/  PRMT R61, RZ, 0x7610, R61 ;  /* 0x00007610ff3d7816 */ /* 0x000fe2000000003d */
[----:B---3--:R-:W-:Y:S02]  /*1d380*/  @P1 IMAD.MOV.U32 R18, RZ, RZ, R43 ;  /* 0x000000ffff121224 */ /* 0x008fe400078e002b */
[----:B------:R-:W-:-:S05]  /*1d390*/  @P1 IMAD.MOV.U32 R19, RZ, RZ, R53 ;  /* 0x000000ffff131224 */ /* 0x000fca00078e0035 */
[----:B------:R0:W3:Y:S01]  /*1d3a0*/  @P1 LDG.E.U8 R62, desc[UR20][R18.64] ;  /* 0x00000014123e1981 */ /* 0x0000e2000c1e1100 */
[----:B------:R-:W-:Y:S01]  /*1d3b0*/  PRMT R60, RZ, 0x7610, R60 ;  /* 0x00007610ff3c7816 */ /* 0x000fe2000000003c */
[----:B0-----:R-:W-:Y:S02]  /*1d3c0*/  @P3 IMAD.MOV.U32 R18, RZ, RZ, R41 ;  /* 0x000000ffff123224 */ /* 0x001fe400078e0029 */
[----:B------:R-:W-:-:S05]  /*1d3d0*/  @P3 IMAD.MOV.U32 R19, RZ, RZ, R52 ;  /* 0x000000ffff133224 */ /* 0x000fca00078e0034 */
[----:B------:R0:W3:Y:S01]  /*1d3e0*/  @P3 LDG.E.U8 R61, desc[UR20][R18.64] ;  /* 0x00000014123d3981 */ /* 0x0000e2000c1e1100 */
[----:B------:R-:W-:Y:S01]  /*1d3f0*/  PRMT R55, RZ, 0x7610, R55 ;  /* 0x00007610ff377816 */ /* 0x000fe20000000037 */
[----:B0-----:R-:W-:Y:S02]  /*1d400*/  @P3 IMAD.MOV.U32 R18, RZ, RZ, R33 ;  /* 0x000000ffff123224 */ /* 0x001fe400078e0021 */
[----:B------:R-:W-:-:S05]  /*1d410*/  @P3 IMAD.MOV.U32 R19, RZ, RZ, R48 ;  /* 0x000000ffff133224 */ /* 0x000fca00078e0030 */
[----:B------:R4:W3:Y:S01]  /*1d420*/  @P3 LDG.E.U8 R60, desc[UR20][R18.64] ;  /* 0x00000014123c3981 */ /* 0x0008e2000c1e1100 */
[----:B------:R-:W-:Y:S01]  /*1d430*/  PRMT R54, RZ, 0x7610, R54 ;  /* 0x00007610ff367816 */ /* 0x000fe20000000036 */
[----:B----4-:R-:W-:Y:S02]  /*1d440*/  @P2 IMAD.MOV.U32 R18, RZ, RZ, R57 ;  /* 0x000000ffff122224 */ /* 0x010fe400078e0039 */
[----:B------:R-:W-:-:S05]  /*1d450*/  @P2 IMAD.MOV.U32 R19, RZ, RZ, R58 ;  /* 0x000000ffff132224 */ /* 0x000fca00078e003a */
[----:B------:R2:W4:Y:S02]  /*1d460*/  @P2 LDG.E.U8 R55, desc[UR20][R18.64] ;  /* 0x0000001412372981 */ /* 0x000524000c1e1100 */
[----:B--2---:R-:W-:Y:S02]  /*1d470*/  @P2 IMAD.MOV.U32 R19, RZ, RZ, R51 ;  /* 0x000000ffff132224 */ /* 0x004fe400078e0033 */
[----:B------:R-:W-:-:S05]  /*1d480*/  @P2 IMAD.MOV.U32 R18, RZ, RZ, R50 ;  /* 0x000000ffff122224 */ /* 0x000fca00078e0032 */
[----:B------:R-:W2:Y:S04]  /*1d490*/  @P2 LDG.E.U8 R54, desc[UR20][R18.64] ;  /* 0x0000001412362981 */ /* 0x000ea8000c1e1100 */
[----:B------:R-:W-:Y:S04]  /*1d4a0*/  STL [R1+0x98], R66 ;  /* 0x0000984201007387 */ /* 0x000fe80000100800 */
[----:B------:R-:W3:Y:S04]  /*1d4b0*/  LDL R53, [R1+0x2ec] ;  /* 0x0002ec0001357983 */ /* 0x000ee80000100800 */
[----:B------:R-:W3:Y:S04]  /*1d4c0*/  LDL R43, [R1+0x2f0] ;  /* 0x0002f000012b7983 */ /* 0x000ee80000100800 */
[----:B------:R-:W-:Y:S04]  /*1d4d0*/  STL [R1+0x94], R65 ;  /* 0x0000944101007387 */ /* 0x000fe80000100800 */
[----:B------:R-:W3:Y:S04]  /*1d4e0*/  LDL R52, [R1+0x2f4] ;  /* 0x0002f40001347983 */ /* 0x000ee80000100800 */
[----:B------:R-:W3:Y:S04]  /*1d4f0*/  LDL R41, [R1+0x2f8] ;  /* 0x0002f80001297983 */ /* 0x000ee80000100800 */
[----:B------:R-:W-:Y:S04]  /*1d500*/  STL [R1+0x90], R64 ;  /* 0x0000904001007387 */ /* 0x000fe80000100800 */
[----:B------:R-:W3:Y:S04]  /*1d510*/  LDL R48, [R1+0x2fc] ;  /* 0x0002fc0001307983 */ /* 0x000ee80000100800 */
[----:B------:R-:W3:Y:S04]  /*1d520*/  LDL R33, [R1+0x300] ;  /* 0x0003000001217983 */ /* 0x000ee80000100800 */
[----:B------:R-:W3:Y:S04]  /*1d530*/  LDL R58, [R1+0x304] ;  /* 0x00030400013a7983 */ /* 0x000ee80000100800 */
[----:B------:R-:W3:Y:S04]  /*1d540*/  LDL R57, [R1+0x308] ;  /* 0x0003080001397983 */ /* 0x000ee80000100800 */
[----:B----4-:R0:W-:Y:S04]  /*1d550*/  STL [R1+0x7c], R55 ;  /* 0x00007c3701007387 */ /* 0x0101e80000100800 */
[----:B------:R-:W4:Y:S04]  /*1d560*/  LDL R51, [R1+0x310] ;  /* 0x0003100001337983 */ /* 0x000f280000100800 */
[----:B------:R-:W4:Y:S04]  /*1d570*/  LDL R50, [R1+0x318] ;  /* 0x0003180001327983 */ /* 0x000f280000100800 */
[----:B0-----:R-:W4:Y:S04]  /*1d580*/  LDL R55, [R1+0x30c] ;  /* 0x00030c0001377983 */ /* 0x001f280000100800 */
[----:B------:R-:W-:Y:S04]  /*1d590*/  STL [R1+0x8c], R63 ;  /* 0x00008c3f01007387 */ /* 0x000fe80000100800 */
[----:B--2---:R0:W-:Y:S04]  /*1d5a0*/  STL [R1+0x78], R54 ;  /* 0x0000783601007387 */ /* 0x0041e80000100800 */
[----:B0-----:R-:W2:Y:S01]  /*1d5b0*/  LDL R54, [R1+0x314] ;  /* 0x0003140001367983 */ /* 0x001ea20000100800 */
[----:B------:R-:W-:-:S02]  /*1d5c0*/  ISETP.GT.AND P1, PT, R16, 0x1b, PT ;  /* 0x0000001b1000780c */ /* 0x000fc40003f24270 */
[----:B------:R-:W-:Y:S02]  /*1d5d0*/  ISETP.GT.AND P3, PT, R16, 0x1c, PT ;  /* 0x0000001c1000780c */ /* 0x000fe40003f64270 */
[----:B------:R-:W-:Y:S02]  /*1d5e0*/  PRMT R59, RZ, 0x7610, R59 ;  /* 0x00007610ff3b7816 */ /* 0x000fe4000000003b */
[----:B------:R-:W-:-:S07]  /*1d5f0*/  PRMT R49, RZ, 0x7610, R49 ;  /* 0x00007610ff317816 */ /* 0x000fce0000000031 */
[----:B---3--:R-:W-:Y:S02]  /*1d600*/  @P1 IMAD.MOV.U32 R18, RZ, RZ, R43 ;  /* 0x000000ffff121224 */ /* 0x008fe400078e002b */
[----:B------:R-:W-:Y:S01]  /*1d610*/  @P1 IMAD.MOV.U32 R19, RZ, RZ, R53 ;  /* 0x000000ffff131224 */ /* 0x000fe200078e0035 */
[----:B------:R-:W3:Y:S04]  /*1d620*/  LDL R43, [R1+0x320] ;  /* 0x00032000012b7983 */ /* 0x000ee80000100800 */
[----:B------:R0:W3:Y:S04]  /*1d630*/  @P1 LDG.E.U8 R59, desc[UR20][R18.64] ;  /* 0x00000014123b1981 */ /* 0x0000e8000c1e1100 */
[----:B------:R-:W3:Y:S01]  /*1d640*/  LDL R53, [R1+0x31c] ;  /* 0x00031c0001357983 */ /* 0x000ee20000100800 */
[----:B------:R-:W-:Y:S01]  /*1d650*/  ISETP.GT.AND P2, PT, R16, 0x1d, PT ;  /* 0x0000001d1000780c */ /* 0x000fe20003f44270 */
[----:B0-----:R-:W-:-:S02]  /*1d660*/  @P1 IMAD.MOV.U32 R18, RZ, RZ, R41 ;  /* 0x000000ffff121224 */ /* 0x001fc400078e0029 */
[----:B------:R-:W-:Y:S01]  /*1d670*/  @P1 IMAD.MOV.U32 R19, RZ, RZ, R52 ;  /* 0x000000ffff131224 */ /* 0x000fe200078e0034 */
[----:B------:R-:W-:-:S04]  /*1d680*/  PRMT R21, RZ, 0x7610, R21 ;  /* 0x00007610ff157816 */ /* 0x000fc80000000015 */
        /* <DEDUP_REMOVED lines=13> */
[----:B0-----:R-:W-:Y:S02]  /*1d760*/  @P2 IMAD.MOV.U32 R18, RZ, RZ, R50 ;  /* 0x000000ffff122224 */ /* 0x001fe400078e0032 */
[----:B--2---:R-:W-:-:S05]  /*1d770*/  @P2 IMAD.MOV.U32 R19, RZ, RZ, R54 ;  /* 0x000000ffff132224 */ /* 0x004fca00078e0036 */
[----:B------:R3:W2:Y:S01]  /*1d780*/  @P2 LDG.E.U8 R46, desc[UR20][R18.64] ;  /* 0x00000014122e2981 */ /* 0x0006a2000c1e1100 */
[----:B------:R-:W-:Y:S02]  /*1d790*/  ISETP.GT.AND P1, PT, R16, 0x1e, PT ;  /* 0x0000001e1000780c */ /* 0x000fe40003f24270 */
[----:B------:R-:W-:Y:S01]  /*1d7a0*/  PRMT R35, RZ, 0x7610, R35 ;  /* 0x00007610ff237816 */ /* 0x000fe20000000023 */
[----:B------:R-:W-:Y:S04]  /*1d7b0*/  STL [R1+0x88], R62 ;  /* 0x0000883e01007387 */ /* 0x000fe80000100800 */
[----:B------:R-:W2:Y:S04]  /*1d7c0*/  LDL R52, [R1+0x324] ;  /* 0x0003240001347983 */ /* 0x000ea80000100800 */
[----:B------:R-:W2:Y:S02]  /*1d7d0*/  LDL R41, [R1+0x328] ;  /* 0x0003280001297983 */ /* 0x000ea40000100800 */
[----:B---3--:R-:W-:-:S02]  /*1d7e0*/  @P1 IMAD.MOV.U32 R18, RZ, RZ, R43 ;  /* 0x000000ffff121224 */ /* 0x008fc400078e002b */
[----:B------:R-:W-:Y:S01]  /*1d7f0*/  @P1 IMAD.MOV.U32 R19, RZ, RZ, R53 ;  /* 0x000000ffff131224 */ /* 0x000fe200078e0035 */
[----:B------:R-:W-:Y:S04]  /*1d800*/  STL [R1+0x84], R61 ;  /* 0x0000843d01007387 */ /* 0x000fe80000100800 */
[----:B------:R0:W3:Y:S04]  /*1d810*/  @P1 LDG.E.U8 R35, desc[UR20][R18.64] ;  /* 0x0000001412231981 */ /* 0x0000e8000c1e1100 */
[----:B------:R1:W-:Y:S04]  /*1d820*/  STL [R1+0x70], R49 ;  /* 0x0000703101007387 */ /* 0x0003e80000100800 */
[----:B-1----:R-:W3:Y:S04]  /*1d830*/  LDL R49, [R1+0x32c] ;  /* 0x00032c0001317983 */ /* 0x002ee80000100800 */
[----:B------:R-:W-:Y:S04]  /*1d840*/  STL [R1+0x80], R60 ;  /* 0x0000803c01007387 */ /* 0x000fe80000100800 */
[----:B------:R-:W3:Y:S04]  /*1d850*/  LDL R48, [R1+0x330] ;  /* 0x0003300001307983 */ /* 0x000ee80000100800 */
[----:B------:R-:W3:Y:S04]  /*1d860*/  LDL R33, [R1+0x334] ;  /* 0x0003340001217983 */ /* 0x000ee80000100800 */
[----:B------:R1:W-:Y:S04]  /*1d870*/  STL [R1+0x6c], R21 ;  /* 0x00006c1501007387 */ /* 0x0003e80000100800 */
[----:B------:R-:W3:Y:S04]  /*1d880*/  LDL R51, [R1+0x33c] ;  /* 0x00033c0001337983 */ /* 0x000ee80000100800 */
[----:B-1----:R-:W3:Y:S04]  /*1d890*/  LDL R21, [R1+0x338] ;  /* 0x0003380001157983 */ /* 0x002ee80000100800 */
[----:B----4-:R1:W-:Y:S04]  /*1d8a0*/  STL [R1+0x64], R47 ;  /* 0x0000642f01007387 */ /* 0x0103e80000100800 */
[----:B------:R-:W4:Y:S04]  /*1d8b0*/  LDL R50, [R1+0x344] ;  /* 0x0003440001327983 */ /* 0x000f280000100800 */
[----:B-1----:R-:W4:Y:S04]  /*1d8c0*/  LDL R47, [R1+0x340] ;  /* 0x00034000012f7983 */ /* 0x002f280000100800 */
[----:B--2---:R1:W-:Y:S04]  /*1d8d0*/  STL [R1+0x60], R46 ;  /* 0x0000602e01007387 */ /* 0x0043e80000100800 */
[----:B-1----:R-:W2:Y:S01]  /*1d8e0*/  LDL R46, [R1+0x348] ;  /* 0x00034800012e7983 */ /* 0x002ea20000100800 */
[----:B------:R-:W-:Y:S01]  /*1d8f0*/  ISETP.GT.AND P3, PT, R16, 0x1f, PT ;  /* 0x0000001f1000780c */ /* 0x000fe20003f64270 */
[----:B0-----:R-:W-:Y:S01]  /*1d900*/  @P1 IMAD.MOV.U32 R18, RZ, RZ, R41 ;  /* 0x000000ffff121224 */ /* 0x001fe200078e0029 */
[----:B------:R-:W-:Y:S01]  /*1d910*/  PRMT R34, RZ, 0x7610, R34 ;  /* 0x00007610ff227816 */ /* 0x000fe20000000022 */
[----:B------:R-:W-:Y:S01]  /*1d920*/  STL [R1+0x74], R59 ;  /* 0x0000743b01007387 */ /* 0x000fe20000100800 */
[----:B------:R-:W-:-:S03]  /*1d930*/  @P1 IMAD.MOV.U32 R19, RZ, RZ, R52 ;  /* 0x000000ffff131224 */ /* 0x000fc600078e0034 */
[----:B------:R-:W2:Y:S01]  /*1d940*/  LDL R43, [R1+0x34c] ;  /* 0x00034c00012b7983 */ /* 0x000ea20000100800 */
[----:B------:R-:W-:Y:S02]  /*1d950*/  PRMT R3, RZ, 0x7610, R3 ;  /* 0x00007610ff037816 */ /* 0x000fe40000000003 */
[----:B------:R-:W-:Y:S01]  /*1d960*/  ISETP.GT.AND P2, PT, R16, 0x20, PT ;  /* 0x000000201000780c */ /* 0x000fe20003f44270 */
[----:B------:R0:W2:Y:S04]  /*1d970*/  @P1 LDG.E.U8 R34, desc[UR20][R18.64] ;  /* 0x0000001412221981 */ /* 0x0000a8000c1e1100 */
[----:B---3--:R1:W-:Y:S01]  /*1d980*/  STL [R1+0x5c], R35 ;  /* 0x00005c2301007387 */ /* 0x0083e20000100800 */
[----:B------:R-:W-:Y:S02]  /*1d990*/  PRMT R160, RZ, 0x7610, R160 ;  /* 0x00007610ffa07816 */ /* 0x000fe400000000a0 */
[----:B------:R-:W-:Y:S01]  /*1d9a0*/  PRMT R37, RZ, 0x7610, R37 ;  /* 0x00007610ff257816 */ /* 0x000fe20000000025 */
[----:B------:R-:W3:Y:S04]  /*1d9b0*/  LDL R41, [R1+0x354] ;  /* 0x0003540001297983 */ /* 0x000ee80000100800 */
[----:B-1----:R-:W3:Y:S01]  /*1d9c0*/  LDL R35, [R1+0x350] ;  /* 0x0003500001237983 */ /* 0x002ee20000100800 */
[----:B0-----:R-:W-:-:S02]  /*1d9d0*/  @P3 IMAD.MOV.U32 R19, RZ, RZ, R49 ;  /* 0x000000ffff133224 */ /* 0x001fc400078e0031 */
[----:B------:R-:W-:-:S05]  /*1d9e0*/  @P3 IMAD.MOV.U32 R18, RZ, RZ, R48 ;  /* 0x000000ffff123224 */ /* 0x000fca00078e0030 */
[----:B------:R0:W3:Y:S02]  /*1d9f0*/  @P3 LDG.E.U8 R3, desc[UR20][R18.64] ;  /* 0x0000001412033981 */ /* 0x0000e4000c1e1100 */
[----:B0-----:R-:W-:Y:S02]  /*1da00*/  @P3 IMAD.MOV.U32 R19, RZ, RZ, R33 ;  /* 0x000000ffff133224 */ /* 0x001fe400078e0021 */
[----:B------:R-:W-:-:S05]  /*1da10*/  @P3 IMAD.MOV.U32 R18, RZ, RZ, R21 ;  /* 0x000000ffff123224 */ /* 0x000fca00078e0015 */
[----:B------:R0:W3:Y:S01]  /*1da20*/  @P3 LDG.E.U8 R160, desc[UR20][R18.64] ;  /* 0x0000001412a03981 */ /* 0x0000e2000c1e1100 */
[----:B------:R-:W-:Y:S01]  /*1da30*/  PRMT R45, RZ, 0x7610, R45 ;  /* 0x00007610ff2d7816 */ /* 0x000fe2000000002d */
[----:B0-----:R-:W-:Y:S02]  /*1da40*/  @P2 IMAD.MOV.U32 R19, RZ, RZ, R51 ;  /* 0x000000ffff132224 */ /* 0x001fe400078e0033 */
[----:B----4-:R-:W-:-:S05]  /*1da50*/  @P2 IMAD.MOV.U32 R18, RZ, RZ, R47 ;  /* 0x000000ffff122224 */ /* 0x010fca00078e002f */
[----:B------:R0:W4:Y:S02]  /*1da60*/  @P2 LDG.E.U8 R37, desc[UR20][R18.64] ;  /* 0x0000001412252981 */ /* 0x000124000c1e1100 */
[----:B0-----:R-:W-:Y:S02]  /*1da70*/  @P2 IMAD.MOV.U32 R19, RZ, RZ, R50 ;  /* 0x000000ffff132224 */ /* 0x001fe400078e0032 */
[----:B--2---:R-:W-:-:S05]  /*1da80*/  @P2 IMAD.MOV.U32 R18, RZ, RZ, R46 ;  /* 0x000000ffff122224 */ /* 0x004fca00078e002e */
[----:B------:R0:W2:Y:S01]  /*1da90*/  @P2 LDG.E.U8 R45, desc[UR20][R18.64] ;  /* 0x00000014122d2981 */ /* 0x0000a2000c1e1100 */
[----:B------:R-:W-:Y:S02]  /*1daa0*/  ISETP.GT.AND P1, PT, R16, 0x21, PT ;  /* 0x000000211000780c */ /* 0x000fe40003f24270 */
[----:B------:R-:W-:Y:S01]  /*1dab0*/  PRMT R42, RZ, 0x7610, R42 ;  /* 0x00007610ff2a7816 */ /* 0x000fe2000000002a */
[----:B------:R1:W-:Y:S10]  /*1dac0*/  STL [R1+0x58], R34 ;  /* 0x0000582201007387 */ /* 0x0003f40000100800 */
[----:B0-----:R-:W-:Y:S01]  /*1dad0*/  @P1 IMAD.MOV.U32 R19, RZ, RZ, R43 ;  /* 0x000000ffff131224 */ /* 0x001fe200078e002b */
[----:B-1----:R-:W2:Y:S01]  /*1dae0*/  LDL R34, [R1+0x358] ;  /* 0x0003580001227983 */ /* 0x002ea20000100800 */
[----:B---3--:R-:W-:-:S05]  /*1daf0*/  @P1 IMAD.MOV.U32 R18, RZ, RZ, R35 ;  /* 0x000000ffff121224 */ /* 0x008fca00078e0023 */
[----:B------:R0:W3:Y:S04]  /*1db00*/  @P1 LDG.E.U8 R42, desc[UR20][R18.64] ;  /* 0x00000014122a1981 */ /* 0x0000e8000c1e1100 */
[----:B------:R-:W-:Y:S04]  /*1db10*/  STL [R1+0xba4], R3 ;  /* 0x000ba40301007387 */ /* 0x000fe80000100800 */
[----:B------:R-:W-:Y:S04]  /*1db20*/  STL [R1+0x68], R56 ;  /* 0x0000683801007387 */ /* 0x000fe80000100800 */
[----:B------:R-:W3:Y:S04]  /*1db30*/  LDL R49, [R1+0x35c] ;  /* 0x00035c0001317983 */ /* 0x000ee80000100800 */
[----:B------:R-:W3:Y:S04]  /*1db40*/  LDL R33, [R1+0x360] ;  /* 0x0003600001217983 */ /* 0x000ee80000100800 */
[----:B------:R-:W3:Y:S04]  /*1db50*/  LDL R48, [R1+0x364] ;  /* 0x0003640001307983 */ /* 0x000ee80000100800 */
[----:B------:R-:W3:Y:S04]  /*1db60*/  LDL R21, [R1+0x368] ;  /* 0x0003680001157983 */ /* 0x000ee80000100800 */
[----:B------:R-:W-:Y:S04]  /*1db70*/  STL [R1+0xba8], R160 ;  /* 0x000ba8a001007387 */ /* 0x000fe80000100800 */
[----:B------:R-:W3:Y:S04]  /*1db80*/  LDL R47, [R1+0x36c] ;  /* 0x00036c00012f7983 */ /* 0x000ee80000100800 */
[----:B----4-:R1:W-:Y:S04]  /*1db90*/  STL [R1+0x54], R37 ;  /* 0x0000542501007387 */ /* 0x0103e80000100800 */
[----:B------:R-:W4:Y:S04]  /*1dba0*/  LDL R46, [R1+0x374] ;  /* 0x00037400012e7983 */ /* 0x000f280000100800 */
[----:B-1----:R-:W4:Y:S04]  /*1dbb0*/  LDL R37, [R1+0x370] ;  /* 0x0003700001257983 */ /* 0x002f280000100800 */
[----:B--2---:R1:W-:Y:S04]  /*1dbc0*/  STL [R1+0x50], R45 ;  /* 0x0000502d01007387 */ /* 0x0043e80000100800 */
[----:B------:R-:W2:Y:S04]  /*1dbd0*/  LDL R43, [R1+0x37c] ;  /* 0x00037c00012b7983 */ /* 0x000ea80000100800 */
[----:B------:R-:W2:Y:S04]  /*1dbe0*/  LDL R35, [R1+0x380] ;  /* 0x0003800001237983 */ /* 0x000ea80000100800 */
[----:B-1----:R-:W2:Y:S01]  /*1dbf0*/  LDL R45, [R1+0x378] ;  /* 0x00037800012d7983 */ /* 0x002ea20000100800 */
[C---:B------:R-:W-:Y:S01]  /*1dc00*/  ISETP.GT.AND P3, PT, R16.reuse, 0x22, PT ;  /* 0x000000221000780c */ /* 0x040fe20003f64270 */
[----:B0-----:R-:W-:Y:S01]  /*1dc10*/  @P1 IMAD.MOV.U32 R19, RZ, RZ, R41 ;  /* 0x000000ffff131224 */ /* 0x001fe200078e0029 */
[----:B------:R-:W-:Y:S01]  /*1dc20*/  PRMT R40, RZ, 0x7610, R40 ;  /* 0x00007610ff287816 */ /* 0x000fe20000000028 */
[----:B------:R-:W-:Y:S01]  /*1dc30*/  @P1 IMAD.MOV.U32 R18, RZ, RZ, R34 ;  /* 0x000000ffff121224 */ /* 0x000fe200078e0022 */
[----:B------:R-:W-:-:S02]  /*1dc40*/  ISETP.GT.AND P2, PT, R16, 0x23, PT ;  /* 0x000000231000780c */ /* 0x000fc40003f44270 */
[----:B------:R-:W-:Y:S02]  /*1dc50*/  PRMT R32, RZ, 0x7610, R32 ;  /* 0x00007610ff207816 */ /* 0x000fe40000000020 */
[----:B------:R0:W2:Y:S04]  /*1dc60*/  @P1 LDG.E.U8 R40, desc[UR20][R18.64] ;  /* 0x0000001412281981 */ /* 0x0000a8000c1e1100 */
[----:B---3--:R1:W-:Y:S04]  /*1dc70*/  STL [R1+0x4c], R42 ;  /* 0x00004c2a01007387 */ /* 0x0083e80000100800 */
[----:B------:R-:W3:Y:S01]  /*1dc80*/  LDL R34, [R1+0x388] ;  /* 0x0003880001227983 */ /* 0x000ee20000100800 */
[----:B------:R-:W-:-:S02]  /*1dc90*/  PRMT R20, RZ, 0x7610, R20 ;  /* 0x00007610ff147816 */ /* 0x000fc40000000014 */
[----:B------:R-:W-:Y:S01]  /*1dca0*/  ISETP.GT.AND P1, PT, R16, 0x24, PT ;  /* 0x000000241000780c */ /* 0x000fe20003f24270 */
[----:B------:R-:W3:Y:S04]  /*1dcb0*/  LDL R41, [R1+0x38c] ;  /* 0x00038c0001297983 */ /* 0x000ee80000100800 */
[----:B-1----:R-:W3:Y:S01]  /*1dcc0*/  LDL R42, [R1+0x384] ;  /* 0x00038400012a7983 */ /* 0x002ee20000100800 */
        /* <DEDUP_REMOVED lines=9> */
[----:B----4-:R-:W-:-:S05]  /*1dd60*/  @P2 IMAD.MOV.U32 R18, RZ, RZ, R37 ;  /* 0x000000ffff122224 */ /* 0x010fca00078e0025 */
[----:B------:R0:W4:Y:S01]  /*1dd70*/  @P2 LDG.E.U8 R29, desc[UR20][R18.64] ;  /* 0x00000014121d2981 */ /* 0x000122000c1e1100 */
[----:B------:R-:W-:Y:S01]  /*1dd80*/  PRMT R26, RZ, 0x7610, R26 ;  /* 0x00007610ff1a7816 */ /* 0x000fe2000000001a */
[----:B0-----:R-:W-:Y:S02]  /*1dd90*/  @P2 IMAD.MOV.U32 R19, RZ, RZ, R46 ;  /* 0x000000ffff132224 */ /* 0x001fe400078e002e */
[----:B--2---:R-:W-:-:S05]  /*1dda0*/  @P2 IMAD.MOV.U32 R18, RZ, RZ, R45 ;  /* 0x000000ffff122224 */ /* 0x004fca00078e002d */
[----:B------:R0:W2:Y:S02]  /*1ddb0*/  @P2 LDG.E.U8 R44, desc[UR20][R18.64] ;  /* 0x00000014122c2981 */ /* 0x0000a4000c1e1100 */
[----:B0-----:R-:W-:Y:S02]  /*1ddc0*/  @P1 IMAD.MOV.U32 R18, RZ, RZ, R35 ;  /* 0x000000ffff121224 */ /* 0x001fe400078e0023 */
[----:B------:R-:W-:-:S05]  /*1ddd0*/  @P1 IMAD.MOV.U32 R19, RZ, RZ, R43 ;  /* 0x000000ffff131224 */ /* 0x000fca00078e002b */
[----:B------:R3:W2:Y:S01]  /*1dde0*/  @P1 LDG.E.U8 R26, desc[UR20][R18.64] ;  /* 0x00000014121a1981 */ /* 0x0006a2000c1e1100 */
[----:B------:R-:W-:-:S03]  /*1ddf0*/  PRMT R25, RZ, 0x7610, R25 ;  /* 0x00007610ff197816 */ /* 0x000fc60000000019 */
[----:B------:R0:W-:Y:S04]  /*1de00*/  STL [R1+0x48], R40 ;  /* 0x0000482801007387 */ /* 0x0001e80000100800 */
[----:B------:R-:W2:Y:S01]  /*1de10*/  LDL R33, [R1+0x394] ;  /* 0x0003940001217983 */ /* 0x000ea20000100800 */
[----:B---3--:R-:W-:Y:S02]  /*1de20*/  @P1 IMAD.MOV.U32 R18, RZ, RZ, R34 ;  /* 0x000000ffff121224 */ /* 0x008fe400078e0022 */
[----:B------:R-:W-:Y:S01]  /*1de30*/  @P1 IMAD.MOV.U32 R19, RZ, RZ, R42 ;  /* 0x000000ffff131224 */ /* 0x000fe200078e002a */
[----:B0-----:R-:W3:Y:S04]  /*1de40*/  LDL R40, [R1+0x390] ;  /* 0x0003900001287983 */ /* 0x001ee80000100800 */
[----:B------:R3:W3:Y:S04]  /*1de50*/  @P1 LDG.E.U8 R25, desc[UR20][R18.64] ;  /* 0x0000001412191981 */ /* 0x0006e8000c1e1100 */
[----:B------:R0:W-:Y:S04]  /*1de60*/  STL [R1+0x44], R32 ;  /* 0x0000442001007387 */ /* 0x0001e80000100800 */
[----:B------:R-:W3:Y:S04]  /*1de70*/  LDL R21, [R1+0x3c4] ;  /* 0x0003c40001157983 */ /* 0x000ee80000100800 */
[----:B0-----:R-:W3:Y:S04]  /*1de80*/  LDL R32, [R1+0x3c0] ;  /* 0x0003c00001207983 */ /* 0x001ee80000100800 */
[----:B------:R0:W-:Y:S04]  /*1de90*/  STL [R1+0x40], R20 ;  /* 0x0000401401007387 */ /* 0x0001e80000100800 */
[----:B------:R-:W3:Y:S04]  /*1dea0*/  LDL R37, [R1+0x3cc] ;  /* 0x0003cc0001257983 */ /* 0x000ee80000100800 */
[----:B0-----:R-:W3:Y:S04]  /*1deb0*/  LDL R20, [R1+0x3c8] ;  /* 0x0003c80001147983 */ /* 0x001ee80000100800 */
[----:B----4-:R0:W-:Y:S04]  /*1dec0*/  STL [R1+0x3c], R29 ;  /* 0x00003c1d01007387 */ /* 0x0101e80000100800 */
[----:B------:R-:W4:Y:S04]  /*1ded0*/  LDL R35, [R1+0x3d4] ;  /* 0x0003d40001237983 */ /* 0x000f280000100800 */
[----:B0-----:R-:W4:Y:S04]  /*1dee0*/  LDL R29, [R1+0x3d0] ;  /* 0x0003d000011d7983 */ /* 0x001f280000100800 */
[----:B--2---:R0:W-:Y:S01]  /*1def0*/  STL [R1+0x34], R26 ;  /* 0x0000341a01007387 */ /* 0x0041e20000100800 */
[----:B------:R-:W-:-:S02]  /*1df00*/  ISETP.GT.AND P3, PT, R16, 0x25, PT ;  /* 0x000000251000780c */ /* 0x000fc40003f64270 */
[----:B------:R-:W-:Y:S01]  /*1df10*/  ISETP.GT.AND P2, PT, R16, 0x26, PT ;  /* 0x000000261000780c */ /* 0x000fe20003f44270 */
[----:B------:R-:W2:Y:S04]  /*1df20*/  LDL R34, [R1+0x3dc] ;  /* 0x0003dc0001227983 */ /* 0x000ea80000100800 */
[----:B0-----:R-:W2:Y:S01]  /*1df30*/  LDL R26, [R1+0x3d8] ;  /* 0x0003d800011a7983 */ /* 0x001ea20000100800 */
[----:B------:R-:W-:-:S05]  /*1df40*/  PRMT R39, RZ, 0x7610, R39 ;  /* 0x00007610ff277816 */ /* 0x000fca0000000027 */
[----:B---3--:R-:W-:Y:S02]  /*1df50*/  @P3 IMAD.MOV.U32 R18, RZ, RZ, R40 ;  /* 0x000000ffff123224 */ /* 0x008fe400078e0028 */
[----:B------:R-:W-:Y:S01]  /*1df60*/  @P3 IMAD.MOV.U32 R19, RZ, RZ, R41 ;  /* 0x000000ffff133224 */ /* 0x000fe200078e0029 */
[----:B------:R0:W-:Y:S01]  /*1df70*/  STL [R1+0x30], R25 ;  /* 0x0000301901007387 */ /* 0x0001e20000100800 */
[----:B------:R-:W-:-:S03]  /*1df80*/  PRMT R38, RZ, 0x7610, R38 ;  /* 0x00007610ff267816 */ /* 0x000fc60000000026 */
[----:B------:R1:W3:Y:S04]  /*1df90*/  @P3 LDG.E.U8 R39, desc[UR20][R18.64] ;  /* 0x0000001412273981 */ /* 0x0002e8000c1e1100 */
[----:B0-----:R-:W3:Y:S01]  /*1dfa0*/  LDL R25, [R1+0x3e0] ;  /* 0x0003e00001197983 */ /* 0x001ee20000100800 */
[----:B-1----:R-:W-:Y:S02]  /*1dfb0*/  @P3 IMAD.MOV.U32 R19, RZ, RZ, R33 ;  /* 0x000000ffff133224 */ /* 0x002fe400078e0021 */
[----:B------:R-:W-:Y:S01]  /*1dfc0*/  @P3 IMAD.MOV.U32 R18, RZ, RZ, R32 ;  /* 0x000000ffff123224 */ /* 0x000fe200078e0020 */
[----:B------:R-:W3:Y:S04]  /*1dfd0*/  LDL R33, [R1+0x3e4] ;  /* 0x0003e40001217983 */ /* 0x000ee80000100800 */
[----:B------:R-:W3:Y:S01]  /*1dfe0*/  LDL R32, [R1+0x3e8] ;  /* 0x0003e80001207983 */ /* 0x000ee20000100800 */
[----:B------:R-:W-:-:S03]  /*1dff0*/  PRMT R160, RZ, 0x7610, R160 ;  /* 0x00007610ffa07816 */ /* 0x000fc600000000a0 */
[----:B------:R0:W3:Y:S01]  /*1e000*/  @P3 LDG.E.U8 R38, desc[UR20][R18.64] ;  /* 0x0000001412263981 */ /* 0x0000e2000c1e1100 */
[----:B------:R-:W-:Y:S01]  /*1e010*/  ISETP.GT.AND P1, PT, R16, 0x27, PT ;  /* 0x000000271000780c */ /* 0x000fe20003f24270 */
[----:B0-----:R-:W-:Y:S02]  /*1e020*/  @P2 IMAD.MOV.U32 R18, RZ, RZ, R20 ;  /* 0x000000ffff122224 */ /* 0x001fe400078e0014 */
[----:B------:R-:W-:Y:S01]  /*1e030*/  @P2 IMAD.MOV.U32 R19, RZ, RZ, R21 ;  /* 0x000000ffff132224 */ /* 0x000fe200078e0015 */
[----:B------:R-:W-:Y:S01]  /*1e040*/  PRMT R3, RZ, 0x7610, R3 ;  /* 0x00007610ff037816 */ /* 0x000fe20000000003 */
[----:B------:R-:W3:Y:S04]  /*1e050*/  LDL R21, [R1+0x3ec] ;  /* 0x0003ec0001157983 */ /* 0x000ee80000100800 */
[----:B------:R0:W3:Y:S01]  /*1e060*/  @P2 LDG.E.U8 R160, desc[UR20][R18.64] ;  /* 0x0000001412a02981 */ /* 0x0000e2000c1e1100 */
[----:B------:R-:W-:-:S03]  /*1e070*/  PRMT R144, RZ, 0x7610, R144 ;  /* 0x00007610ff907816 */ /* 0x000fc60000000090 */
[----:B------:R-:W3:Y:S01]  /*1e080*/  LDL R20, [R1+0x3f0] ;  /* 0x0003f00001147983 */ /* 0x000ee20000100800 */
[----:B0-----:R-:W-:Y:S02]  /*1e090*/  @P2 IMAD.MOV.U32 R19, RZ, RZ, R37 ;  /* 0x000000ffff132224 */ /* 0x001fe400078e0025 */
[----:B----4-:R-:W-:-:S05]  /*1e0a0*/  @P2 IMAD.MOV.U32 R18, RZ, RZ, R29 ;  /* 0x000000ffff122224 */ /* 0x010fca00078e001d */
[----:B------:R0:W4:Y:S02]  /*1e0b0*/  @P2 LDG.E.U8 R3, desc[UR20][R18.64] ;  /* 0x0000001412032981 */ /* 0x000124000c1e1100 */
[----:B0-----:R-:W-:Y:S02]  /*1e0c0*/  @P1 IMAD.MOV.U32 R19, RZ, RZ, R35 ;  /* 0x000000ffff131224 */ /* 0x001fe400078e0023 */
[----:B--2---:R-:W-:-:S05]  /*1e0d0*/  @P1 IMAD.MOV.U32 R18, RZ, RZ, R26 ;  /* 0x000000ffff121224 */ /* 0x004fca00078e001a */
[----:B------:R0:W2:Y:S01]  /*1e0e0*/  @P1 LDG.E.U8 R144, desc[UR20][R18.64] ;  /* 0x0000001412901981 */ /* 0x0000a2000c1e1100 */
[----:B------:R-:W-:Y:S02]  /*1e0f0*/  ISETP.GT.AND P3, PT, R16, 0x28, PT ;  /* 0x000000281000780c */ /* 0x000fe40003f64270 */
[----:B------:R-:W-:Y:S02]  /*1e100*/  PRMT R15, RZ, 0x7610, R15 ;  /* 0x00007610ff0f7816 */ /* 0x000fe4000000000f */
[----:B------:R-:W-:Y:S01]  /*1e110*/  PRMT R23, RZ, 0x7610, R23 ;  /* 0x00007610ff177816 */ /* 0x000fe20000000017 */
[----:B0-----:R-:W-:Y:S02]  /*1e120*/  @P1 IMAD.MOV.U32 R19, RZ, RZ, R34 ;  /* 0x000000ffff131224 */ /* 0x001fe400078e0022 */
[----:B---3--:R-:W-:-:S05]  /*1e130*/  @P1 IMAD.MOV.U32 R18, RZ, RZ, R25 ;  /* 0x000000ffff121224 */ /* 0x008fca00078e0019 */
[----:B------:R0:W3:Y:S02]  /*1e140*/  @P1 LDG.E.U8 R15, desc[UR20][R18.64] ;  /* 0x00000014120f1981 */ /* 0x0000e4000c1e1100 */
[----:B0-----:R-:W-:Y:S02]  /*1e150*/  @P3 IMAD.MOV.U32 R18, RZ, RZ, R32 ;  /* 0x000000ffff123224 */ /* 0x001fe400078e0020 */
[----:B------:R-:W-:-:S05]  /*1e160*/  @P3 IMAD.MOV.U32 R19, RZ, RZ, R33 ;  /* 0x000000ffff133224 */ /* 0x000fca00078e0021 */
[----:B------:R0:W3:Y:S04]  /*1e170*/  @P3 LDG.E.U8 R23, desc[UR20][R18.64] ;  /* 0x0000001412173981 */ /* 0x0000e8000c1e1100 */
[----:B------:R-:W-:Y:S04]  /*1e180*/  STL [R1+0xbac], R160 ;  /* 0x000baca001007387 */ /* 0x000fe80000100800 */
[----:B------:R-:W-:Y:S04]  /*1e190*/  STL [R1+0x38], R44 ;  /* 0x0000382c01007387 */ /* 0x000fe80000100800 */
[----:B------:R-:W3:Y:S04]  /*1e1a0*/  LDL R40, [R1+0x3f4] ;  /* 0x0003f40001287983 */ /* 0x000ee80000100800 */
[----:B------:R-:W3:Y:S01]  /*1e1b0*/  LDL R29, [R1+0x3f8] ;  /* 0x0003f800011d7983 */ /* 0x000ee20000100800 */
[----:B------:R-:W-:-:S03]  /*1e1c0*/  PRMT R6, RZ, 0x7610, R6 ;  /* 0x00007610ff067816 */ /* 0x000fc60000000006 */
[----:B----4-:R-:W-:Y:S04]  /*1e1d0*/  STL [R1+0xbb0], R3 ;  /* 0x000bb00301007387 */ /* 0x010fe80000100800 */
[----:B------:R1:W-:Y:S04]  /*1e1e0*/  STL [R1+0x2c], R39 ;  /* 0x00002c2701007387 */ /* 0x0003e80000100800 */
[----:B------:R-:W4:Y:S01]  /*1e1f0*/  LDL R26, [R1+0x400] ;  /* 0x00040000011a7983 */ /* 0x000f220000100800 */
[----:B0-----:R-:W-:-:S03]  /*1e200*/  @P3 IMAD.MOV.U32 R18, RZ, RZ, R20 ;  /* 0x000000ffff123224 */ /* 0x001fc600078e0014 */
[----:B-1----:R-:W4:Y:S01]  /*1e210*/  LDL R39, [R1+0x3fc] ;  /* 0x0003fc0001277983 */ /* 0x002f220000100800 */
[----:B------:R-:W-:-:S05]  /*1e220*/  @P3 IMAD.MOV.U32 R19, RZ, RZ, R21 ;  /* 0x000000ffff133224 */ /* 0x000fca00078e0015 */
[----:B------:R0:W4:Y:S04]  /*1e230*/  @P3 LDG.E.U8 R6, desc[UR20][R18.64] ;  /* 0x0000001412063981 */ /* 0x000128000c1e1100 */
[----:B--2---:R-:W-:Y:S04]  /*1e240*/  STL [R1+0xbb4], R144 ;  /* 0x000bb49001007387 */ /* 0x004fe80000100800 */
[----:B------:R1:W-:Y:S04]  /*1e250*/  STL [R1+0x28], R38 ;  /* 0x0000282601007387 */ /* 0x0003e80000100800 */
[----:B------:R-:W2:Y:S04]  /*1e260*/  LDL R37, [R1+0x408] ;  /* 0x0004080001257983 */ /* 0x000ea80000100800 */
[----:B------:R-:W2:Y:S04]  /*1e270*/  LDL R35, [R1+0x40c] ;  /* 0x00040c0001237983 */ /* 0x000ea80000100800 */
[----:B-1----:R-:W2:Y:S04]  /*1e280*/  LDL R38, [R1+0x404] ;  /* 0x0004040001267983 */ /* 0x002ea80000100800 */
[----:B------:R-:W2:Y:S01]  /*1e290*/  LDL R25, [R1+0x410] ;  /* 0x0004100001197983 */ /* 0x000ea20000100800 */
[----:B------:R-:W-:-:S03]  /*1e2a0*/  ISETP.GT.AND P2, PT, R16, 0x29, PT ;  /* 0x000000291000780c */ /* 0x000fc60003f44270 */
[----:B---3--:R-:W-:Y:S04]  /*1e2b0*/  STL [R1+0xbb8], R15 ;  /* 0x000bb80f01007387 */ /* 0x008fe80000100800 */
[----:B------:R-:W3:Y:S01]  /*1e2c0*/  LDL R34, [R1+0x414] ;  /* 0x0004140001227983 */ /* 0x000ee20000100800 */
[----:B------:R-:W-:-:S03]  /*1e2d0*/  PRMT R28, RZ, 0x7610, R28 ;  /* 0x00007610ff1c7816 */ /* 0x000fc6000000001c */
[----:B------:R1:W-:Y:S04]  /*1e2e0*/  STL [R1+0x24], R23 ;  /* 0x0000241701007387 */ /* 0x0003e80000100800 */
[----:B------:R-:W3:Y:S04]  /*1e2f0*/  LDL R33, [R1+0x41c] ;  /* 0x00041c0001217983 */ /* 0x000ee80000100800 */
[----:B------:R-:W3:Y:S04]  /*1e300*/  LDL R32, [R1+0x420] ;  /* 0x0004200001207983 */ /* 0x000ee80000100800 */
[----:B-1----:R-:W3:Y:S01]  /*1e310*/  LDL R23, [R1+0x418] ;  /* 0x0004180001177983 */ /* 0x002ee20000100800 */
[----:B------:R-:W-:-:S03]  /*1e320*/  ISETP.GT.AND P1, PT, R16, 0x2a, PT ;  /* 0x0000002a1000780c */ /* 0x000fc60003f24270 */
[----:B------:R-:W3:Y:S01]  /*1e330*/  LDL R21, [R1+0x638] ;  /* 0x0006380001157983 */ /* 0x000ee20000100800 */
[----:B0-----:R-:W-:-:S03]  /*1e340*/  @P2 IMAD.MOV.U32 R19, RZ, RZ, R40 ;  /* 0x000000ffff132224 */ /* 0x001fc600078e0028 */
[----:B------:R-:W3:Y:S01]  /*1e350*/  LDL R20, [R1+0x63c] ;  /* 0x00063c0001147983 */ /* 0x000ee20000100800 */
[----:B------:R-:W-:-:S05]  /*1e360*/  @P2 IMAD.MOV.U32 R18, RZ, RZ, R29 ;  /* 0x000000ffff122224 */ /* 0x000fca00078e001d */
[----:B------:R4:W3:Y:S01]  /*1e370*/  @P2 LDG.E.U8 R28, desc[UR20][R18.64] ;  /* 0x00000014121c2981 */ /* 0x0008e2000c1e1100 */
[----:B------:R-:W-:Y:S02]  /*1e380*/  PRMT R24, RZ, 0x7610, R24 ;  /* 0x00007610ff187816 */ /* 0x000fe40000000018 */
[----:B------:R-:W-:Y:S01]  /*1e390*/  PRMT R36, RZ, 0x7610, R36 ;  /* 0x00007610ff247816 */ /* 0x000fe20000000024 */
[----:B----4-:R-:W-:Y:S02]  /*1e3a0*/  @P2 IMAD.MOV.U32 R18, RZ, RZ, R26 ;  /* 0x000000ffff122224 */ /* 0x010fe400078e001a */
[----:B------:R-:W-:-:S05]  /*1e3b0*/  @P2 IMAD.MOV.U32 R19, RZ, RZ, R39 ;  /* 0x000000ffff132224 */ /* 0x000fca00078e0027 */
[----:B------:R2:W4:Y:S04]  /*1e3c0*/  @P2 LDG.E.U8 R24, desc[UR20][R18.64] ;  /* 0x0000001412182981 */ /* 0x000528000c1e1100 */
[----:B------:R0:W-:Y:S01]  /*1e3d0*/  STL [R1+0xbe4], R6 ;  /* 0x000be40601007387 */ /* 0x0001e20000100800 */
[----:B--2---:R-:W-:Y:S01]  /*1e3e0*/  @P1 IMAD.MOV.U32 R18, RZ, RZ, R37 ;  /* 0x000000ffff121224 */ /* 0x004fe200078e0025 */
[----:B0-----:R-:W-:Y:S02]  /*1e3f0*/  PRMT R6, RZ, 0x7610, R6 ;  /* 0x00007610ff067816 */ /* 0x001fe40000000006 */
[----:B------:R-:W2:Y:S01]  /*1e400*/  LDL R29, [R1+0x640] ;  /* 0x00064000011d7983 */ /* 0x000ea20000100800 */
[----:B------:R-:W-:-:S05]  /*1e410*/  @P1 IMAD.MOV.U32 R19, RZ, RZ, R38 ;  /* 0x000000ffff131224 */ /* 0x000fca00078e0026 */
[----:B------:R0:W2:Y:S02]  /*1e420*/  @P1 LDG.E.U8 R36, desc[UR20][R18.64] ;  /* 0x0000001412241981 */ /* 0x0000a4000c1e1100 */
[----:B0-----:R-:W-:Y:S02]  /*1e430*/  @P1 IMAD.MOV.U32 R18, RZ, RZ, R25 ;  /* 0x000000ffff121224 */ /* 0x001fe400078e0019 */
[----:B------:R-:W-:-:S05]  /*1e440*/  @P1 IMAD.MOV.U32 R19, RZ, RZ, R35 ;  /* 0x000000ffff131224 */ /* 0x000fca00078e0023 */
[----:B------:R3:W2:Y:S01]  /*1e450*/  @P1 LDG.E.U8 R6, desc[UR20][R18.64] ;  /* 0x0000001412061981 */ /* 0x0006a2000c1e1100 */
[C---:B------:R-:W-:Y:S02]  /*1e460*/  ISETP.GT.AND P3, PT, R16.reuse, 0x2b, PT ;  /* 0x0000002b1000780c */ /* 0x040fe40003f64270 */
[----:B------:R-:W-:Y:S02]  /*1e470*/  ISETP.GT.AND P2, PT, R16, 0x2c, PT ;  /* 0x0000002c1000780c */ /* 0x000fe40003f44270 */
[----:B------:R-:W-:Y:S02]  /*1e480*/  PRMT R22, RZ, 0x7610, R22 ;  /* 0x00007610ff167816 */ /* 0x000fe40000000016 */
[----:B------:R-:W-:-:S07]  /*1e490*/  PRMT R31, RZ, 0x7610, R31 ;  /* 0x00007610ff1f7816 */ /* 0x000fce000000001f */
[----:B---3--:R-:W-:Y:S02]  /*1e4a0*/  @P3 IMAD.MOV.U32 R18, RZ, RZ, R23 ;  /* 0x000000ffff123224 */ /* 0x008fe400078e0017 */
[----:B------:R-:W-:-:S05]  /*1e4b0*/  @P3 IMAD.MOV.U32 R19, RZ, RZ, R34 ;  /* 0x000000ffff133224 */ /* 0x000fca00078e0022 */
[----:B------:R0:W3:Y:S01]  /*1e4c0*/  @P3 LDG.E.U8 R22, desc[UR20][R18.64] ;  /* 0x0000001412163981 */ /* 0x0000e2000c1e1100 */
[----:B------:R-:W-:-:S03]  /*1e4d0*/  PRMT R30, RZ, 0x7610, R30 ;  /* 0x00007610ff1e7816 */ /* 0x000fc6000000001e */
[----:B------:R1:W-:Y:S04]  /*1e4e0*/  STL [R1+0x1c], R28 ;  /* 0x00001c1c01007387 */ /* 0x0003e80000100800 */
[----:B------:R-:W3:Y:S01]  /*1e4f0*/  LDL R26, [R1+0x648] ;  /* 0x00064800011a7983 */ /* 0x000ee20000100800 */
[----:B0-----:R-:W-:Y:S02]  /*1e500*/  @P3 IMAD.MOV.U32 R18, RZ, RZ, R32 ;  /* 0x000000ffff123224 */ /* 0x001fe400078e0020 */
[----:B------:R-:W-:Y:S01]  /*1e510*/  @P3 IMAD.MOV.U32 R19, RZ, RZ, R33 ;  /* 0x000000ffff133224 */ /* 0x000fe200078e0021 */
[----:B-1----:R-:W3:Y:S04]  /*1e520*/  LDL R28, [R1+0x644] ;  /* 0x00064400011c7983 */ /* 0x002ee80000100800 */
[----:B------:R0:W3:Y:S02]  /*1e530*/  @P3 LDG.E.U8 R31, desc[UR20][R18.64] ;  /* 0x00000014121f3981 */ /* 0x0000e4000c1e1100 */
[----:B0-----:R-:W-:-:S02]  /*1e540*/  @P2 IMAD.MOV.U32 R18, RZ, RZ, R20 ;  /* 0x000000ffff122224 */ /* 0x001fc400078e0014 */
[----:B------:R-:W-:-:S05]  /*1e550*/  @P2 IMAD.MOV.U32 R19, RZ, RZ, R21 ;  /* 0x000000ffff132224 */ /* 0x000fca00078e0015 */
[----:B------:R0:W3:Y:S04]  /*1e560*/  @P2 LDG.E.U8 R30, desc[UR20][R18.64] ;  /* 0x00000014121e2981 */ /* 0x0000e8000c1e1100 */
[----:B----4-:R1:W-:Y:S04]  /*1e570*/  STL [R1+0x18], R24 ;  /* 0x0000181801007387 */ /* 0x0103e80000100800 */
[----:B------:R-:W4:Y:S04]  /*1e580*/  LDL R25, [R1+0x650] ;  /* 0x0006500001197983 */ /* 0x000f280000100800 */
[----:B-1----:R-:W4:Y:S04]  /*1e590*/  LDL R24, [R1+0x64c] ;  /* 0x00064c0001187983 */ /* 0x002f280000100800 */
[----:B--2---:R1:W-:Y:S04]  /*1e5a0*/  STL [R1+0x10], R6 ;  /* 0x0000100601007387 */ /* 0x0043e80000100800 */
[----:B------:R-:W2:Y:S04]  /*1e5b0*/  LDL R23, [R1+0x424] ;  /* 0x0004240001177983 */ /* 0x000ea80000100800 */
[----:B-1----:R-:W2:Y:S01]  /*1e5c0*/  LDL R6, [R1+0x654] ;  /* 0x0006540001067983 */ /* 0x002ea20000100800 */
[----:B------:R-:W-:Y:S01]  /*1e5d0*/  PRMT R27, RZ, 0x7610, R27 ;  /* 0x00007610ff1b7816 */ /* 0x000fe2000000001b */
[----:B0-----:R-:W-:-:S02]  /*1e5e0*/  @P2 IMAD.MOV.U32 R19, RZ, RZ, R29 ;  /* 0x000000ffff132224 */ /* 0x001fc400078e001d */
[----:B---3--:R0:W-:Y:S04]  /*1e5f0*/  STL [R1+0xc], R22 ;  /* 0x00000c1601007387 */ /* 0x0081e80000100800 */
[----:B------:R-:W3:Y:S04]  /*1e600*/  LDL R21, [R1+0x42c] ;  /* 0x00042c0001157983 */ /* 0x000ee80000100800 */
[----:B------:R-:W3:Y:S04]  /*1e610*/  LDL R20, [R1+0x430] ;  /* 0x0004300001147983 */ /* 0x000ee80000100800 */
[----:B0-----:R-:W3:Y:S01]  /*1e620*/  LDL R22, [R1+0x428] ;  /* 0x0004280001167983 */ /* 0x001ee20000100800 */
[----:B------:R-:W-:Y:S01]  /*1e630*/  @P2 IMAD.MOV.U32 R18, RZ, RZ, R28 ;  /* 0x000000ffff122224 */ /* 0x000fe200078e001c */
[----:B------:R-:W-:-:S04]  /*1e640*/  ISETP.GT.AND P1, PT, R16, 0x2d, PT ;  /* 0x0000002d1000780c */ /* 0x000fc80003f24270 */
[----:B------:R0:W3:Y:S01]  /*1e650*/  @P2 LDG.E.U8 R27, desc[UR20][R18.64] ;  /* 0x00000014121b2981 */ /* 0x0000e2000c1e1100 */
[----:B------:R-:W-:-:S03]  /*1e660*/  PRMT R144, RZ, 0x7610, R144 ;  /* 0x00007610ff907816 */ /* 0x000fc60000000090 */
[----:B------:R1:W-:Y:S04]  /*1e670*/  STL [R1+0x4], R30 ;  /* 0x0000041e01007387 */ /* 0x0003e80000100800 */
[----:B------:R-:W3:Y:S04]  /*1e680*/  LDL R29, [R1+0x634] ;  /* 0x00063400011d7983 */ /* 0x000ee80000100800 */
[----:B-1----:R-:W3:Y:S01]  /*1e690*/  LDL R30, [R1+0x434] ;  /* 0x00043400011e7983 */ /* 0x002ee20000100800 */
[----:B0-----:R-:W-:Y:S02]  /*1e6a0*/  @P1 IMAD.MOV.U32 R19, RZ, RZ, R26 ;  /* 0x000000ffff131224 */ /* 0x001fe400078e001a */
[----:B----4-:R-:W-:Y:S01]  /*1e6b0*/  @P1 IMAD.MOV.U32 R18, RZ, RZ, R24 ;  /* 0x000000ffff121224 */ /* 0x010fe200078e0018 */
[----:B------:R-:W-:-:S04]  /*1e6c0*/  PRMT R3, RZ, 0x7610, R3 ;  /* 0x00007610ff037816 */ /* 0x000fc80000000003 */
[----:B------:R0:W4:Y:S02]  /*1e6d0*/  @P1 LDG.E.U8 R144, desc[UR20][R18.64] ;  /* 0x0000001412901981 */ /* 0x000124000c1e1100 */
[----:B0-----:R-:W-:Y:S02]  /*1e6e0*/  @P1 IMAD.MOV.U32 R19, RZ, RZ, R25 ;  /* 0x000000ffff131224 */ /* 0x001fe400078e0019 */
[----:B--2---:R-:W-:-:S05]  /*1e6f0*/  @P1 IMAD.MOV.U32 R18, RZ, RZ, R6 ;  /* 0x000000ffff121224 */ /* 0x004fca00078e0006 */
[----:B------:R0:W2:Y:S01]  /*1e700*/  @P1 LDG.E.U8 R3, desc[UR20][R18.64] ;  /* 0x0000001412031981 */ /* 0x0000a2000c1e1100 */
[C---:B------:R-:W-:Y:S02]  /*1e710*/  ISETP.GT.AND P3, PT, R16.reuse, 0x2e, PT ;  /* 0x0000002e1000780c */ /* 0x040fe40003f64270 */
[----:B------:R-:W-:Y:S02]  /*1e720*/  ISETP.GT.AND P2, PT, R16, 0x2f, PT ;  /* 0x0000002f1000780c */ /* 0x000fe40003f44270 */
[----:B------:R-:W-:Y:S02]  /*1e730*/  PRMT R2, RZ, 0x7610, R2 ;  /* 0x00007610ff027816 */ /* 0x000fe40000000002 */
[----:B------:R-:W-:-:S07]  /*1e740*/  PRMT R5, RZ, 0x7610, R5 ;  /* 0x00007610ff057816 */ /* 0x000fce0000000005 */
[----:B0-----:R-:W-:Y:S02]  /*1e750*/  @P3 IMAD.MOV.U32 R19, RZ, RZ, R23 ;  /* 0x000000ffff133224 */ /* 0x001fe400078e0017 */
[----:B---3--:R-:W-:-:S05]  /*1e760*/  @P3 IMAD.MOV.U32 R18, RZ, RZ, R22 ;  /* 0x000000ffff123224 */ /* 0x008fca00078e0016 */
[----:B------:R0:W3:Y:S01]  /*1e770*/  @P3 LDG.E.U8 R2, desc[UR20][R18.64] ;  /* 0x0000001412023981 */ /* 0x0000e2000c1e1100 */
[----:B------:R-:W-:-:S03]  /*1e780*/  PRMT R14, RZ, 0x7610, R14 ;  /* 0x00007610ff0e7816 */ /* 0x000fc6000000000e */
[----:B------:R1:W-:Y:S01]  /*1e790*/  STL [R1], R27 ;  /* 0x0000001b01007387 */ /* 0x0003e20000100800 */
[----:B0-----:R-:W-:Y:S02]  /*1e7a0*/  @P3 IMAD.MOV.U32 R18, RZ, RZ, R20 ;  /* 0x000000ffff123224 */ /* 0x001fe400078e0014 */
[----:B------:R-:W-:Y:S01]  /*1e7b0*/  @P3 IMAD.MOV.U32 R19, RZ, RZ, R21 ;  /* 0x000000ffff133224 */ /* 0x000fe200078e0015 */
[----:B------:R-:W-:Y:S04]  /*1e7c0*/  STL [R1+0x14], R36 ;  /* 0x0000142401007387 */ /* 0x000fe80000100800 */
[----:B------:R0:W3:Y:S04]  /*1e7d0*/  @P3 LDG.E.U8 R5, desc[UR20][R18.64] ;  /* 0x0000001412053981 */ /* 0x0000e8000c1e1100 */
[----:B-1----:R-:W3:Y:S04]  /*1e7e0*/  LDL R27, [R1+0x438] ;  /* 0x00043800011b7983 */ /* 0x002ee80000100800 */
[----:B------:R-:W3:Y:S01]  /*1e7f0*/  LDL R24, [R1+0x43c] ;  /* 0x00043c0001187983 */ /* 0x000ee20000100800 */
[----:B0-----:R-:W-:-:S02]  /*1e800*/  @P2 IMAD.MOV.U32 R18, RZ, RZ, R29 ;  /* 0x000000ffff122224 */ /* 0x001fc400078e001d */
[----:B------:R-:W-:Y:S01]  /*1e810*/  @P2 IMAD.MOV.U32 R19, RZ, RZ, R30 ;  /* 0x000000ffff132224 */ /* 0x000fe200078e001e */
[----:B------:R-:W3:Y:S04]  /*1e820*/  LDL R28, [R1+0x658] ;  /* 0x00065800011c7983 */ /* 0x000ee80000100800 */
[----:B------:R0:W3:Y:S04]  /*1e830*/  @P2 LDG.E.U8 R14, desc[UR20][R18.64] ;  /* 0x00000014120e2981 */ /* 0x0000e8000c1e1100 */
[----:B------:R-:W3:Y:S04]  /*1e840*/  LDL R26, [R1+0x65c] ;  /* 0x00065c00011a7983 */ /* 0x000ee80000100800 */
[----:B----4-:R-:W-:Y:S04]  /*1e850*/  STL [R1+0xbbc], R144 ;  /* 0x000bbc9001007387 */ /* 0x010fe80000100800 */
[----:B------:R-:W4:Y:S04]  /*1e860*/  LDL R25, [R1+0x660] ;  /* 0x0006600001197983 */ /* 0x000f280000100800 */
[----:B------:R-:W4:Y:S04]  /*1e870*/  LDL R6, [R1+0x664] ;  /* 0x0006640001067983 */ /* 0x000f280000100800 */
[----:B--2---:R-:W-:Y:S04]  /*1e880*/  STL [R1+0xbc0], R3 ;  /* 0x000bc00301007387 */ /* 0x004fe80000100800 */
[----:B------:R-:W-:Y:S04]  /*1e890*/  STL [R1+0x8], R31 ;  /* 0x0000081f01007387 */ /* 0x000fe80000100800 */
[----:B------:R-:W2:Y:S04]  /*1e8a0*/  LDL R23, [R1+0x668] ;  /* 0x0006680001177983 */ /* 0x000ea80000100800 */
[----:B------:R-:W2:Y:S01]  /*1e8b0*/  LDL R22, [R1+0x66c] ;  /* 0x00066c0001167983 */ /* 0x000ea20000100800 */
[----:B------:R-:W-:-:S02]  /*1e8c0*/  ISETP.GT.AND P1, PT, R16, 0x30, PT ;  /* 0x000000301000780c */ /* 0x000fc40003f24270 */
[----:B------:R-:W-:Y:S01]  /*1e8d0*/  PRMT R13, RZ, 0x7610, R13 ;  /* 0x00007610ff0d7816 */ /* 0x000fe2000000000d */
[----:B---3--:R-:W-:Y:S04]  /*1e8e0*/  STL [R1+0xbc4], R2 ;  /* 0x000bc40201007387 */ /* 0x008fe80000100800 */
[----:B------:R-:W3:Y:S04]  /*1e8f0*/  LDL R21, [R1+0x670] ;  /* 0x0006700001157983 */ /* 0x000ee80000100800 */
[----:B------:R-:W3:Y:S01]  /*1e900*/  LDL R20, [R1+0x674] ;  /* 0x0006740001147983 */ /* 0x000ee20000100800 */
[----:B------:R-:W-:-:S03]  /*1e910*/  ISETP.GT.AND P3, PT, R16, 0x31, PT ;  /* 0x000000311000780c */ /* 0x000fc60003f64270 */
[----:B------:R1:W-:Y:S01]  /*1e920*/  STL [R1+0xbc8], R5 ;  /* 0x000bc80501007387 */ /* 0x0003e20000100800 */
[----:B0-----:R-:W-:Y:S02]  /*1e930*/  @P2 IMAD.MOV.U32 R19, RZ, RZ, R27 ;  /* 0x000000ffff132224 */ /* 0x001fe400078e001b */
[----:B------:R-:W-:-:S05]  /*1e940*/  @P2 IMAD.MOV.U32 R18, RZ, RZ, R24 ;  /* 0x000000ffff122224 */ /* 0x000fca00078e0018 */
[----:B------:R0:W3:Y:S04]  /*1e950*/  @P2 LDG.E.U8 R13, desc[UR20][R18.64] ;  /* 0x00000014120d2981 */ /* 0x0000e8000c1e1100 */
[----:B------:R0:W-:Y:S01]  /*1e960*/  STL [R1+0xbcc], R14 ;  /* 0x000bcc0e01007387 */ /* 0x0001e20000100800 */
[----:B-1----:R-:W-:Y:S02]  /*1e970*/  PRMT R5, RZ, 0x7610, R5 ;  /* 0x00007610ff057816 */ /* 0x002fe40000000005 */
[----:B------:R-:W-:Y:S01]  /*1e980*/  PRMT R2, RZ, 0x7610, R2 ;  /* 0x00007610ff027816 */ /* 0x000fe20000000002 */
[----:B------:R-:W3:Y:S01]  /*1e990*/  LDL R27, [R1+0x678] ;  /* 0x00067800011b7983 */ /* 0x000ee20000100800 */
[----:B0-----:R-:W-:Y:S02]  /*1e9a0*/  @P1 IMAD.MOV.U32 R18, RZ, RZ, R26 ;  /* 0x000000ffff121224 */ /* 0x001fe400078e001a */
[----:B------:R-:W-:Y:S01]  /*1e9b0*/  @P1 IMAD.MOV.U32 R19, RZ, RZ, R28 ;  /* 0x000000ffff131224 */ /* 0x000fe200078e001c */
[----:B------:R-:W-:Y:S01]  /*1e9c0*/  PRMT R7, RZ, 0x7610, R7 ;  /* 0x00007610ff077816 */ /* 0x000fe20000000007 */
[----:B------:R-:W3:Y:S01]  /*1e9d0*/  LDL R24, [R1+0x67c] ;  /* 0x00067c0001187983 */ /* 0x000ee20000100800 */
[----:B------:R-:W-:-:S06]  /*1e9e0*/  PRMT R14, RZ, 0x7610, R14 ;  /* 0x00007610ff0e7816 */ /* 0x000fcc000000000e */
[----:B------:R4:W3:Y:S02]  /*1e9f0*/  @P1 LDG.E.U8 R14, desc[UR20][R18.64] ;  /* 0x00000014120e1981 */ /* 0x0008e4000c1e1100 */
[----:B----4-:R-:W-:Y:S02]  /*1ea00*/  @P1 IMAD.MOV.U32 R18, RZ, RZ, R6 ;  /* 0x000000ffff121224 */ /* 0x010fe400078e0006 */
[----:B------:R-:W-:-:S05]  /*1ea10*/  @P1 IMAD.MOV.U32 R19, RZ, RZ, R25 ;  /* 0x000000ffff131224 */ /* 0x000fca00078e0019 */
[----:B------:R2:W4:Y:S02]  /*1ea20*/  @P1 LDG.E.U8 R5, desc[UR20][R18.64] ;  /* 0x0000001412051981 */ /* 0x000524000c1e1100 */
[----:B--2---:R-:W-:Y:S02]  /*1ea30*/  @P3 IMAD.MOV.U32 R19, RZ, RZ, R23 ;  /* 0x000000ffff133224 */ /* 0x004fe400078e0017 */
[----:B------:R-:W-:-:S05]  /*1ea40*/  @P3 IMAD.MOV.U32 R18, RZ, RZ, R22 ;  /* 0x000000ffff123224 */ /* 0x000fca00078e0016 */
[----:B------:R3:W2:Y:S02]  /*1ea50*/  @P3 LDG.E.U8 R2, desc[UR20][R18.64] ;  /* 0x0000001412023981 */ /* 0x0006a4000c1e1100 */
[----:B---3--:R-:W-:Y:S02]  /*1ea60*/  @P3 IMAD.MOV.U32 R19, RZ, RZ, R21 ;  /* 0x000000ffff133224 */ /* 0x008fe400078e0015 */
[----:B------:R-:W-:-:S05]  /*1ea70*/  @P3 IMAD.MOV.U32 R18, RZ, RZ, R20 ;  /* 0x000000ffff123224 */ /* 0x000fca00078e0014 */
[----:B------:R-:W3:Y:S04]  /*1ea80*/  @P3 LDG.E.U8 R7, desc[UR20][R18.64] ;  /* 0x0000001412073981 */ /* 0x000ee8000c1e1100 */
[----:B------:R0:W-:Y:S04]  /*1ea90*/  STL [R1+0xbd0], R13 ;  /* 0x000bd00d01007387 */ /* 0x0001e80000100800 */
[----:B------:R-:W3:Y:S04]  /*1eaa0*/  LDL R26, [R1+0x680] ;  /* 0x00068000011a7983 */ /* 0x000ee80000100800 */
[----:B0-----:R-:W3:Y:S04]  /*1eab0*/  LDL R13, [R1+0x684] ;  /* 0x00068400010d7983 */ /* 0x001ee80000100800 */
[----:B------:R-:W-:Y:S04]  /*1eac0*/  STL [R1+0xbe8], R14 ;  /* 0x000be80e01007387 */ /* 0x000fe80000100800 */
[----:B------:R-:W3:Y:S04]  /*1ead0*/  LDL R25, [R1+0x688] ;  /* 0x0006880001197983 */ /* 0x000ee80000100800 */
[----:B------:R-:W3:Y:S04]  /*1eae0*/  LDL R6, [R1+0x68c] ;  /* 0x00068c0001067983 */ /* 0x000ee80000100800 */
[----:B----4-:R-:W-:Y:S04]  /*1eaf0*/  STL [R1+0xbec], R5 ;  /* 0x000bec0501007387 */ /* 0x010fe80000100800 */
[----:B------:R-:W4:Y:S04]  /*1eb00*/  LDL R23, [R1+0x690] ;  /* 0x0006900001177983 */ /* 0x000f280000100800 */
[----:B------:R-:W4:Y:S04]  /*1eb10*/  LDL R22, [R1+0x694] ;  /* 0x0006940001167983 */ /* 0x000f280000100800 */
[----:B--2---:R0:W-:Y:S04]  /*1eb20*/  STL [R1+0xbd4], R2 ;  /* 0x000bd40201007387 */ /* 0x0041e80000100800 */
[----:B------:R-:W2:Y:S04]  /*1eb30*/  LDL R21, [R1+0x698] ;  /* 0x0006980001157983 */ /* 0x000ea80000100800 */
[----:B------:R-:W2:Y:S01]  /*1eb40*/  LDL R20, [R1+0x69c] ;  /* 0x00069c0001147983 */ /* 0x000ea20000100800 */
[----:B------:R-:W-:-:S02]  /*1eb50*/  ISETP.GT.AND P2, PT, R16, 0x32, PT ;  /* 0x000000321000780c */ /* 0x000fc40003f44270 */
[----:B------:R-:W-:Y:S02]  /*1eb60*/  ISETP.GT.AND P1, PT, R16, 0x33, PT ;  /* 0x000000331000780c */ /* 0x000fe40003f24270 */
[----:B------:R-:W-:Y:S01]  /*1eb70*/  PRMT R3, RZ, 0x7610, R3 ;  /* 0x00007610ff037816 */ /* 0x000fe20000000003 */
[----:B---3--:R-:W-:Y:S08]  /*1eb80*/  STL [R1+0xbd8], R7 ;  /* 0x000bd80701007387 */ /* 0x008ff00000100800 */
[----:B------:R-:W-:Y:S01]  /*1eb90*/  @P2 IMAD.MOV.U32 R18, RZ, RZ, R24 ;  /* 0x000000ffff122224 */ /* 0x000fe200078e0018 */
[----:B0-----:R-:W3:Y:S01]  /*1eba0*/  LDL R2, [R1+0x6a4] ;  /* 0x0006a40001027983 */ /* 0x001ee20000100800 */
[----:B------:R-:W-:-:S03]  /*1ebb0*/  @P2 IMAD.MOV.U32 R19, RZ, RZ, R27 ;  /* 0x000000ffff132224 */ /* 0x000fc600078e001b */
[----:B------:R-:W3:Y:S01]  /*1ebc0*/  LDL R24, [R1+0x6a0] ;  /* 0x0006a00001187983 */ /* 0x000ee20000100800 */
[----:B------:R-:W-:-:S03]  /*1ebd0*/  PRMT R8, RZ, 0x7610, R8 ;  /* 0x00007610ff087816 */ /* 0x000fc60000000008 */
[----:B------:R0:W3:Y:S01]  /*1ebe0*/  @P2 LDG.E.U8 R3, desc[UR20][R18.64] ;  /* 0x0000001412032981 */ /* 0x0000e2000c1e1100 */
[----:B------:R-:W-:Y:S01]  /*1ebf0*/  PRMT R144, RZ, 0x7610, R144 ;  /* 0x00007610ff907816 */ /* 0x000fe20000000090 */
[----:B0-----:R-:W-:Y:S02]  /*1ec00*/  @P2 IMAD.MOV.U32 R19, RZ, RZ, R26 ;  /* 0x000000ffff132224 */ /* 0x001fe400078e001a */
[----:B------:R-:W-:-:S05]  /*1ec10*/  @P2 IMAD.MOV.U32 R18, RZ, RZ, R13 ;  /* 0x000000ffff122224 */ /* 0x000fca00078e000d */
[----:B------:R0:W3:Y:S01]  /*1ec20*/  @P2 LDG.E.U8 R8, desc[UR20][R18.64] ;  /* 0x0000001412082981 */ /* 0x0000e2000c1e1100 */
[----:B------:R-:W-:Y:S01]  /*1ec30*/  ISETP.GT.AND P3, PT, R16, 0x34, PT ;  /* 0x000000341000780c */ /* 0x000fe20003f64270 */
[----:B0-----:R-:W-:Y:S02]  /*1ec40*/  @P1 IMAD.MOV.U32 R19, RZ, RZ, R25 ;  /* 0x000000ffff131224 */ /* 0x001fe400078e0019 */
[----:B------:R-:W-:-:S05]  /*1ec50*/  @P1 IMAD.MOV.U32 R18, RZ, RZ, R6 ;  /* 0x000000ffff121224 */ /* 0x000fca00078e0006 */
[----:B------:R4:W3:Y:S01]  /*1ec60*/  @P1 LDG.E.U8 R144, desc[UR20][R18.64] ;  /* 0x0000001412901981 */ /* 0x0008e2000c1e1100 */
[----:B------:R-:W-:Y:S02]  /*1ec70*/  PRMT R9, RZ, 0x7610, R9 ;  /* 0x00007610ff097816 */ /* 0x000fe40000000009 */
[----:B------:R-:W-:Y:S01]  /*1ec80*/  PRMT R15, RZ, 0x7610, R15 ;  /* 0x00007610ff0f7816 */ /* 0x000fe2000000000f */
[----:B----4-:R-:W-:Y:S02]  /*1ec90*/  @P1 IMAD.MOV.U32 R19, RZ, RZ, R23 ;  /* 0x000000ffff131224 */ /* 0x010fe400078e0017 */
[----:B------:R-:W-:-:S05]  /*1eca0*/  @P1 IMAD.MOV.U32 R18, RZ, RZ, R22 ;  /* 0x000000ffff121224 */ /* 0x000fca00078e0016 */
[----:B------:R2:W4:Y:S02]  /*1ecb0*/  @P1 LDG.E.U8 R9, desc[UR20][R18.64] ;  /* 0x0000001412091981 */ /* 0x000524000c1e1100 */
[----:B--2---:R-:W-:Y:S02]  /*1ecc0*/  @P3 IMAD.MOV.U32 R19, RZ, RZ, R21 ;  /* 0x000000ffff133224 */ /* 0x004fe400078e0015 */
[----:B------:R-:W-:-:S05]  /*1ecd0*/  @P3 IMAD.MOV.U32 R18, RZ, RZ, R20 ;  /* 0x000000ffff123224 */ /* 0x000fca00078e0014 */
[----:B------:R3:W2:Y:S01]  /*1ece0*/  @P3 LDG.E.U8 R15, desc[UR20][R18.64] ;  /* 0x00000014120f3981 */ /* 0x0006a2000c1e1100 */
[----:B------:R-:W-:Y:S01]  /*1ecf0*/  PRMT R10, RZ, 0x7610, R10 ;  /* 0x00007610ff0a7816 */ /* 0x000fe2000000000a */
[----:B---3--:R-:W-:Y:S02]  /*1ed00*/  @P3 IMAD.MOV.U32 R18, RZ, RZ, R2 ;  /* 0x000000ffff123224 */ /* 0x008fe400078e0002 */
[----:B------:R-:W-:Y:S01]  /*1ed10*/  @P3 IMAD.MOV.U32 R19, RZ, RZ, R24 ;  /* 0x000000ffff133224 */ /* 0x000fe200078e0018 */
[----:B------:R-:W-:Y:S04]  /*1ed20*/  STL [R1+0xbdc], R3 ;  /* 0x000bdc0301007387 */ /* 0x000fe80000100800 */
[----:B------:R-:W3:Y:S04]  /*1ed30*/  LDL R14, [R1+0x6a8] ;  /* 0x0006a800010e7983 */ /* 0x000ee80000100800 */
[----:B------:R-:W3:Y:S04]  /*1ed40*/  LDL R13, [R1+0x6ac] ;  /* 0x0006ac00010d7983 */ /* 0x000ee80000100800 */
[----:B------:R3:W3:Y:S04]  /*1ed50*/  @P3 LDG.E.U8 R10, desc[UR20][R18.64] ;  /* 0x00000014120a3981 */ /* 0x0006e8000c1e1100 */
[----:B------:R0:W-:Y:S04]  /*1ed60*/  STL [R1+0xbe0], R8 ;  /* 0x000be00801007387 */ /* 0x0001e80000100800 */
[----:B------:R-:W3:Y:S04]  /*1ed70*/  LDL R6, [R1+0x6b0] ;  /* 0x0006b00001067983 */ /* 0x000ee80000100800 */
[----:B------:R-:W3:Y:S04]  /*1ed80*/  LDL R5, [R1+0x6b4] ;  /* 0x0006b40001057983 */ /* 0x000ee80000100800 */
[----:B------:R-:W-:Y:S04]  /*1ed90*/  STL [R1+0xbf0], R144 ;  /* 0x000bf09001007387 */ /* 0x000fe80000100800 */
[----:B------:R-:W3:Y:S04]  /*1eda0*/  LDL R23, [R1+0x6b8] ;  /* 0x0006b80001177983 */ /* 0x000ee80000100800 */
[----:B------:R-:W3:Y:S04]  /*1edb0*/  LDL R22, [R1+0x6bc] ;  /* 0x0006bc0001167983 */ /* 0x000ee80000100800 */
[----:B0-----:R-:W3:Y:S04]  /*1edc0*/  LDL R8, [R1+0x6c0] ;  /* 0x0006c00001087983 */ /* 0x001ee80000100800 */
[----:B------:R-:W3:Y:S04]  /*1edd0*/  LDL R7, [R1+0x6c4] ;  /* 0x0006c40001077983 */ /* 0x000ee80000100800 */
[----:B----4-:R-:W-:Y:S04]  /*1ede0*/  STL [R1+0xbf4], R9 ;  /* 0x000bf40901007387 */ /* 0x010fe80000100800 */
[----:B------:R-:W4:Y:S04]  /*1edf0*/  LDL R21, [R1+0x6c8] ;  /* 0x0006c80001157983 */ /* 0x000f280000100800 */
[----:B------:R-:W4:Y:S04]  /*1ee00*/  LDL R20, [R1+0x6cc] ;  /* 0x0006cc0001147983 */ /* 0x000f280000100800 */
[----:B--2---:R-:W-:Y:S04]  /*1ee10*/  STL [R1+0xbf8], R15 ;  /* 0x000bf80f01007387 */ /* 0x004fe80000100800 */
[----:B------:R-:W2:Y:S04]  /*1ee20*/  LDL R2, [R1+0x6d4] ;  /* 0x0006d40001027983 */ /* 0x000ea80000100800 */
[----:B------:R-:W2:Y:S01]  /*1ee30*/  LDL R3, [R1+0x6d0] ;  /* 0x0006d00001037983 */ /* 0x000ea20000100800 */
[----:B------:R-:W-:-:S02]  /*1ee40*/  ISETP.GT.AND P2, PT, R16, 0x35, PT ;  /* 0x000000351000780c */ /* 0x000fc40003f44270 */
[----:B------:R-:W-:Y:S02]  /*1ee50*/  ISETP.GT.AND P1, PT, R16, 0x36, PT ;  /* 0x000000361000780c */ /* 0x000fe40003f24270 */
[----:B------:R-:W-:Y:S02]  /*1ee60*/  PRMT R160, RZ, 0x7610, R160 ;  /* 0x00007610ffa07816 */ /* 0x000fe400000000a0 */
[----:B------:R-:W-:-:S07]  /*1ee70*/  PRMT R11, RZ, 0x7610, R11 ;  /* 0x00007610ff0b7816 */ /* 0x000fce000000000b */
[----:B---3--:R-:W-:Y:S02]  /*1ee80*/  @P2 IMAD.MOV.U32 R19, RZ, RZ, R14 ;  /* 0x000000ffff132224 */ /* 0x008fe400078e000e */
[----:B------:R-:W-:Y:S01]  /*1ee90*/  @P2 IMAD.MOV.U32 R18, RZ, RZ, R13 ;  /* 0x000000ffff122224 */ /* 0x000fe200078e000d */
[----:B------:R0:W-:Y:S04]  /*1eea0*/  STL [R1+0xbfc], R10 ;  /* 0x000bfc0a01007387 */ /* 0x0001e80000100800 */
[----:B------:R-:W3:Y:S04]  /*1eeb0*/  LDL R14, [R1+0x6d8] ;  /* 0x0006d800010e7983 */ /* 0x000ee80000100800 */
[----:B------:R-:W3:Y:S04]  /*1eec0*/  LDL R13, [R1+0x6dc] ;  /* 0x0006dc00010d7983 */ /* 0x000ee80000100800 */
[----:B------:R1:W3:Y:S01]  /*1eed0*/  @P2 LDG.E.U8 R160, desc[UR20][R18.64] ;  /* 0x0000001412a02981 */ /* 0x0002e2000c1e1100 */
[----:B------:R-:W-:-:S02]  /*1eee0*/  ISETP.GT.AND P3, PT, R16, 0x37, PT ;  /* 0x000000371000780c */ /* 0x000fc40003f64270 */
[----:B------:R-:W-:Y:S01]  /*1eef0*/  PRMT R4, RZ, 0x7610, R4 ;  /* 0x00007610ff047816 */ /* 0x000fe20000000004 */
[----:B0-----:R-:W3:Y:S04]  /*1ef00*/  LDL R10, [R1+0x6e8] ;  /* 0x0006e800010a7983 */ /* 0x001ee80000100800 */
[----:B------:R-:W3:Y:S01]  /*1ef10*/  LDL R9, [R1+0x6ec] ;  /* 0x0006ec0001097983 */ /* 0x000ee20000100800 */
[----:B-1----:R-:W-:Y:S02]  /*1ef20*/  @P2 IMAD.MOV.U32 R18, RZ, RZ, R5 ;  /* 0x000000ffff122224 */ /* 0x002fe400078e0005 */
[----:B------:R-:W-:Y:S01]  /*1ef30*/  @P2 IMAD.MOV.U32 R19, RZ, RZ, R6 ;  /* 0x000000ffff132224 */ /* 0x000fe200078e0006 */
[----:B------:R-:W3:Y:S04]  /*1ef40*/  LDL R5, [R1+0x6e4] ;  /* 0x0006e40001057983 */ /* 0x000ee80000100800 */
[----:B------:R-:W3:Y:S04]  /*1ef50*/  LDL R6, [R1+0x6e0] ;  /* 0x0006e00001067983 */ /* 0x000ee80000100800 */
[----:B------:R0:W3:Y:S01]  /*1ef60*/  @P2 LDG.E.U8 R11, desc[UR20][R18.64] ;  /* 0x00000014120b2981 */ /* 0x0000e2000c1e1100 */
[----:B------:R-:W-:-:S02]  /*1ef70*/  PRMT R12, RZ, 0x7610, R12 ;  /* 0x00007610ff0c7816 */ /* 0x000fc4000000000c */
[----:B------:R-:W-:Y:S01]  /*1ef80*/  PRMT R0, RZ, 0x7610, R0 ;  /* 0x00007610ff007816 */ /* 0x000fe20000000000 */
[----:B------:R-:W3:Y:S01]  /*1ef90*/  LDL R15, [R1+0x70c] ;  /* 0x00070c00010f7983 */ /* 0x000ee20000100800 */
[----:B------:R-:W-:Y:S02]  /*1efa0*/  PRMT R164, RZ, 0x7610, R164 ;  /* 0x00007610ffa47816 */ /* 0x000fe400000000a4 */
[----:B------:R-:W-:Y:S01]  /*1efb0*/  PRMT R162, RZ, 0x7610, R162 ;  /* 0x00007610ffa27816 */ /* 0x000fe200000000a2 */
[----:B------:R-:W3:Y:S01]  /*1efc0*/  LDL R27, [R1+0x838] ;  /* 0x00083800011b7983 */ /* 0x000ee20000100800 */
[----:B0-----:R-:W-:Y:S02]  /*1efd0*/  @P1 IMAD.MOV.U32 R18, RZ, RZ, R22 ;  /* 0x000000ffff121224 */ /* 0x001fe400078e0016 */
[----:B------:R-:W-:Y:S01]  /*1efe0*/  @P1 IMAD.MOV.U32 R19, RZ, RZ, R23 ;  /* 0x000000ffff131224 */ /* 0x000fe200078e0017 */
        /* <DEDUP_REMOVED lines=19> */
[----:B----4-:R-:W-:Y:S02]  /*1f120*/  @P3 IMAD.MOV.U32 R18, RZ, RZ, R20 ;  /* 0x000000ffff123224 */ /* 0x010fe400078e0014 */
[----:B------:R-:W-:Y:S01]  /*1f130*/  @P3 IMAD.MOV.U32 R19, RZ, RZ, R21 ;  /* 0x000000ffff133224 */ /* 0x000fe200078e0015 */
[C---:B------:R-:W-:Y:S01]  /*1f140*/  ISETP.GT.AND P2, PT, R16.reuse, 0x38, PT ;  /* 0x000000381000780c */ /* 0x040fe20003f44270 */
[----:B------:R-:W4:Y:S04]  /*1f150*/  LDL R21, [R1+0x6fc] ;  /* 0x0006fc0001157983 */ /* 0x000f280000100800 */
[----:B------:R2:W4:Y:S01]  /*1f160*/  @P3 LDG.E.U8 R0, desc[UR20][R18.64] ;  /* 0x0000001412003981 */ /* 0x000522000c1e1100 */
[----:B------:R-:W-:-:S03]  /*1f170*/  ISETP.GT.AND P1, PT, R16, 0x39, PT ;  /* 0x000000391000780c */ /* 0x000fc60003f24270 */
[----:B------:R-:W4:Y:S01]  /*1f180*/  LDL R20, [R1+0x708] ;  /* 0x0007080001147983 */ /* 0x000f220000100800 */
[----:B------:R-:W-:Y:S02]  /*1f190*/  PRMT R140, RZ, 0x7610, R140 ;  /* 0x00007610ff8c7816 */ /* 0x000fe4000000008c */
[----:B------:R-:W-:Y:S01]  /*1f1a0*/  PRMT R138, RZ, 0x7610, R138 ;  /* 0x00007610ff8a7816 */ /* 0x000fe2000000008a */
[----:B------:R-:W4:Y:S01]  /*1f1b0*/  LDL R36, [R1+0x888] ;  /* 0x0008880001247983 */ /* 0x000f220000100800 */
[----:B------:R-:W-:Y:S02]  /*1f1c0*/  PRMT R136, RZ, 0x7610, R136 ;  /* 0x00007610ff887816 */ /* 0x000fe40000000088 */
[----:B------:R-:W-:Y:S01]  /*1f1d0*/  PRMT R134, RZ, 0x7610, R134 ;  /* 0x00007610ff867816 */ /* 0x000fe20000000086 */
[----:B------:R-:W4:Y:S01]  /*1f1e0*/  LDL R43, [R1+0x8b8] ;  /* 0x0008b800012b7983 */ /* 0x000f220000100800 */
[----:B------:R-:W-:Y:S02]  /*1f1f0*/  PRMT R132, RZ, 0x7610, R132 ;  /* 0x00007610ff847816 */ /* 0x000fe40000000084 */
[----:B------:R-:W-:Y:S01]  /*1f200*/  PRMT R130, RZ, 0x7610, R130 ;  /* 0x00007610ff827816 */ /* 0x000fe20000000082 */
[----:B------:R-:W4:Y:S01]  /*1f210*/  LDL R42, [R1+0x8bc] ;  /* 0x0008bc00012a7983 */ /* 0x000f220000100800 */
[----:B------:R-:W-:-:S02]  /*1f220*/  PRMT R128, RZ, 0x7610, R128 ;  /* 0x00007610ff807816 */ /* 0x000fc40000000080 */
        /* <DEDUP_REMOVED lines=14> */
[----:B--2---:R-:W-:-:S03]  /*1f310*/  @P3 IMAD.MOV.U32 R18, RZ, RZ, R2 ;  /* 0x000000ffff123224 */ /* 0x004fc600078e0002 */
[----:B------:R-:W2:Y:S01]  /*1f320*/  LDL R2, [R1+0x704] ;  /* 0x0007040001027983 */ /* 0x000ea20000100800 */
[----:B------:R-:W-:-:S03]  /*1f330*/  @P3 IMAD.MOV.U32 R19, RZ, RZ, R3 ;  /* 0x000000ffff133224 */ /* 0x000fc600078e0003 */
[----:B------:R-:W2:Y:S04]  /*1f340*/  LDL R3, [R1+0x700] ;  /* 0x0007000001037983 */ /* 0x000ea80000100800 */
[----:B------:R3:W2:Y:S01]  /*1f350*/  @P3 LDG.E.U8 R164, desc[UR20][R18.64] ;  /* 0x0000001412a43981 */ /* 0x0006a2000c1e1100 */
[----:B------:R-:W-:Y:S01]  /*1f360*/  ISETP.GT.AND P3, PT, R16, 0x3a, PT ;  /* 0x0000003a1000780c */ /* 0x000fe20003f64270 */
[----:B---3--:R-:W-:Y:S02]  /*1f370*/  @P2 IMAD.MOV.U32 R19, RZ, RZ, R14 ;  /* 0x000000ffff132224 */ /* 0x008fe400078e000e */
[----:B------:R-:W3:Y:S01]  /*1f380*/  LDL R14, [R1+0x718] ;  /* 0x00071800010e7983 */ /* 0x000ee20000100800 */
[----:B------:R-:W-:-:S03]  /*1f390*/  @P2 IMAD.MOV.U32 R18, RZ, RZ, R13 ;  /* 0x000000ffff122224 */ /* 0x000fc600078e000d */
[----:B------:R-:W3:Y:S04]  /*1f3a0*/  LDL R13, [R1+0x71c] ;  /* 0x00071c00010d7983 */ /* 0x000ee80000100800 */
[----:B------:R0:W3:Y:S02]  /*1f3b0*/  @P2 LDG.E.U8 R162, desc[UR20][R18.64] ;  /* 0x0000001412a22981 */ /* 0x0000e4000c1e1100 */
[----:B0-----:R-:W-:Y:S02]  /*1f3c0*/  @P2 IMAD.MOV.U32 R18, RZ, RZ, R5 ;  /* 0x000000ffff122224 */ /* 0x001fe400078e0005 */
[----:B------:R-:W3:Y:S01]  /*1f3d0*/  LDL R5, [R1+0x714] ;  /* 0x0007140001057983 */ /* 0x000ee20000100800 */
[----:B------:R-:W-:-:S03]  /*1f3e0*/  @P2 IMAD.MOV.U32 R19, RZ, RZ, R6 ;  /* 0x000000ffff132224 */ /* 0x000fc600078e0006 */
[----:B------:R-:W3:Y:S04]  /*1f3f0*/  LDL R6, [R1+0x710] ;  /* 0x0007100001067983 */ /* 0x000ee80000100800 */
[----:B------:R0:W3:Y:S02]  /*1f400*/  @P2 LDG.E.U8 R158, desc[UR20][R18.64] ;  /* 0x00000014129e2981 */ /* 0x0000e4000c1e1100 */
[----:B0-----:R-:W-:Y:S02]  /*1f410*/  @P1 IMAD.MOV.U32 R18, RZ, RZ, R9 ;  /* 0x000000ffff121224 */ /* 0x001fe400078e0009 */
[----:B------:R-:W-:Y:S01]  /*1f420*/  @P1 IMAD.MOV.U32 R19, RZ, RZ, R10 ;  /* 0x000000ffff131224 */ /* 0x000fe200078e000a */
[----:B------:R-:W3:Y:S04]  /*1f430*/  LDL R9, [R1+0x72c] ;  /* 0x00072c0001097983 */ /* 0x000ee80000100800 */
[----:B------:R0:W3:Y:S04]  /*1f440*/  @P1 LDG.E.U8 R156, desc[UR20][R18.64] ;  /* 0x00000014129c1981 */ /* 0x0000e8000c1e1100 */
[----:B------:R-:W3:Y:S01]  /*1f450*/  LDL R10, [R1+0x728] ;  /* 0x00072800010a7983 */ /* 0x000ee20000100800 */
[----:B0-----:R-:W-:-:S03]  /*1f460*/  @P1 IMAD.MOV.U32 R18, RZ, RZ, R7 ;  /* 0x000000ffff121224 */ /* 0x001fc600078e0007 */
[----:B------:R-:W3:Y:S01]  /*1f470*/  LDL R7, [R1+0x724] ;  /* 0x0007240001077983 */ /* 0x000ee20000100800 */
[----:B------:R-:W-:-:S03]  /*1f480*/  @P1 IMAD.MOV.U32 R19, RZ, RZ, R8 ;  /* 0x000000ffff131224 */ /* 0x000fc600078e0008 */
[----:B------:R-:W3:Y:S04]  /*1f490*/  LDL R8, [R1+0x720] ;  /* 0x0007200001087983 */ /* 0x000ee80000100800 */
[----:B------:R0:W3:Y:S02]  /*1f4a0*/  @P1 LDG.E.U8 R154, desc[UR20][R18.64] ;  /* 0x00000014129a1981 */ /* 0x0000e4000c1e1100 */
[----:B0-----:R-:W-:Y:S02]  /*1f4b0*/  @P3 IMAD.MOV.U32 R19, RZ, RZ, R22 ;  /* 0x000000ffff133224 */ /* 0x001fe400078e0016 */
[----:B----4-:R-:W-:Y:S01]  /*1f4c0*/  @P3 IMAD.MOV.U32 R18, RZ, RZ, R21 ;  /* 0x000000ffff123224 */ /* 0x010fe200078e0015 */
[C---:B------:R-:W-:Y:S01]  /*1f4d0*/  ISETP.GT.AND P2, PT, R16.reuse, 0x3b, PT ;  /* 0x0000003b1000780c */ /* 0x040fe20003f44270 */
[----:B------:R-:W4:Y:S04]  /*1f4e0*/  LDL R22, [R1+0x738] ;  /* 0x0007380001167983 */ /* 0x000f280000100800 */
[----:B------:R2:W4:Y:S01]  /*1f4f0*/  @P3 LDG.E.U8 R152, desc[UR20][R18.64] ;  /* 0x0000001412983981 */ /* 0x000522000c1e1100 */
[----:B------:R-:W-:-:S03]  /*1f500*/  ISETP.GT.AND P1, PT, R16, 0x3c, PT ;  /* 0x0000003c1000780c */ /* 0x000fc60003f24270 */
[----:B------:R-:W4:Y:S01]  /*1f510*/  LDL R21, [R1+0x73c] ;  /* 0x00073c0001157983 */ /* 0x000f220000100800 */
[----:B--2---:R-:W-:-:S03]  /*1f520*/  @P3 IMAD.MOV.U32 R18, RZ, RZ, R2 ;  /* 0x000000ffff123224 */ /* 0x004fc600078e0002 */
[----:B------:R-:W2:Y:S01]  /*1f530*/  LDL R2, [R1+0x734] ;  /* 0x0007340001027983 */ /* 0x000ea20000100800 */
[----:B------:R-:W-:-:S03]  /*1f540*/  @P3 IMAD.MOV.U32 R19, RZ, RZ, R3 ;  /* 0x000000ffff133224 */ /* 0x000fc600078e0003 */
[----:B------:R-:W4:Y:S04]  /*1f550*/  LDL R3, [R1+0x730] ;  /* 0x0007300001037983 */ /* 0x000f280000100800 */
[----:B------:R0:W4:Y:S02]  /*1f560*/  @P3 LDG.E.U8 R150, desc[UR20][R18.64] ;  /* 0x0000001412963981 */ /* 0x000124000c1e1100 */
[----:B0-----:R-:W-:Y:S02]  /*1f570*/  @P2 IMAD.MOV.U32 R18, RZ, RZ, R15 ;  /* 0x000000ffff122224 */ /* 0x001fe400078e000f */
[----:B------:R-:W-:Y:S01]  /*1f580*/  @P2 IMAD.MOV.U32 R19, RZ, RZ, R20 ;  /* 0x000000ffff132224 */ /* 0x000fe200078e0014 */
[----:B------:R-:W-:Y:S01]  /*1f590*/  ISETP.GT.AND P3, PT, R16, 0x3d, PT ;  /* 0x0000003d1000780c */ /* 0x000fe20003f64270 */
[----:B------:R-:W4:Y:S04]  /*1f5a0*/  LDL R20, [R1+0x748] ;  /* 0x0007480001147983 */ /* 0x000f280000100800 */
[----:B------:R3:W4:Y:S04]  /*1f5b0*/  @P2 LDG.E.U8 R148, desc[UR20][R18.64] ;  /* 0x0000001412942981 */ /* 0x000728000c1e1100 */
[----:B------:R-:W4:Y:S01]  /*1f5c0*/  LDL R15, [R1+0x74c] ;  /* 0x00074c00010f7983 */ /* 0x000f220000100800 */
[----:B---3--:R-:W-:-:S03]  /*1f5d0*/  @P2 IMAD.MOV.U32 R18, RZ, RZ, R5 ;  /* 0x000000ffff122224 */ /* 0x008fc600078e0005 */
        /* <DEDUP_REMOVED lines=15> */
[----:B------:R-:W-:Y:S01]  /*1f6d0*/  @P3 IMAD.MOV.U32 R19, RZ, RZ, R10 ;  /* 0x000000ffff133224 */ /* 0x000fe200078e000a */
[C---:B------:R-:W-:Y:S01]  /*1f6e0*/  ISETP.GT.AND P2, PT, R16.reuse, 0x3e, PT ;  /* 0x0000003e1000780c */ /* 0x040fe20003f44270 */
[----:B------:R-:W3:Y:S04]  /*1f6f0*/  LDL R10, [R1+0x768] ;  /* 0x00076800010a7983 */ /* 0x000ee80000100800 */
[----:B------:R2:W3:Y:S01]  /*1f700*/  @P3 LDG.E.U8 R138, desc[UR20][R18.64] ;  /* 0x00000014128a3981 */ /* 0x0004e2000c1e1100 */
[----:B------:R-:W-:-:S03]  /*1f710*/  ISETP.GT.AND P1, PT, R16, 0x3f, PT ;  /* 0x0000003f1000780c */ /* 0x000fc60003f24270 */
[----:B------:R-:W3:Y:S01]  /*1f720*/  LDL R9, [R1+0x76c] ;  /* 0x00076c0001097983 */ /* 0x000ee20000100800 */
[----:B--2---:R-:W-:-:S03]  /*1f730*/  @P3 IMAD.MOV.U32 R18, RZ, RZ, R2 ;  /* 0x000000ffff123224 */ /* 0x004fc600078e0002 */
[----:B------:R-:W2:Y:S01]  /*1f740*/  LDL R2, [R1+0x764] ;  /* 0x0007640001027983 */ /* 0x000ea20000100800 */
[----:B----4-:R-:W-:-:S03]  /*1f750*/  @P3 IMAD.MOV.U32 R19, RZ, RZ, R3 ;  /* 0x000000ffff133224 */ /* 0x010fc600078e0003 */
        /* <DEDUP_REMOVED lines=67> */
[----:B------:R0:W4:Y:S01]  /*1fb90*/  @P3 LDG.E.U8 R112, desc[UR20][R18.64] ;  /* 0x0000001412703981 */ /* 0x000122000c1e1100 */
[----:B------:R-:W-:Y:S01]  /*1fba0*/  PRMT R108, RZ, 0x7610, R108 ;  /* 0x00007610ff6c7816 */ /* 0x000fe2000000006c */
[----:B0-----:R-:W-:Y:S02]  /*1fbb0*/  @P2 IMAD.MOV.U32 R18, RZ, RZ, R13 ;  /* 0x000000ffff122224 */ /* 0x001fe400078e000d */
[----:B------:R-:W-:Y:S01]  /*1fbc0*/  @P2 IMAD.MOV.U32 R19, RZ, RZ, R14 ;  /* 0x000000ffff132224 */ /* 0x000fe200078e000e */
[----:B------:R-:W-:Y:S01]  /*1fbd0*/  ISETP.GT.AND P3, PT, R16, 0x46, PT ;  /* 0x000000461000780c */ /* 0x000fe20003f64270 */
[----:B------:R-:W4:Y:S04]  /*1fbe0*/  LDL R14, [R1+0x7d8] ;  /* 0x0007d800010e7983 */ /* 0x000f280000100800 */
[----:B------:R3:W4:Y:S01]  /*1fbf0*/  @P2 LDG.E.U8 R110, desc[UR20][R18.64] ;  /* 0x00000014126e2981 */ /* 0x000722000c1e1100 */
[----:B------:R-:W-:-:S03]  /*1fc00*/  PRMT R106, RZ, 0x7610, R106 ;  /* 0x00007610ff6a7816 */ /* 0x000fc6000000006a */
[----:B------:R-:W4:Y:S01]  /*1fc10*/  LDL R13, [R1+0x7dc] ;  /* 0x0007dc00010d7983 */ /* 0x000f220000100800 */
[----:B------:R-:W-:Y:S01]  /*1fc20*/  PRMT R104, RZ, 0x7610, R104 ;  /* 0x00007610ff687816 */ /* 0x000fe20000000068 */
[----:B---3--:R-:W-:Y:S02]  /*1fc30*/  @P2 IMAD.MOV.U32 R18, RZ, RZ, R5 ;  /* 0x000000ffff122224 */ /* 0x008fe400078e0005 */
[----:B------:R-:W3:Y:S01]  /*1fc40*/  LDL R5, [R1+0x7d4] ;  /* 0x0007d40001057983 */ /* 0x000ee20000100800 */
[----:B------:R-:W-:-:S03]  /*1fc50*/  @P2 IMAD.MOV.U32 R19, RZ, RZ, R6 ;  /* 0x000000ffff132224 */ /* 0x000fc600078e0006 */
[----:B------:R-:W3:Y:S04]  /*1fc60*/  LDL R6, [R1+0x7d0] ;  /* 0x0007d00001067983 */ /* 0x000ee80000100800 */
[----:B------:R0:W3:Y:S02]  /*1fc70*/  @P2 LDG.E.U8 R108, desc[UR20][R18.64] ;  /* 0x00000014126c2981 */ /* 0x0000e4000c1e1100 */
[----:B0-----:R-:W-:Y:S02]  /*1fc80*/  @P1 IMAD.MOV.U32 R18, RZ, RZ, R9 ;  /* 0x000000ffff121224 */ /* 0x001fe400078e0009 */
[----:B------:R-:W-:Y:S01]  /*1fc90*/  @P1 IMAD.MOV.U32 R19, RZ, RZ, R10 ;  /* 0x000000ffff131224 */ /* 0x000fe200078e000a */
[----:B------:R-:W-:Y:S01]  /*1fca0*/  PRMT R102, RZ, 0x7610, R102 ;  /* 0x00007610ff667816 */ /* 0x000fe20000000066 */
        /* <DEDUP_REMOVED lines=10> */
[----:B------:R-:W-:Y:S01]  /*1fd50*/  ISETP.GT.AND P2, PT, R16, 0x47, PT ;  /* 0x000000471000780c */ /* 0x000fe20003f44270 */
[----:B------:R-:W3:Y:S04]  /*1fd60*/  LDL R22, [R1+0x7f8] ;  /* 0x0007f80001167983 */ /* 0x000ee80000100800 */
[----:B------:R2:W3:Y:S01]  /*1fd70*/  @P3 LDG.E.U8 R102, desc[UR20][R18.64] ;  /* 0x0000001412663981 */ /* 0x0004e2000c1e1100 */
[----:B------:R-:W-:-:S02]  /*1fd80*/  PRMT R100, RZ, 0x7610, R100 ;  /* 0x00007610ff647816 */ /* 0x000fc40000000064 */
[----:B------:R-:W-:Y:S01]  /*1fd90*/  ISETP.GT.AND P1, PT, R16, 0x48, PT ;  /* 0x000000481000780c */ /* 0x000fe20003f24270 */
[----:B------:R-:W3:Y:S01]  /*1fda0*/  LDL R21, [R1+0x7fc] ;  /* 0x0007fc0001157983 */ /* 0x000ee20000100800 */
[----:B--2---:R-:W-:-:S03]  /*1fdb0*/  @P3 IMAD.MOV.U32 R18, RZ, RZ, R2 ;  /* 0x000000ffff123224 */ /* 0x004fc600078e0002 */
[----:B------:R-:W2:Y:S01]  /*1fdc0*/  LDL R2, [R1+0x7f4] ;  /* 0x0007f40001027983 */ /* 0x000ea20000100800 */
[----:B----4-:R-:W-:-:S03]  /*1fdd0*/  @P3 IMAD.MOV.U32 R19, RZ, RZ, R3 ;  /* 0x000000ffff133224 */ /* 0x010fc600078e0003 */
[----:B------:R-:W4:Y:S01]  /*1fde0*/  LDL R3, [R1+0x7f0] ;  /* 0x0007f00001037983 */ /* 0x000f220000100800 */
[----:B------:R-:W-:-:S03]  /*1fdf0*/  PRMT R98, RZ, 0x7610, R98 ;  /* 0x00007610ff627816 */ /* 0x000fc60000000062 */
[----:B------:R0:W4:Y:S01]  /*1fe00*/  @P3 LDG.E.U8 R100, desc[UR20][R18.64] ;  /* 0x0000001412643981 */ /* 0x000122000c1e1100 */
[----:B------:R-:W-:Y:S01]  /*1fe10*/  PRMT R96, RZ, 0x7610, R96 ;  /* 0x00007610ff607816 */ /* 0x000fe20000000060 */
[----:B0-----:R-:W-:Y:S02]  /*1fe20*/  @P2 IMAD.MOV.U32 R18, RZ, RZ, R15 ;  /* 0x000000ffff122224 */ /* 0x001fe400078e000f */
[----:B------:R-:W-:Y:S01]  /*1fe30*/  @P2 IMAD.MOV.U32 R19, RZ, RZ, R20 ;  /* 0x000000ffff132224 */ /* 0x000fe200078e0014 */
[----:B------:R-:W-:Y:S01]  /*1fe40*/  ISETP.GT.AND P3, PT, R16, 0x49, PT ;  /* 0x000000491000780c */ /* 0x000fe20003f64270 */
[----:B------:R-:W4:Y:S04]  /*1fe50*/  LDL R20, [R1+0x808] ;  /* 0x0008080001147983 */ /* 0x000f280000100800 */
[----:B------:R3:W4:Y:S01]  /*1fe60*/  @P2 LDG.E.U8 R98, desc[UR20][R18.64] ;  /* 0x0000001412622981 */ /* 0x000722000c1e1100 */
[----:B------:R-:W-:-:S02]  /*1fe70*/  PRMT R94, RZ, 0x7610, R94 ;  /* 0x00007610ff5e7816 */ /* 0x000fc4000000005e */
[----:B------:R-:W-:Y:S01]  /*1fe80*/  PRMT R92, RZ, 0x7610, R92 ;  /* 0x00007610ff5c7816 */ /* 0x000fe2000000005c */
        /* <DEDUP_REMOVED lines=31> */
[----:B------:R-:W-:Y:S01]  /*20080*/  ISETP.GT.AND P3, PT, R16, 0x4c, PT ;  /* 0x0000004c1000780c */ /* 0x000fe20003f64270 */
[----:B0-----:R-:W-:Y:S02]  /*20090*/  @P2 IMAD.MOV.U32 R18, RZ, RZ, R21 ;  /* 0x000000ffff122224 */ /* 0x001fe400078e0015 */
[----:B------:R-:W-:-:S05]  /*200a0*/  @P2 IMAD.MOV.U32 R19, RZ, RZ, R22 ;  /* 0x000000ffff132224 */ /* 0x000fca00078e0016 */
[----:B------:R3:W4:Y:S01]  /*200b0*/  @P2 LDG.E.U8 R86, desc[UR20][R18.64] ;  /* 0x0000001412562981 */ /* 0x000722000c1e1100 */
[----:B------:R-:W-:Y:S01]  /*200c0*/  PRMT R84, RZ, 0x7610, R84 ;  /* 0x00007610ff547816 */ /* 0x000fe20000000054 */
[----:B------:R-:W-:Y:S01]  /*200d0*/  @P1 IMAD.MOV.U32 R21, RZ, RZ, R20 ;  /* 0x000000ffff151224 */ /* 0x000fe200078e0014 */
[----:B------:R-:W-:Y:S01]  /*200e0*/  PRMT R17, RZ, 0x7610, R17 ;  /* 0x00007610ff117816 */ /* 0x000fe20000000011 */
[----:B------:R-:W-:Y:S02]  /*200f0*/  @P1 IMAD.MOV.U32 R20, RZ, RZ, R15 ;  /* 0x000000ffff141224 */ /* 0x000fe400078e000f */
[----:B------:R-:W4:Y:S04]  /*20100*/  LDL R15, [R1+0x84c] ;  /* 0x00084c00010f7983 */ /* 0x000f280000100800 */
[----:B------:R-:W4:Y:S01]  /*20110*/  @P1 LDG.E.U8 R17, desc[UR20][R20.64] ;  /* 0x0000001414111981 */ /* 0x000f22000c1e1100 */
[----:B---3--:R-:W-:-:S03]  /*20120*/  @P2 IMAD.MOV.U32 R18, RZ, RZ, R5 ;  /* 0x000000ffff122224 */ /* 0x008fc600078e0005 */
[----:B------:R-:W3:Y:S01]  /*20130*/  LDL R5, [R1+0x834] ;  /* 0x0008340001057983 */ /* 0x000ee20000100800 */
[----:B------:R-:W-:-:S03]  /*20140*/  @P2 IMAD.MOV.U32 R19, RZ, RZ, R6 ;  /* 0x000000ffff132224 */ /* 0x000fc600078e0006 */
[----:B------:R-:W3:Y:S04]  /*20150*/  LDL R6, [R1+0x830] ;  /* 0x0008300001067983 */ /* 0x000ee80000100800 */
[----:B------:R0:W3:Y:S02]  /*20160*/  @P2 LDG.E.U8 R84, desc[UR20][R18.64] ;  /* 0x0000001412542981 */ /* 0x0000e4000c1e1100 */
[----:B0-----:R-:W-:Y:S01]  /*20170*/  PRMT R19, RZ, 0x7610, R19 ;  /* 0x00007610ff137816 */ /* 0x001fe20000000013 */
[----:B------:R-:W-:Y:S02]  /*20180*/  @P3 IMAD.MOV.U32 R22, RZ, RZ, R13 ;  /* 0x000000ffff163224 */ /* 0x000fe400078e000d */
[----:B------:R-:W-:Y:S02]  /*20190*/  @P3 IMAD.MOV.U32 R23, RZ, RZ, R14 ;  /* 0x000000ffff173224 */ /* 0x000fe400078e000e */
[----:B------:R-:W-:-:S03]  /*201a0*/  @P1 IMAD.MOV.U32 R20, RZ, RZ, R7 ;  /* 0x000000ffff141224 */ /* 0x000fc600078e0007 */
[----:B------:R2:W3:Y:S01]  /*201b0*/  @P3 LDG.E.U8 R19, desc[UR20][R22.64] ;  /* 0x0000001416133981 */ /* 0x0004e2000c1e1100 */
[----:B------:R-:W-:-:S03]  /*201c0*/  @P1 IMAD.MOV.U32 R21, RZ, RZ, R8 ;  /* 0x000000ffff151224 */ /* 0x000fc600078e0008 */
[----:B------:R-:W3:Y:S04]  /*201d0*/  LDL R7, [R1+0x844] ;  /* 0x0008440001077983 */ /* 0x000ee80000100800 */
[----:B------:R-:W3:Y:S01]  /*201e0*/  LDL R8, [R1+0x840] ;  /* 0x0008400001087983 */ /* 0x000ee20000100800 */
[----:B------:R-:W-:Y:S02]  /*201f0*/  ISETP.GT.AND P2, PT, R16, 0x4d, PT ;  /* 0x0000004d1000780c */ /* 0x000fe40003f44270 */
[----:B------:R-:W-:Y:S01]  /*20200*/  PRMT R18, RZ, 0x7610, R18 ;  /* 0x00007610ff127816 */ /* 0x000fe20000000012 */
[----:B------:R-:W3:Y:S04]  /*20210*/  LDL R14, [R1+0x858] ;  /* 0x00085800010e7983 */ /* 0x000ee80000100800 */
[----:B------:R-:W3:Y:S04]  /*20220*/  LDL R13, [R1+0x85c] ;  /* 0x00085c00010d7983 */ /* 0x000ee80000100800 */
[----:B------:R0:W3:Y:S01]  /*20230*/  @P1 LDG.E.U8 R18, desc[UR20][R20.64] ;  /* 0x0000001414121981 */ /* 0x0000e2000c1e1100 */
[----:B--2---:R-:W-:-:S03]  /*20240*/  @P3 IMAD.MOV.U32 R22, RZ, RZ, R2 ;  /* 0x000000ffff163224 */ /* 0x004fc600078e0002 */
[----:B------:R-:W2:Y:S01]  /*20250*/  LDL R2, [R1+0x854] ;  /* 0x0008540001027983 */ /* 0x000ea20000100800 */
[----:B----4-:R-:W-:-:S03]  /*20260*/  @P3 IMAD.MOV.U32 R23, RZ, RZ, R3 ;  /* 0x000000ffff173224 */ /* 0x010fc600078e0003 */
[----:B------:R-:W4:Y:S01]  /*20270*/  LDL R3, [R1+0x850] ;  /* 0x0008500001037983 */ /* 0x000f220000100800 */
[----:B0-----:R-:W-:Y:S01]  /*20280*/  PRMT R20, RZ, 0x7610, R20 ;  /* 0x00007610ff147816 */ /* 0x001fe20000000014 */
[----:B------:R-:W-:Y:S01]  /*20290*/  @P2 IMAD.MOV.U32 R24, RZ, RZ, R9 ;  /* 0x000000ffff182224 */ /* 0x000fe200078e0009 */
[----:B------:R-:W-:Y:S01]  /*202a0*/  PRMT R21, RZ, 0x7610, R21 ;  /* 0x00007610ff157816 */ /* 0x000fe20000000015 */
[----:B------:R-:W-:Y:S01]  /*202b0*/  @P2 IMAD.MOV.U32 R25, RZ, RZ, R10 ;  /* 0x000000ffff192224 */ /* 0x000fe200078e000a */
[C---:B------:R-:W-:Y:S01]  /*202c0*/  ISETP.GT.AND P1, PT, R16.reuse, 0x4e, PT ;  /* 0x0000004e1000780c */ /* 0x040fe20003f24270 */
[----:B------:R-:W4:Y:S04]  /*202d0*/  LDL R10, [R1+0x868] ;  /* 0x00086800010a7983 */ /* 0x000f280000100800 */
[----:B------:R0:W4:Y:S01]  /*202e0*/  @P3 LDG.E.U8 R20, desc[UR20][R22.64] ;  /* 0x0000001416143981 */ /* 0x000122000c1e1100 */
[----:B------:R-:W-:-:S03]  /*202f0*/  ISETP.GT.AND P3, PT, R16, 0x4f, PT ;  /* 0x0000004f1000780c */ /* 0x000fc60003f64270 */
[----:B------:R3:W4:Y:S04]  /*20300*/  @P2 LDG.E.U8 R21, desc[UR20][R24.64] ;  /* 0x0000001418152981 */ /* 0x000728000c1e1100 */
[----:B------:R-:W4:Y:S01]  /*20310*/  LDL R9, [R1+0x86c] ;  /* 0x00086c0001097983 */ /* 0x000f220000100800 */
[----:B0-----:R-:W-:Y:S02]  /*20320*/  PRMT R22, RZ, 0x7610, R22 ;  /* 0x00007610ff167816 */ /* 0x001fe40000000016 */
[----:B------:R-:W-:-:S03]  /*20330*/  PRMT R23, RZ, 0x7610, R23 ;  /* 0x00007610ff177816 */ /* 0x000fc60000000017 */
[----:B------:R-:W-:Y:S02]  /*20340*/  @P3 IMAD.MOV.U32 R29, RZ, RZ, R28 ;  /* 0x000000ffff1d3224 */ /* 0x000fe400078e001c */
[----:B------:R-:W-:Y:S01]  /*20350*/  @P3 IMAD.MOV.U32 R28, RZ, RZ, R15 ;  /* 0x000000ffff1c3224 */ /* 0x000fe200078e000f */
[----:B------:R-:W4:Y:S04]  /*20360*/  @P1 LDG.E.U8 R23, desc[UR20][R26.64] ;  /* 0x000000141a171981 */ /* 0x000f28000c1e1100 */
[----:B------:R-:W4:Y:S01]  /*20370*/  LDL R15, [R1+0x88c] ;  /* 0x00088c00010f7983 */ /* 0x000f220000100800 */
[----:B---3--:R-:W-:-:S03]  /*20380*/  @P2 IMAD.MOV.U32 R24, RZ, RZ, R5 ;  /* 0x000000ffff182224 */ /* 0x008fc600078e0005 */
[----:B------:R-:W3:Y:S01]  /*20390*/  LDL R5, [R1+0x864] ;  /* 0x0008640001057983 */ /* 0x000ee20000100800 */
[----:B------:R-:W-:-:S03]  /*203a0*/  @P2 IMAD.MOV.U32 R25, RZ, RZ, R6 ;  /* 0x000000ffff192224 */ /* 0x000fc600078e0006 */
[----:B------:R-:W3:Y:S04]  /*203b0*/  LDL R6, [R1+0x860] ;  /* 0x0008600001067983 */ /* 0x000ee80000100800 */
[----:B------:R0:W3:Y:S02]  /*203c0*/  @P2 LDG.E.U8 R22, desc[UR20][R24.64] ;  /* 0x0000001418162981 */ /* 0x0000e4000c1e1100 */
[----:B0-----:R-:W-:-:S06]  /*203d0*/  PRMT R25, RZ, 0x7610, R25 ;  /* 0x00007610ff197816 */ /* 0x001fcc0000000019 */
[----:B------:R2:W3:Y:S01]  /*203e0*/  @P3 LDG.E.U8 R25, desc[UR20][R28.64] ;  /* 0x000000141c193981 */ /* 0x0004e2000c1e1100 */
[----:B------:R-:W-:-:S03]  /*203f0*/  @P1 IMAD.MOV.U32 R26, RZ, RZ, R7 ;  /* 0x000000ffff1a1224 */ /* 0x000fc600078e0007 */
[----:B------:R-:W3:Y:S01]  /*20400*/  LDL R7, [R1+0x874] ;  /* 0x0008740001077983 */ /* 0x000ee20000100800 */
[----:B------:R-:W-:-:S03]  /*20410*/  @P1 IMAD.MOV.U32 R27, RZ, RZ, R8 ;  /* 0x000000ffff1b1224 */ /* 0x000fc600078e0008 */
[----:B------:R-:W3:Y:S01]  /*20420*/  LDL R8, [R1+0x870] ;  /* 0x0008700001087983 */ /* 0x000ee20000100800 */
[----:B--2---:R-:W-:-:S03]  /*20430*/  @P3 IMAD.MOV.U32 R28, RZ, RZ, R2 ;  /* 0x000000ffff1c3224 */ /* 0x004fc600078e0002 */
[----:B------:R-:W2:Y:S01]  /*20440*/  LDL R2, [R1+0x884] ;  /* 0x0008840001027983 */ /* 0x000ea20000100800 */
[----:B----4-:R-:W-:-:S03]  /*20450*/  @P3 IMAD.MOV.U32 R29, RZ, RZ, R3 ;  /* 0x000000ffff1d3224 */ /* 0x010fc600078e0003 */
[----:B------:R-:W4:Y:S01]  /*20460*/  LDL R3, [R1+0x880] ;  /* 0x0008800001037983 */ /* 0x000f220000100800 */
[----:B------:R-:W-:Y:S02]  /*20470*/  ISETP.GT.AND P2, PT, R16, 0x50, PT ;  /* 0x000000501000780c */ /* 0x000fe40003f44270 */
[----:B------:R-:W-:-:S06]  /*20480*/  PRMT R24, RZ, 0x7610, R24 ;  /* 0x00007610ff187816 */ /* 0x000fcc0000000018 */
[----:B------:R0:W4:Y:S01]  /*20490*/  @P1 LDG.E.U8 R24, desc[UR20][R26.64] ;  /* 0x000000141a181981 */ /* 0x000122000c1e1100 */
[----:B------:R-:W-:-:S04]  /*204a0*/  ISETP.GT.AND P1, PT, R16, 0x51, PT ;  /* 0x000000511000780c */ /* 0x000fc80003f24270 */
[----:B------:R-:W-:Y:S02]  /*204b0*/  @P2 IMAD.MOV.U32 R30, RZ, RZ, R13 ;  /* 0x000000ffff1e2224 */ /* 0x000fe400078e000d */
[----:B------:R-:W-:Y:S01]  /*204c0*/  @P2 IMAD.MOV.U32 R31, RZ, RZ, R14 ;  /* 0x000000ffff1f2224 */ /* 0x000fe200078e000e */
[----:B------:R-:W4:Y:S01]  /*204d0*/  LDL R13, [R1+0x89c] ;  /* 0x00089c00010d7983 */ /* 0x000f220000100800 */
[----:B0-----:R-:W-:Y:S02]  /*204e0*/  PRMT R27, RZ, 0x7610, R27 ;  /* 0x00007610ff1b7816 */ /* 0x001fe4000000001b */
[----:B------:R-:W-:Y:S01]  /*204f0*/  PRMT R26, RZ, 0x7610, R26 ;  /* 0x00007610ff1a7816 */ /* 0x000fe2000000001a */
[----:B------:R-:W4:Y:S04]  /*20500*/  LDL R14, [R1+0x898] ;  /* 0x00089800010e7983 */ /* 0x000f280000100800 */
[----:B------:R-:W4:Y:S01]  /*20510*/  @P2 LDG.E.U8 R27, desc[UR20][R30.64] ;  /* 0x000000141e1b2981 */ /* 0x000f22000c1e1100 */
[----:B------:R-:W-:-:S03]  /*20520*/  @P1 IMAD.MOV.U32 R32, RZ, RZ, R9 ;  /* 0x000000ffff201224 */ /* 0x000fc600078e0009 */
[----:B------:R0:W4:Y:S01]  /*20530*/  @P3 LDG.E.U8 R26, desc[UR20][R28.64] ;  /* 0x000000141c1a3981 */ /* 0x000122000c1e1100 */
[----:B------:R-:W-:Y:S01]  /*20540*/  ISETP.GT.AND P3, PT, R16, 0x52, PT ;  /* 0x000000521000780c */ /* 0x000fe20003f64270 */
[----:B------:R-:W-:Y:S02]  /*20550*/  @P1 IMAD.MOV.U32 R33, RZ, RZ, R10 ;  /* 0x000000ffff211224 */ /* 0x000fe400078e000a */
[----:B------:R-:W4:Y:S04]  /*20560*/  LDL R10, [R1+0x8a0] ;  /* 0x0008a000010a7983 */ /* 0x000f280000100800 */
[----:B------:R-:W4:Y:S01]  /*20570*/  LDL R9, [R1+0x8a4] ;  /* 0x0008a40001097983 */ /* 0x000f220000100800 */
[----:B0-----:R-:W-:Y:S01]  /*20580*/  PRMT R28, RZ, 0x7610, R28 ;  /* 0x00007610ff1c7816 */ /* 0x001fe2000000001c */
[----:B---3--:R-:W-:-:S02]  /*20590*/  @P2 IMAD.MOV.U32 R30, RZ, RZ, R5 ;  /* 0x000000ffff1e2224 */ /* 0x008fc400078e0005 */
[----:B------:R-:W3:Y:S01]  /*205a0*/  LDL R5, [R1+0x894] ;  /* 0x0008940001057983 */ /* 0x000ee20000100800 */
[----:B------:R-:W-:-:S03]  /*205b0*/  @P2 IMAD.MOV.U32 R31, RZ, RZ, R6 ;  /* 0x000000ffff1f2224 */ /* 0x000fc600078e0006 */
[----:B------:R-:W3:Y:S01]  /*205c0*/  LDL R6, [R1+0x890] ;  /* 0x0008900001067983 */ /* 0x000ee20000100800 */
[----:B------:R-:W-:-:S03]  /*205d0*/  PRMT R29, RZ, 0x7610, R29 ;  /* 0x00007610ff1d7816 */ /* 0x000fc6000000001d */
[----:B------:R0:W3:Y:S04]  /*205e0*/  @P2 LDG.E.U8 R28, desc[UR20][R30.64] ;  /* 0x000000141e1c2981 */ /* 0x0000e8000c1e1100 */
[----:B------:R1:W3:Y:S01]  /*205f0*/  @P1 LDG.E.U8 R29, desc[UR20][R32.64] ;  /* 0x00000014201d1981 */ /* 0x0002e2000c1e1100 */
[----:B0-----:R-:W-:-:S06]  /*20600*/  PRMT R31, RZ, 0x7610, R31 ;  /* 0x00007610ff1f7816 */ /* 0x001fcc000000001f */
[----:B------:R2:W3:Y:S01]  /*20610*/  @P3 LDG.E.U8 R31, desc[UR20][R34.64] ;  /* 0x00000014221f3981 */ /* 0x0004e2000c1e1100 */
[----:B-1----:R-:W-:-:S03]  /*20620*/  @P1 IMAD.MOV.U32 R32, RZ, RZ, R7 ;  /* 0x000000ffff201224 */ /* 0x002fc600078e0007 */
        /* <DEDUP_REMOVED lines=12> */
[----:B------:R-:W-:Y:S02]  /*206f0*/  @P2 IMAD.MOV.U32 R36, RZ, RZ, R15 ;  /* 0x000000ffff242224 */ /* 0x000fe400078e000f */
[----:B------:R-:W4:Y:S01]  /*20700*/  LDL R15, [R1+0x8cc] ;  /* 0x0008cc00010f7983 */ /* 0x000f220000100800 */
[----:B0-----:R-:W-:Y:S02]  /*20710*/  PRMT R32, RZ, 0x7610, R32 ;  /* 0x00007610ff207816 */ /* 0x001fe40000000020 */
[----:B------:R-:W-:-:S04]  /*20720*/  PRMT R33, RZ, 0x7610, R33 ;  /* 0x00007610ff217816 */ /* 0x000fc80000000021 */
[----:B------:R0:W4:Y:S01]  /*20730*/  @P3 LDG.E.U8 R32, desc[UR20][R34.64] ;  /* 0x0000001422203981 */ /* 0x000122000c1e1100 */
[----:B------:R-:W-:-:S03]  /*20740*/  ISETP.GT.AND P3, PT, R16, 0x55, PT ;  /* 0x000000551000780c */ /* 0x000fc60003f64270 */
[----:B------:R3:W4:Y:S01]  /*20750*/  @P2 LDG.E.U8 R33, desc[UR20][R36.64] ;  /* 0x0000001424212981 */ /* 0x000722000c1e1100 */
[----:B------:R-:W-:Y:S02]  /*20760*/  @P1 IMAD.MOV.U32 R38, RZ, RZ, R13 ;  /* 0x000000ffff261224 */ /* 0x000fe400078e000d */
[----:B------:R-:W-:Y:S01]  /*20770*/  @P1 IMAD.MOV.U32 R39, RZ, RZ, R14 ;  /* 0x000000ffff271224 */ /* 0x000fe200078e000e */
[----:B------:R-:W4:Y:S01]  /*20780*/  LDL R13, [R1+0x8d4] ;  /* 0x0008d400010d7983 */ /* 0x000f220000100800 */
[----:B0-----:R-:W-:-:S03]  /*20790*/  PRMT R34, RZ, 0x7610, R34 ;  /* 0x00007610ff227816 */ /* 0x001fc60000000022 */
[----:B------:R-:W4:Y:S01]  /*207a0*/  LDL R14, [R1+0x8d0] ;  /* 0x0008d000010e7983 */ /* 0x000f220000100800 */
[----:B---3--:R-:W-:-:S03]  /*207b0*/  @P2 IMAD.MOV.U32 R36, RZ, RZ, R5 ;  /* 0x000000ffff242224 */ /* 0x008fc600078e0005 */
[----:B------:R-:W3:Y:S01]  /*207c0*/  LDL R5, [R1+0x8c4] ;  /* 0x0008c40001057983 */ /* 0x000ee20000100800 */
[----:B------:R-:W-:-:S03]  /*207d0*/  @P2 IMAD.MOV.U32 R37, RZ, RZ, R6 ;  /* 0x000000ffff252224 */ /* 0x000fc600078e0006 */
[----:B------:R-:W3:Y:S04]  /*207e0*/  LDL R6, [R1+0x8c0] ;  /* 0x0008c00001067983 */ /* 0x000ee80000100800 */
[----:B------:R0:W3:Y:S02]  /*207f0*/  @P2 LDG.E.U8 R34, desc[UR20][R36.64] ;  /* 0x0000001424222981 */ /* 0x0000e4000c1e1100 */
[----:B0-----:R-:W-:Y:S01]  /*20800*/  PRMT R37, RZ, 0x7610, R37 ;  /* 0x00007610ff257816 */ /* 0x001fe20000000025 */
[----:B------:R-:W-:Y:S02]  /*20810*/  @P3 IMAD.MOV.U32 R40, RZ, RZ, R7 ;  /* 0x000000ffff283224 */ /* 0x000fe400078e0007 */
[----:B------:R-:W3:Y:S01]  /*20820*/  LDL R7, [R1+0x8dc] ;  /* 0x0008dc0001077983 */ /* 0x000ee20000100800 */
[----:B------:R-:W-:-:S03]  /*20830*/  @P3 IMAD.MOV.U32 R41, RZ, RZ, R8 ;  /* 0x000000ffff293224 */ /* 0x000fc600078e0008 */
[----:B------:R-:W3:Y:S04]  /*20840*/  LDL R8, [R1+0x8d8] ;  /* 0x0008d80001087983 */ /* 0x000ee80000100800 */
[----:B------:R2:W3:Y:S02]  /*20850*/  @P3 LDG.E.U8 R37, desc[UR20][R40.64] ;  /* 0x0000001428253981 */ /* 0x0004e4000c1e1100 */
[----:B--2---:R-:W-:Y:S02]  /*20860*/  @P3 IMAD.MOV.U32 R40, RZ, RZ, R2 ;  /* 0x000000ffff283224 */ /* 0x004fe400078e0002 */
[----:B------:R-:W2:Y:S01]  /*20870*/  LDL R2, [R1+0x8e4] ;  /* 0x0008e40001027983 */ /* 0x000ea20000100800 */
[----:B----4-:R-:W-:-:S03]  /*20880*/  @P3 IMAD.MOV.U32 R41, RZ, RZ, R3 ;  /* 0x000000ffff293224 */ /* 0x010fc600078e0003 */
[----:B------:R-:W4:Y:S01]  /*20890*/  LDL R3, [R1+0x8e0] ;  /* 0x0008e00001037983 */ /* 0x000f220000100800 */
[----:B------:R-:W-:Y:S02]  /*208a0*/  PRMT R35, RZ, 0x7610, R35 ;  /* 0x00007610ff237816 */ /* 0x000fe40000000023 */
[----:B------:R-:W-:-:S04]  /*208b0*/  PRMT R36, RZ, 0x7610, R36 ;  /* 0x00007610ff247816 */ /* 0x000fc80000000024 */
[----:B------:R0:W4:Y:S01]  /*208c0*/  @P1 LDG.E.U8 R35, desc[UR20][R38.64] ;  /* 0x0000001426231981 */ /* 0x000122000c1e1100 */
[C---:B------:R-:W-:Y:S01]  /*208d0*/  ISETP.GT.AND P2, PT, R16.reuse, 0x56, PT ;  /* 0x000000561000780c */ /* 0x040fe20003f44270 */
[----:B0-----:R-:W-:Y:S02]  /*208e0*/  @P1 IMAD.MOV.U32 R38, RZ, RZ, R9 ;  /* 0x000000ffff261224 */ /* 0x001fe400078e0009 */
[----:B------:R-:W-:Y:S01]  /*208f0*/  @P1 IMAD.MOV.U32 R39, RZ, RZ, R10 ;  /* 0x000000ffff271224 */ /* 0x000fe200078e000a */
[----:B------:R-:W4:Y:S04]  /*20900*/  LDL R9, [R1+0x8ec] ;  /* 0x0008ec0001097983 */ /* 0x000f280000100800 */
[----:B------:R0:W4:Y:S01]  /*20910*/  @P1 LDG.E.U8 R36, desc[UR20][R38.64] ;  /* 0x0000001426241981 */ /* 0x000122000c1e1100 */
[----:B------:R-:W-:-:S03]  /*20920*/  ISETP.GT.AND P1, PT, R16, 0x57, PT ;  /* 0x000000571000780c */ /* 0x000fc60003f24270 */
[----:B------:R-:W4:Y:S01]  /*20930*/  LDL R10, [R1+0x8e8] ;  /* 0x0008e800010a7983 */ /* 0x000f220000100800 */
[----:B0-----:R-:W-:Y:S02]  /*20940*/  PRMT R38, RZ, 0x7610, R38 ;  /* 0x00007610ff267816 */ /* 0x001fe40000000026 */
[----:B------:R-:W-:-:S07]  /*20950*/  PRMT R39, RZ, 0x7610, R39 ;  /* 0x00007610ff277816 */ /* 0x000fce0000000027 */
[----:B------:R-:W-:Y:S01]  /*20960*/  @P1 IMAD.MOV.U32 R45, RZ, RZ, R44 ;  /* 0x000000ffff2d1224 */ /* 0x000fe200078e002c */
[----:B------:R0:W4:Y:S01]  /*20970*/  @P3 LDG.E.U8 R38, desc[UR20][R40.64] ;  /* 0x0000001428263981 */ /* 0x000122000c1e1100 */
[----:B------:R-:W-:Y:S01]  /*20980*/  ISETP.GT.AND P3, PT, R16, 0x58, PT ;  /* 0x000000581000780c */ /* 0x000fe20003f64270 */
[----:B------:R-:W-:Y:S02]  /*20990*/  @P1 IMAD.MOV.U32 R44, RZ, RZ, R15 ;  /* 0x000000ffff2c1224 */ /* 0x000fe400078e000f */
[----:B------:R3:W4:Y:S04]  /*209a0*/  @P2 LDG.E.U8 R39, desc[UR20][R42.64] ;  /* 0x000000142a272981 */ /* 0x000728000c1e1100 */
[----:B------:R-:W4:Y:S01]  /*209b0*/  LDL R15, [R1+0x8fc] ;  /* 0x0008fc00010f7983 */ /* 0x000f220000100800 */
[----:B0-----:R-:W-:Y:S01]  /*209c0*/  PRMT R41, RZ, 0x7610, R41 ;  /* 0x00007610ff297816 */ /* 0x001fe20000000029 */
[----:B---3--:R-:W-:-:S02]  /*209d0*/  @P2 IMAD.MOV.U32 R42, RZ, RZ, R5 ;  /* 0x000000ffff2a2224 */ /* 0x008fc400078e0005 */
[----:B------:R-:W-:Y:S01]  /*209e0*/  @P2 IMAD.MOV.U32 R43, RZ, RZ, R6 ;  /* 0x000000ffff2b2224 */ /* 0x000fe200078e0006 */
[----:B------:R-:W3:Y:S04]  /*209f0*/  LDL R5, [R1+0x8f4] ;  /* 0x0008f40001057983 */ /* 0x000ee80000100800 */
[----:B------:R-:W3:Y:S01]  /*20a00*/  LDL R6, [R1+0x8f0] ;  /* 0x0008f00001067983 */ /* 0x000ee20000100800 */
[----:B------:R-:W-:-:S03]  /*20a10*/  PRMT R40, RZ, 0x7610, R40 ;  /* 0x00007610ff287816 */ /* 0x000fc60000000028 */
[----:B------:R0:W3:Y:S04]  /*20a20*/  @P1 LDG.E.U8 R41, desc[UR20][R44.64] ;  /* 0x000000142c291981 */ /* 0x0000e8000c1e1100 */
[----:B------:R1:W3:Y:S01]  /*20a30*/  @P2 LDG.E.U8 R40, desc[UR20][R42.64] ;  /* 0x000000142a282981 */ /* 0x0002e2000c1e1100 */
[----:B0-----:R-:W-:Y:S02]  /*20a40*/  @P1 IMAD.MOV.U32 R44, RZ, RZ, R13 ;  /* 0x000000ffff2c1224 */ /* 0x001fe400078e000d */
[----:B------:R-:W-:Y:S01]  /*20a50*/  @P1 IMAD.MOV.U32 R45, RZ, RZ, R14 ;  /* 0x000000ffff2d1224 */ /* 0x000fe200078e000e */
[----:B------:R-:W3:Y:S04]  /*20a60*/  LDL R13, [R1+0x904] ;  /* 0x00090400010d7983 */ /* 0x000ee80000100800 */
[----:B------:R-:W3:Y:S01]  /*20a70*/  LDL R14, [R1+0x900] ;  /* 0x00090000010e7983 */ /* 0x000ee20000100800 */
[----:B-1----:R-:W-:Y:S01]  /*20a80*/  PRMT R43, RZ, 0x7610, R43 ;  /* 0x00007610ff2b7816 */ /* 0x002fe2000000002b */
[----:B------:R-:W-:-:S02]  /*20a90*/  @P3 IMAD.MOV.U32 R46, RZ, RZ, R7 ;  /* 0x000000ffff2e3224 */ /* 0x000fc400078e0007 */
        /* <DEDUP_REMOVED lines=9> */
[----:B------:R-:W-:-:S04]  /*20b30*/  ISETP.GT.AND P2, PT, R16, 0x59, PT ;  /* 0x000000591000780c */ /* 0x000fc80003f44270 */
[----:B------:R0:W4:Y:S01]  /*20b40*/  @P1 LDG.E.U8 R42, desc[UR20][R44.64] ;  /* 0x000000142c2a1981 */ /* 0x000122000c1e1100 */
[----:B------:R-:W-:Y:S02]  /*20b50*/  ISETP.GT.AND P1, PT, R16, 0x5a, PT ;  /* 0x0000005a1000780c */ /* 0x000fe40003f24270 */
[----:B0-----:R-:W-:-:S06]  /*20b60*/  PRMT R44, RZ, 0x7610, R44 ;  /* 0x00007610ff2c7816 */ /* 0x001fcc000000002c */
[----:B------:R-:W-:Y:S01]  /*20b70*/  @P2 IMAD.MOV.U32 R48, RZ, RZ, R9 ;  /* 0x000000ffff302224 */ /* 0x000fe200078e0009 */
[----:B------:R-:W-:Y:S01]  /*20b80*/  PRMT R45, RZ, 0x7610, R45 ;  /* 0x00007610ff2d7816 */ /* 0x000fe2000000002d */
[----:B------:R-:W4:Y:S01]  /*20b90*/  LDL R9, [R1+0x91c] ;  /* 0x00091c0001097983 */ /* 0x000f220000100800 */
[----:B------:R-:W-:-:S03]  /*20ba0*/  @P2 IMAD.MOV.U32 R49, RZ, RZ, R10 ;  /* 0x000000ffff312224 */ /* 0x000fc600078e000a */
[----:B------:R0:W4:Y:S04]  /*20bb0*/  @P3 LDG.E.U8 R44, desc[UR20][R46.64] ;  /* 0x000000142e2c3981 */ /* 0x000128000c1e1100 */
[----:B------:R-:W4:Y:S01]  /*20bc0*/  LDL R10, [R1+0x918] ;  /* 0x00091800010a7983 */ /* 0x000f220000100800 */
[----:B------:R-:W-:Y:S01]  /*20bd0*/  ISETP.GT.AND P3, PT, R16, 0x5b, PT ;  /* 0x0000005b1000780c */ /* 0x000fe20003f64270 */
[----:B------:R-:W-:Y:S02]  /*20be0*/  @P1 IMAD.MOV.U32 R51, RZ, RZ, R50 ;  /* 0x000000ffff331224 */ /* 0x000fe400078e0032 */
[----:B------:R3:W4:Y:S01]  /*20bf0*/  @P2 LDG.E.U8 R45, desc[UR20][R48.64] ;  /* 0x00000014302d2981 */ /* 0x000722000c1e1100 */
[----:B0-----:R-:W-:Y:S02]  /*20c00*/  PRMT R47, RZ, 0x7610, R47 ;  /* 0x00007610ff2f7816 */ /* 0x001fe4000000002f */
[----:B------:R-:W-:Y:S01]  /*20c10*/  PRMT R46, RZ, 0x7610, R46 ;  /* 0x00007610ff2e7816 */ /* 0x000fe2000000002e */
[----:B------:R-:W-:-:S02]  /*20c20*/  @P1 IMAD.MOV.U32 R50, RZ, RZ, R15 ;  /* 0x000000ffff321224 */ /* 0x000fc400078e000f */
[----:B------:R-:W4:Y:S04]  /*20c30*/  LDL R15, [R1+0x954] ;  /* 0x00095400010f7983 */ /* 0x000f280000100800 */
[----:B------:R0:W4:Y:S01]  /*20c40*/  @P1 LDG.E.U8 R47, desc[UR20][R50.64] ;  /* 0x00000014322f1981 */ /* 0x000122000c1e1100 */
[----:B---3--:R-:W-:-:S03]  /*20c50*/  @P2 IMAD.MOV.U32 R48, RZ, RZ, R5 ;  /* 0x000000ffff302224 */ /* 0x008fc600078e0005 */
[----:B------:R-:W3:Y:S01]  /*20c60*/  LDL R5, [R1+0x924] ;  /* 0x0009240001057983 */ /* 0x000ee20000100800 */
[----:B------:R-:W-:-:S03]  /*20c70*/  @P2 IMAD.MOV.U32 R49, RZ, RZ, R6 ;  /* 0x000000ffff312224 */ /* 0x000fc600078e0006 */
[----:B------:R-:W3:Y:S04]  /*20c80*/  LDL R6, [R1+0x920] ;  /* 0x0009200001067983 */ /* 0x000ee80000100800 */
[----:B------:R1:W3:Y:S01]  /*20c90*/  @P2 LDG.E.U8 R46, desc[UR20][R48.64] ;  /* 0x00000014302e2981 */ /* 0x0002e2000c1e1100 */
[----:B0-----:R-:W-:-:S03]  /*20ca0*/  @P1 IMAD.MOV.U32 R50, RZ, RZ, R13 ;  /* 0x000000ffff321224 */ /* 0x001fc600078e000d */
[----:B------:R-:W3:Y:S01]  /*20cb0*/  LDL R13, [R1+0x934] ;  /* 0x00093400010d7983 */ /* 0x000ee20000100800 */
[----:B------:R-:W-:-:S03]  /*20cc0*/  @P1 IMAD.MOV.U32 R51, RZ, RZ, R14 ;  /* 0x000000ffff331224 */ /* 0x000fc600078e000e */
[----:B------:R-:W3:Y:S01]  /*20cd0*/  LDL R14, [R1+0x930] ;  /* 0x00093000010e7983 */ /* 0x000ee20000100800 */
[----:B-1----:R-:W-:Y:S01]  /*20ce0*/  PRMT R49, RZ, 0x7610, R49 ;  /* 0x00007610ff317816 */ /* 0x002fe20000000031 */
        /* <DEDUP_REMOVED lines=9> */
[----:B------:R-:W-:Y:S02]  /*20d80*/  ISETP.GT.AND P2, PT, R16, 0x5c, PT ;  /* 0x0000005c1000780c */ /* 0x000fe40003f44270 */
[----:B------:R-:W-:-:S06]  /*20d90*/  PRMT R48, RZ, 0x7610, R48 ;  /* 0x00007610ff307816 */ /* 0x000fcc0000000030 */
[----:B------:R0:W4:Y:S01]  /*20da0*/  @P1 LDG.E.U8 R48, desc[UR20][R50.64] ;  /* 0x0000001432301981 */ /* 0x000122000c1e1100 */
[----:B------:R-:W-:-:S04]  /*20db0*/  ISETP.GT.AND P1, PT, R16, 0x5d, PT ;  /* 0x0000005d1000780c */ /* 0x000fc80003f24270 */
[----:B------:R-:W-:Y:S01]  /*20dc0*/  @P2 IMAD.MOV.U32 R54, RZ, RZ, R9 ;  /* 0x000000ffff362224 */ /* 0x000fe200078e0009 */
[----:B0-----:R-:W-:Y:S01]  /*20dd0*/  PRMT R50, RZ, 0x7610, R50 ;  /* 0x00007610ff327816 */ /* 0x001fe20000000032 */
[----:B------:R-:W4:Y:S01]  /*20de0*/  LDL R9, [R1+0x94c] ;  /* 0x00094c0001097983 */ /* 0x000f220000100800 */
[----:B------:R-:W-:-:S04]  /*20df0*/  PRMT R51, RZ, 0x7610, R51 ;  /* 0x00007610ff337816 */ /* 0x000fc80000000033 */
[----:B------:R0:W4:Y:S01]  /*20e00*/  @P3 LDG.E.U8 R50, desc[UR20][R52.64] ;  /* 0x0000001434323981 */ /* 0x000122000c1e1100 */
[----:B------:R-:W-:-:S03]  /*20e10*/  @P2 IMAD.MOV.U32 R55, RZ, RZ, R10 ;  /* 0x000000ffff372224 */ /* 0x000fc600078e000a */
[----:B------:R-:W4:Y:S01]  /*20e20*/  LDL R10, [R1+0x948] ;  /* 0x00094800010a7983 */ /* 0x000f220000100800 */
[----:B------:R-:W-:-:S03]  /*20e30*/  ISETP.GT.AND P3, PT, R16, 0x5e, PT ;  /* 0x0000005e1000780c */ /* 0x000fc60003f64270 */
[----:B------:R3:W4:Y:S01]  /*20e40*/  @P2 LDG.E.U8 R51, desc[UR20][R54.64] ;  /* 0x0000001436332981 */ /* 0x000722000c1e1100 */
[----:B0-----:R-:W-:Y:S02]  /*20e50*/  PRMT R53, RZ, 0x7610, R53 ;  /* 0x00007610ff357816 */ /* 0x001fe40000000035 */
[----:B------:R-:W-:-:S04]  /*20e60*/  PRMT R52, RZ, 0x7610, R52 ;  /* 0x00007610ff347816 */ /* 0x000fc80000000034 */
        /* <DEDUP_REMOVED lines=27> */
[----:B------:R-:W4:Y:S05]  /*21020*/  LDL R9, [R1+0x97c] ;  /* 0x00097c0001097983 */ /* 0x000f2a0000100800 */
[----:B------:R0:W4:Y:S01]  /*21030*/  @P3 LDG.E.U8 R56, desc[UR20][R58.64] ;  /* 0x000000143a383981 */ /* 0x000122000c1e1100 */
[----:B------:R-:W-:-:S03]  /*21040*/  @P2 IMAD.MOV.U32 R61, RZ, RZ, R10 ;  /* 0x000000ffff3d2224 */ /* 0x000fc600078e000a */
[----:B------:R-:W4:Y:S01]  /*21050*/  LDL R10, [R1+0x978] ;  /* 0x00097800010a7983 */ /* 0x000f220000100800 */
[----:B------:R-:W-:-:S03]  /*21060*/  ISETP.GT.AND P3, PT, R16, 0x61, PT ;  /* 0x000000611000780c */ /* 0x000fc60003f64270 */
[----:B------:R1:W4:Y:S01]  /*21070*/  @P2 LDG.E.U8 R57, desc[UR20][R60.64] ;  /* 0x000000143c392981 */ /* 0x000322000c1e1100 */
[----:B0-----:R-:W-:Y:S02]  /*21080*/  PRMT R59, RZ, 0x7610, R59 ;  /* 0x00007610ff3b7816 */ /* 0x001fe4000000003b */
[----:B------:R-:W-:Y:S01]  /*21090*/  PRMT R58, RZ, 0x7610, R58 ;  /* 0x00007610ff3a7816 */ /* 0x000fe2000000003a */
[----:B-1----:R-:W-:Y:S02]  /*210a0*/  @P2 IMAD.MOV.U32 R61, RZ, RZ, R62 ;  /* 0x000000ffff3d2224 */ /* 0x002fe400078e003e */
[----:B------:R-:W-:-:S05]  /*210b0*/  @P2 IMAD.MOV.U32 R60, RZ, RZ, R15 ;  /* 0x000000ffff3c2224 */ /* 0x000fca00078e000f */
[----:B------:R0:W4:Y:S01]  /*210c0*/  @P2 LDG.E.U8 R58, desc[UR20][R60.64] ;  /* 0x000000143c3a2981 */ /* 0x000122000c1e1100 */
[----:B---3--:R-:W-:-:S03]  /*210d0*/  @P1 IMAD.MOV.U32 R62, RZ, RZ, R5 ;  /* 0x000000ffff3e1224 */ /* 0x008fc600078e0005 */
[----:B------:R-:W3:Y:S01]  /*210e0*/  LDL R5, [R1+0x984] ;  /* 0x0009840001057983 */ /* 0x000ee20000100800 */
[----:B------:R-:W-:-:S03]  /*210f0*/  @P1 IMAD.MOV.U32 R63, RZ, RZ, R6 ;  /* 0x000000ffff3f1224 */ /* 0x000fc600078e0006 */
[----:B------:R-:W3:Y:S04]  /*21100*/  LDL R6, [R1+0x980] ;  /* 0x0009800001067983 */ /* 0x000ee80000100800 */
[----:B------:R1:W3:Y:S01]  /*21110*/  @P1 LDG.E.U8 R59, desc[UR20][R62.64] ;  /* 0x000000143e3b1981 */ /* 0x0002e2000c1e1100 */
[----:B0-----:R-:W-:Y:S01]  /*21120*/  PRMT R61, RZ, 0x7610, R61 ;  /* 0x00007610ff3d7816 */ /* 0x001fe2000000003d */
[----:B-1----:R-:W-:Y:S02]  /*21130*/  @P1 IMAD.MOV.U32 R62, RZ, RZ, R13 ;  /* 0x000000ffff3e1224 */ /* 0x002fe400078e000d */
[----:B------:R-:W3:Y:S01]  /*21140*/  LDL R13, [R1+0x98c] ;  /* 0x00098c00010d7983 */ /* 0x000ee20000100800 */
[----:B------:R-:W-:-:S03]  /*21150*/  @P1 IMAD.MOV.U32 R63, RZ, RZ, R14 ;  /* 0x000000ffff3f1224 */ /* 0x000fc600078e000e */
[----:B------:R-:W3:Y:S01]  /*21160*/  LDL R14, [R1+0x988] ;  /* 0x00098800010e7983 */ /* 0x000ee20000100800 */
[----:B------:R-:W-:-:S03]  /*21170*/  @P3 IMAD.MOV.U32 R64, RZ, RZ, R7 ;  /* 0x000000ffff403224 */ /* 0x000fc600078e0007 */
        /* <DEDUP_REMOVED lines=15> */
[----:B------:R-:W-:Y:S02]  /*21270*/  PRMT R62, RZ, 0x7610, R62 ;  /* 0x00007610ff3e7816 */ /* 0x000fe4000000003e */
[----:B------:R-:W-:-:S04]  /*21280*/  ISETP.GT.AND P2, PT, R16, 0x64, PT ;  /* 0x000000641000780c */ /* 0x000fc80003f44270 */
[----:B------:R0:W4:Y:S01]  /*21290*/  @P3 LDG.E.U8 R62, desc[UR20][R64.64] ;  /* 0x00000014403e3981 */ /* 0x000122000c1e1100 */
[----:B------:R-:W-:-:S03]  /*212a0*/  @P4 IMAD.MOV.U32 R67, RZ, RZ, R10 ;  /* 0x000000ffff434224 */ /* 0x000fc600078e000a */
[----:B------:R-:W4:Y:S04]  /*212b0*/  LDL R10, [R1+0x9a0] ;  /* 0x0009a000010a7983 */ /* 0x000f280000100800 */
[----:B------:R3:W4:Y:S01]  /*212c0*/  @P4 LDG.E.U8 R63, desc[UR20][R66.64] ;  /* 0x00000014423f4981 */ /* 0x000722000c1e1100 */
[----:B0-----:R-:W-:Y:S02]  /*212d0*/  PRMT R64, RZ, 0x7610, R64 ;  /* 0x00007610ff407816 */ /* 0x001fe40000000040 */
[----:B------:R-:W-:Y:S01]  /*212e0*/  PRMT R65, RZ, 0x7610, R65 ;  /* 0x00007610ff417816 */ /* 0x000fe20000000041 */
[----:B---3--:R-:W-:Y:S02]  /*212f0*/  @P4 IMAD.MOV.U32 R66, RZ, RZ, R5 ;  /* 0x000000ffff424224 */ /* 0x008fe400078e0005 */
[----:B------:R-:W3:Y:S01]  /*21300*/  LDL R5, [R1+0x9ac] ;  /* 0x0009ac0001057983 */ /* 0x000ee20000100800 */
[----:B------:R-:W-:-:S03]  /*21310*/  @P4 IMAD.MOV.U32 R67, RZ, RZ, R6 ;  /* 0x000000ffff434224 */ /* 0x000fc600078e0006 */
[----:B------:R-:W3:Y:S04]  /*21320*/  LDL R6, [R1+0x9a8] ;  /* 0x0009a80001067983 */ /* 0x000ee80000100800 */
[----:B------:R0:W3:Y:S01]  /*21330*/  @P4 LDG.E.U8 R64, desc[UR20][R66.64] ;  /* 0x0000001442404981 */ /* 0x0000e2000c1e1100 */
[----:B------:R-:W-:Y:S02]  /*21340*/  @P1 IMAD.MOV.U32 R68, RZ, RZ, R13 ;  /* 0x000000ffff441224 */ /* 0x000fe400078e000d */
[----:B------:R-:W-:Y:S01]  /*21350*/  @P1 IMAD.MOV.U32 R69, RZ, RZ, R14 ;  /* 0x000000ffff451224 */ /* 0x000fe200078e000e */
[----:B0-----:R-:W-:Y:S01]  /*21360*/  PRMT R66, RZ, 0x7610, R66 ;  /* 0x00007610ff427816 */ /* 0x001fe20000000042 */
[----:B------:R-:W3:Y:S04]  /*21370*/  LDL R14, [R1+0x9b0] ;  /* 0x0009b000010e7983 */ /* 0x000ee80000100800 */
[----:B------:R0:W3:Y:S01]  /*21380*/  @P1 LDG.E.U8 R65, desc[UR20][R68.64] ;  /* 0x0000001444411981 */ /* 0x0000e2000c1e1100 */
[----:B------:R-:W-:-:S03]  /*21390*/  ISETP.GT.AND P3, PT, R16, 0x65, PT ;  /* 0x000000651000780c */ /* 0x000fc60003f64270 */
[----:B------:R-:W3:Y:S01]  /*213a0*/  LDL R13, [R1+0x9b4] ;  /* 0x0009b400010d7983 */ /* 0x000ee20000100800 */
[----:B0-----:R-:W-:Y:S02]  /*213b0*/  @P1 IMAD.MOV.U32 R68, RZ, RZ, R7 ;  /* 0x000000ffff441224 */ /* 0x001fe400078e0007 */
[----:B------:R-:W-:Y:S01]  /*213c0*/  @P1 IMAD.MOV.U32 R69, RZ, RZ, R8 ;  /* 0x000000ffff451224 */ /* 0x000fe200078e0008 */
[----:B------:R-:W3:Y:S04]  /*213d0*/  LDL R7, [R1+0x9bc] ;  /* 0x0009bc0001077983 */ /* 0x000ee80000100800 */
[----:B------:R-:W3:Y:S04]  /*213e0*/  LDL R8, [R1+0x9b8] ;  /* 0x0009b80001087983 */ /* 0x000ee80000100800 */
[----:B------:R2:W3:Y:S02]  /*213f0*/  @P1 LDG.E.U8 R66, desc[UR20][R68.64] ;  /* 0x0000001444421981 */ /* 0x0004e4000c1e1100 */
[----:B--2---:R-:W-:-:S02]  /*21400*/  @P2 IMAD.MOV.U32 R68, RZ, RZ, R2 ;  /* 0x000000ffff442224 */ /* 0x004fc400078e0002 */
[----:B------:R-:W2:Y:S01]  /*21410*/  LDL R2, [R1+0x9dc] ;  /* 0x0009dc0001027983 */ /* 0x000ea20000100800 */
[----:B----4-:R-:W-:-:S03]  /*21420*/  @P2 IMAD.MOV.U32 R69, RZ, RZ, R3 ;  /* 0x000000ffff452224 */ /* 0x010fc600078e0003 */
[----:B------:R-:W4:Y:S01]  /*21430*/  LDL R3, [R1+0x9d8] ;  /* 0x0009d80001037983 */ /* 0x000f220000100800 */
[----:B------:R-:W-:Y:S02]  /*21440*/  PRMT R67, RZ, 0x7610, R67 ;  /* 0x00007610ff437816 */ /* 0x000fe40000000043 */
[C---:B------:R-:W-:Y:S02]  /*21450*/  ISETP.GT.AND P1, PT, R16.reuse, 0x66, PT ;  /* 0x000000661000780c */ /* 0x040fe40003f24270 */
[----:B------:R-:W-:Y:S02]  /*21460*/  ISETP.GT.AND P4, PT, R16, 0x68, PT ;  /* 0x000000681000780c */ /* 0x000fe40003f84270 */
[----:B------:R0:W4:Y:S02]  /*21470*/  @P2 LDG.E.U8 R67, desc[UR20][R68.64] ;  /* 0x0000001444432981 */ /* 0x000124000c1e1100 */
[----:B0-----:R-:W-:Y:S01]  /*21480*/  PRMT R68, RZ, 0x7610, R68 ;  /* 0x00007610ff447816 */ /* 0x001fe20000000044 */
[----:B------:R-:W-:-:S02]  /*21490*/  @P2 IMAD.MOV.U32 R70, RZ, RZ, R9 ;  /* 0x000000ffff462224 */ /* 0x000fc400078e0009 */
[----:B------:R-:W4:Y:S01]  /*214a0*/  LDL R9, [R1+0x9e4] ;  /* 0x0009e40001097983 */ /* 0x000f220000100800 */
[----:B------:R-:W-:-:S03]  /*214b0*/  @P2 IMAD.MOV.U32 R71, RZ, RZ, R10 ;  /* 0x000000ffff472224 */ /* 0x000fc600078e000a */
[----:B------:R-:W4:Y:S04]  /*214c0*/  LDL R10, [R1+0x9e0] ;  /* 0x0009e000010a7983 */ /* 0x000f280000100800 */
[----:B------:R0:W4:Y:S01]  /*214d0*/  @P2 LDG.E.U8 R68, desc[UR20][R70.64] ;  /* 0x0000001446442981 */ /* 0x000122000c1e1100 */
[----:B---3--:R-:W-:-:S03]  /*214e0*/  @P3 IMAD.MOV.U32 R72, RZ, RZ, R5 ;  /* 0x000000ffff483224 */ /* 0x008fc600078e0005 */
[----:B------:R-:W3:Y:S01]  /*214f0*/  LDL R5, [R1+0x9ec] ;  /* 0x0009ec0001057983 */ /* 0x000ee20000100800 */
[----:B------:R-:W-:-:S03]  /*21500*/  @P3 IMAD.MOV.U32 R73, RZ, RZ, R6 ;  /* 0x000000ffff493224 */ /* 0x000fc600078e0006 */
[----:B------:R-:W3:Y:S01]  /*21510*/  LDL R6, [R1+0x9e8] ;  /* 0x0009e80001067983 */ /* 0x000ee20000100800 */
        /* <DEDUP_REMOVED lines=11> */
[C---:B------:R-:W-:Y:S02]  /*215d0*/  ISETP.GT.AND P2, PT, R16.reuse, 0x69, PT ;  /* 0x000000691000780c */ /* 0x040fe40003f44270 */
[----:B------:R-:W-:Y:S02]  /*215e0*/  PRMT R70, RZ, 0x7610, R70 ;  /* 0x00007610ff467816 */ /* 0x000fe40000000046 */
[----:B------:R0:W4:Y:S02]  /*215f0*/  @P3 LDG.E.U8 R69, desc[UR20][R72.64] ;  /* 0x0000001448453981 */ /* 0x000124000c1e1100 */
[----:B0-----:R-:W-:Y:S02]  /*21600*/  @P3 IMAD.MOV.U32 R72, RZ, RZ, R13 ;  /* 0x000000ffff483224 */ /* 0x001fe400078e000d */
[----:B------:R-:W-:Y:S01]  /*21610*/  @P3 IMAD.MOV.U32 R73, RZ, RZ, R14 ;  /* 0x000000ffff493224 */ /* 0x000fe200078e000e */
[----:B------:R-:W-:Y:S01]  /*21620*/  PRMT R85, RZ, 0x7610, R85 ;  /* 0x00007610ff557816 */ /* 0x000fe20000000055 */
[----:B------:R-:W4:Y:S04]  /*21630*/  LDL R14, [R1+0xa48] ;  /* 0x000a4800010e7983 */ /* 0x000f280000100800 */
[----:B------:R0:W4:Y:S01]  /*21640*/  @P3 LDG.E.U8 R70, desc[UR20][R72.64] ;  /* 0x0000001448463981 */ /* 0x000122000c1e1100 */
[----:B------:R-:W-:-:S02]  /*21650*/  ISETP.GT.AND P3, PT, R16, 0x6a, PT ;  /* 0x0000006a1000780c */ /* 0x000fc40003f64270 */
[----:B------:R-:W-:Y:S01]  /*21660*/  PRMT R87, RZ, 0x7610, R87 ;  /* 0x00007610ff577816 */ /* 0x000fe20000000057 */
[----:B------:R-:W4:Y:S01]  /*21670*/  LDL R13, [R1+0xa4c] ;  /* 0x000a4c00010d7983 */ /* 0x000f220000100800 */
[----:B0-----:R-:W-:-:S06]  /*21680*/  PRMT R72, RZ, 0x7610, R72 ;  /* 0x00007610ff487816 */ /* 0x001fcc0000000048 */
[----:B------:R0:W4:Y:S01]  /*21690*/  @P4 LDG.E.U8 R72, desc[UR20][R74.64] ;  /* 0x000000144a484981 */ /* 0x000122000c1e1100 */
[----:B---3--:R-:W-:-:S03]  /*216a0*/  @P2 IMAD.MOV.U32 R76, RZ, RZ, R5 ;  /* 0x000000ffff4c2224 */ /* 0x008fc600078e0005 */
[----:B------:R-:W3:Y:S01]  /*216b0*/  LDL R5, [R1+0xa0c] ;  /* 0x000a0c0001057983 */ /* 0x000ee20000100800 */
[----:B------:R-:W-:-:S03]  /*216c0*/  @P2 IMAD.MOV.U32 R77, RZ, RZ, R6 ;  /* 0x000000ffff4d2224 */ /* 0x000fc600078e0006 */
[----:B------:R-:W3:Y:S01]  /*216d0*/  LDL R6, [R1+0xa08] ;  /* 0x000a080001067983 */ /* 0x000ee20000100800 */
[----:B0-----:R-:W-:Y:S02]  /*216e0*/  @P4 IMAD.MOV.U32 R74, RZ, RZ, R9 ;  /* 0x000000ffff4a4224 */ /* 0x001fe400078e0009 */
[----:B------:R-:W-:Y:S01]  /*216f0*/  @P4 IMAD.MOV.U32 R75, RZ, RZ, R10 ;  /* 0x000000ffff4b4224 */ /* 0x000fe200078e000a */
[----:B------:R-:W3:Y:S04]  /*21700*/  LDL R9, [R1+0xa04] ;  /* 0x000a040001097983 */ /* 0x000ee80000100800 */
[----:B------:R-:W3:Y:S01]  /*21710*/  LDL R10, [R1+0xa00] ;  /* 0x000a0000010a7983 */ /* 0x000ee20000100800 */
[----:B--2---:R-:W-:-:S03]  /*21720*/  @P3 IMAD.MOV.U32 R78, RZ, RZ, R2 ;  /* 0x000000ffff4e3224 */ /* 0x004fc600078e0002 */
[----:B------:R-:W2:Y:S01]  /*21730*/  LDL R2, [R1+0xa14] ;  /* 0x000a140001027983 */ /* 0x000ea20000100800 */
[----:B----4-:R-:W-:-:S03]  /*21740*/  @P3 IMAD.MOV.U32 R79, RZ, RZ, R3 ;  /* 0x000000ffff4f3224 */ /* 0x010fc600078e0003 */
[----:B------:R-:W4:Y:S01]  /*21750*/  LDL R3, [R1+0xa10] ;  /* 0x000a100001037983 */ /* 0x000f220000100800 */
[----:B------:R-:W-:-:S06]  /*21760*/  PRMT R73, RZ, 0x7610, R73 ;  /* 0x00007610ff497816 */ /* 0x000fcc0000000049 */
[----:B------:R0:W4:Y:S02]  /*21770*/  @P4 LDG.E.U8 R73, desc[UR20][R74.64] ;  /* 0x000000144a494981 */ /* 0x000124000c1e1100 */
[----:B0-----:R-:W-:Y:S02]  /*21780*/  PRMT R74, RZ, 0x7610, R74 ;  /* 0x00007610ff4a7816 */ /* 0x001fe4000000004a */
[----:B------:R-:W-:-:S04]  /*21790*/  PRMT R75, RZ, 0x7610, R75 ;  /* 0x00007610ff4b7816 */ /* 0x000fc8000000004b */
[----:B------:R0:W4:Y:S02]  /*217a0*/  @P2 LDG.E.U8 R74, desc[UR20][R76.64] ;  /* 0x000000144c4a2981 */ /* 0x000124000c1e1100 */
[----:B0-----:R-:W-:Y:S02]  /*217b0*/  @P2 IMAD.MOV.U32 R76, RZ, RZ, R7 ;  /* 0x000000ffff4c2224 */ /* 0x001fe400078e0007 */
[----:B------:R-:W-:Y:S01]  /*217c0*/  @P2 IMAD.MOV.U32 R77, RZ, RZ, R8 ;  /* 0x000000ffff4d2224 */ /* 0x000fe200078e0008 */
[----:B------:R-:W4:Y:S04]  /*217d0*/  LDL R7, [R1+0xa1c] ;  /* 0x000a1c0001077983 */ /* 0x000f280000100800 */
[----:B------:R0:W4:Y:S01]  /*217e0*/  @P2 LDG.E.U8 R75, desc[UR20][R76.64] ;  /* 0x000000144c4b2981 */ /* 0x000122000c1e1100 */
[----:B------:R-:W-:-:S03]  /*217f0*/  ISETP.GT.AND P2, PT, R16, 0x6b, PT ;  /* 0x0000006b1000780c */ /* 0x000fc60003f44270 */
[----:B------:R-:W4:Y:S01]  /*21800*/  LDL R8, [R1+0xa18] ;  /* 0x000a180001087983 */ /* 0x000f220000100800 */
[----:B0-----:R-:W-:-:S09]  /*21810*/  PRMT R76, RZ, 0x7610, R76 ;  /* 0x00007610ff4c7816 */ /* 0x001fd2000000004c */
[----:B---3--:R-:W-:Y:S01]  /*21820*/  @P2 IMAD.MOV.U32 R80, RZ, RZ, R5 ;  /* 0x000000ffff502224 */ /* 0x008fe200078e0005 */
[----:B------:R0:W3:Y:S01]  /*21830*/  @P3 LDG.E.U8 R76, desc[UR20][R78.64] ;  /* 0x000000144e4c3981 */ /* 0x0000e2000c1e1100 */
[----:B------:R-:W-:-:S03]  /*21840*/  @P2 IMAD.MOV.U32 R81, RZ, RZ, R6 ;  /* 0x000000ffff512224 */ /* 0x000fc600078e0006 */
[----:B------:R-:W3:Y:S04]  /*21850*/  LDL R5, [R1+0xa24] ;  /* 0x000a240001057983 */ /* 0x000ee80000100800 */
[----:B------:R-:W3:Y:S01]  /*21860*/  LDL R6, [R1+0xa20] ;  /* 0x000a200001067983 */ /* 0x000ee20000100800 */
[----:B------:R-:W-:Y:S01]  /*21870*/  PRMT R77, RZ, 0x7610, R77 ;  /* 0x00007610ff4d7816 */ /* 0x000fe2000000004d */
[----:B0-----:R-:W-:Y:S02]  /*21880*/  @P3 IMAD.MOV.U32 R78, RZ, RZ, R9 ;  /* 0x000000ffff4e3224 */ /* 0x001fe400078e0009 */
[----:B------:R-:W-:Y:S01]  /*21890*/  @P3 IMAD.MOV.U32 R79, RZ, RZ, R10 ;  /* 0x000000ffff4f3224 */ /* 0x000fe200078e000a */
[----:B------:R-:W3:Y:S04]  /*218a0*/  LDL R9, [R1+0xa5c] ;  /* 0x000a5c0001097983 */ /* 0x000ee80000100800 */
[----:B------:R0:W3:Y:S04]  /*218b0*/  @P3 LDG.E.U8 R77, desc[UR20][R78.64] ;  /* 0x000000144e4d3981 */ /* 0x0000e8000c1e1100 */
[----:B------:R-:W3:Y:S01]  /*218c0*/  LDL R10, [R1+0xa58] ;  /* 0x000a5800010a7983 */ /* 0x000ee20000100800 */
[----:B0-----:R-:W-:-:S06]  /*218d0*/  PRMT R78, RZ, 0x7610, R78 ;  /* 0x00007610ff4e7816 */ /* 0x001fcc000000004e */
        /* <DEDUP_REMOVED lines=8> */
[----:B------:R-:W-:Y:S02]  /*21960*/  ISETP.GT.AND P2, PT, R16, 0x70, PT ;  /* 0x000000701000780c */ /* 0x000fe40003f44270 */
[----:B0-----:R-:W-:Y:S02]  /*21970*/  PRMT R80, RZ, 0x7610, R80 ;  /* 0x00007610ff507816 */ /* 0x001fe40000000050 */
[----:B------:R-:W-:Y:S01]  /*21980*/  PRMT R81, RZ, 0x7610, R81 ;  /* 0x00007610ff517816 */ /* 0x000fe20000000051 */
[----:B------:R-:W-:Y:S02]  /*21990*/  @P3 IMAD.MOV.U32 R82, RZ, RZ, R7 ;  /* 0x000000ffff523224 */ /* 0x000fe400078e0007 */
        /* <DEDUP_REMOVED lines=18> */
[C---:B------:R-:W-:Y:S02]  /*21ac0*/  ISETP.GT.AND P3, PT, R16.reuse, 0x78, PT ;  /* 0x000000781000780c */ /* 0x040fe40003f64270 */
[----:B------:R-:W-:Y:S01]  /*21ad0*/  PRMT R89, RZ, 0x7610, R89 ;  /* 0x00007610ff597816 */ /* 0x000fe20000000059 */
[----:B------:R0:W4:Y:S01]  /*21ae0*/  @P2 LDG.E.U8 R87, desc[UR20][R82.64] ;  /* 0x0000001452572981 */ /* 0x000122000c1e1100 */
[----:B------:R-:W-:Y:S02]  /*21af0*/  PRMT R91, RZ, 0x7610, R91 ;  /* 0x00007610ff5b7816 */ /* 0x000fe4000000005b */
[----:B------:R-:W-:Y:S02]  /*21b00*/  ISETP.GT.AND P2, PT, R16, 0x6d, PT ;  /* 0x0000006d1000780c */ /* 0x000fe40003f44270 */
[----:B------:R-:W-:-:S05]  /*21b10*/  PRMT R93, RZ, 0x7610, R93 ;  /* 0x00007610ff5d7816 */ /* 0x000fca000000005d */
[----:B0-----:R-:W-:Y:S02]  /*21b20*/  @P3 IMAD.MOV.U32 R82, RZ, RZ, R7 ;  /* 0x000000ffff523224 */ /* 0x001fe400078e0007 */
        /* <DEDUP_REMOVED lines=8> */
[----:B------:R0:W3:Y:S01]  /*21bb0*/  @P3 LDG.E.U8 R91, desc[UR20][R82.64] ;  /* 0x00000014525b3981 */ /* 0x0000e2000c1e1100 */
[----:B------:R-:W-:Y:S01]  /*21bc0*/  ISETP.GT.AND P3, PT, R16, 0x71, PT ;  /* 0x000000711000780c */ /* 0x000fe20003f64270 */
[----:B0-----:R-:W-:Y:S02]  /*21bd0*/  @P2 IMAD.MOV.U32 R82, RZ, RZ, R9 ;  /* 0x000000ffff522224 */ /* 0x001fe400078e0009 */
        /* <DEDUP_REMOVED lines=9> */
[----:B------:R-:W-:Y:S02]  /*21c70*/  ISETP.GT.AND P4, PT, R16, 0x79, PT ;  /* 0x000000791000780c */ /* 0x000fe40003f84270 */
[----:B------:R-:W-:Y:S02]  /*21c80*/  PRMT R97, RZ, 0x7610, R97 ;  /* 0x00007610ff617816 */ /* 0x000fe40000000061 */
[----:B------:R0:W4:Y:S01]  /*21c90*/  @P3 LDG.E.U8 R95, desc[UR20][R82.64] ;  /* 0x00000014525f3981 */ /* 0x000122000c1e1100 */
[----:B------:R-:W-:Y:S02]  /*21ca0*/  PRMT R99, RZ, 0x7610, R99 ;  /* 0x00007610ff637816 */ /* 0x000fe40000000063 */
[----:B------:R-:W-:Y:S01]  /*21cb0*/  PRMT R101, RZ, 0x7610, R101 ;  /* 0x00007610ff657816 */ /* 0x000fe20000000065 */
[----:B0-----:R-:W-:-:S02]  /*21cc0*/  @P3 IMAD.MOV.U32 R82, RZ, RZ, R7 ;  /* 0x000000ffff523224 */ /* 0x001fc400078e0007 */
[----:B------:R-:W4:Y:S01]  /*21cd0*/  LDL R7, [R1+0xa84] ;  /* 0x000a840001077983 */ /* 0x000f220000100800 */
[----:B------:R-:W-:-:S03]  /*21ce0*/  @P3 IMAD.MOV.U32 R83, RZ, RZ, R8 ;  /* 0x000000ffff533224 */ /* 0x000fc600078e0008 */
[----:B------:R-:W4:Y:S04]  /*21cf0*/  LDL R8, [R1+0xa80] ;  /* 0x000a800001087983 */ /* 0x000f280000100800 */
[----:B------:R3:W4:Y:S01]  /*21d00*/  @P3 LDG.E.U8 R97, desc[UR20][R82.64] ;  /* 0x0000001452613981 */ /* 0x000722000c1e1100 */
[----:B------:R-:W-:Y:S01]  /*21d10*/  ISETP.GT.AND P3, PT, R16, 0x72, PT ;  /* 0x000000721000780c */ /* 0x000fe20003f64270 */
[----:B---3--:R-:W-:Y:S02]  /*21d20*/  @P4 IMAD.MOV.U32 R82, RZ, RZ, R5 ;  /* 0x000000ffff524224 */ /* 0x008fe400078e0005 */
[----:B------:R-:W3:Y:S01]  /*21d30*/  LDL R5, [R1+0xafc] ;  /* 0x000afc0001057983 */ /* 0x000ee20000100800 */
[----:B------:R-:W-:-:S03]  /*21d40*/  @P4 IMAD.MOV.U32 R83, RZ, RZ, R6 ;  /* 0x000000ffff534224 */ /* 0x000fc600078e0006 */
[----:B------:R-:W3:Y:S04]  /*21d50*/  LDL R6, [R1+0xaf8] ;  /* 0x000af80001067983 */ /* 0x000ee80000100800 */
[----:B------:R0:W3:Y:S02]  /*21d60*/  @P4 LDG.E.U8 R99, desc[UR20][R82.64] ;  /* 0x0000001452634981 */ /* 0x0000e4000c1e1100 */
[----:B0-----:R-:W-:Y:S01]  /*21d70*/  @P4 IMAD.MOV.U32 R82, RZ, RZ, R9 ;  /* 0x000000ffff524224 */ /* 0x001fe200078e0009 */
[----:B------:R-:W-:Y:S01]  /*21d80*/  PRMT R103, RZ, 0x7610, R103 ;  /* 0x00007610ff677816 */ /* 0x000fe20000000067 */
[----:B------:R-:W3:Y:S01]  /*21d90*/  LDL R9, [R1+0xa8c] ;  /* 0x000a8c0001097983 */ /* 0x000ee20000100800 */
[----:B------:R-:W-:Y:S01]  /*21da0*/  @P4 IMAD.MOV.U32 R83, RZ, RZ, R10 ;  /* 0x000000ffff534224 */ /* 0x000fe200078e000a */
[----:B------:R-:W-:-:S02]  /*21db0*/  PRMT R105, RZ, 0x7610, R105 ;  /* 0x00007610ff697816 */ /* 0x000fc40000000069 */
[----:B------:R-:W3:Y:S04]  /*21dc0*/  LDL R10, [R1+0xa88] ;  /* 0x000a8800010a7983 */ /* 0x000ee80000100800 */
[----:B------:R2:W3:Y:S02]  /*21dd0*/  @P4 LDG.E.U8 R101, desc[UR20][R82.64] ;  /* 0x0000001452654981 */ /* 0x0004e4000c1e1100 */
[----:B--2---:R-:W-:Y:S02]  /*21de0*/  @P3 IMAD.MOV.U32 R82, RZ, RZ, R2 ;  /* 0x000000ffff523224 */ /* 0x004fe400078e0002 */
[----:B------:R-:W2:Y:S01]  /*21df0*/  LDL R2, [R1+0xb04] ;  /* 0x000b040001027983 */ /* 0x000ea20000100800 */
[----:B----4-:R-:W-:-:S03]  /*21e00*/  @P3 IMAD.MOV.U32 R83, RZ, RZ, R3 ;  /* 0x000000ffff533224 */ /* 0x010fc600078e0003 */
[----:B------:R-:W4:Y:S01]  /*21e10*/  LDL R3, [R1+0xb00] ;  /* 0x000b000001037983 */ /* 0x000f220000100800 */
[----:B------:R-:W-:-:S03]  /*21e20*/  ISETP.GT.AND P4, PT, R16, 0x7a, PT ;  /* 0x0000007a1000780c */ /* 0x000fc60003f84270 */
[----:B------:R0:W4:Y:S01]  /*21e30*/  @P3 LDG.E.U8 R103, desc[UR20][R82.64] ;  /* 0x0000001452673981 */ /* 0x000122000c1e1100 */
[----:B------:R-:W-:Y:S01]  /*21e40*/  PRMT R107, RZ, 0x7610, R107 ;  /* 0x00007610ff6b7816 */ /* 0x000fe2000000006b */
        /* <DEDUP_REMOVED lines=15> */
[----:B------:R-:W-:Y:S02]  /*21f40*/  PRMT R109, RZ, 0x7610, R109 ;  /* 0x00007610ff6d7816 */ /* 0x000fe4000000006d */
[----:B------:R-:W-:-:S04]  /*21f50*/  PRMT R111, RZ, 0x7610, R111 ;  /* 0x00007610ff6f7816 */ /* 0x000fc8000000006f */
[----:B------:R0:W4:Y:S01]  /*21f60*/  @P4 LDG.E.U8 R109, desc[UR20][R82.64] ;  /* 0x00000014526d4981 */ /* 0x000122000c1e1100 */
[----:B------:R-:W-:Y:S02]  /*21f70*/  ISETP.GT.AND P4, PT, R16, 0x7b, PT ;  /* 0x0000007b1000780c */ /* 0x000fe40003f84270 */
[----:B------:R-:W-:Y:S02]  /*21f80*/  PRMT R113, RZ, 0x7610, R113 ;  /* 0x00007610ff717816 */ /* 0x000fe40000000071 */
[----:B0-----:R-:W-:Y:S02]  /*21f90*/  @P3 IMAD.MOV.U32 R82, RZ, RZ, R9 ;  /* 0x000000ffff523224 */ /* 0x001fe400078e0009 */
[----:B------:R-:W-:Y:S01]  /*21fa0*/  @P3 IMAD.MOV.U32 R83, RZ, RZ, R10 ;  /* 0x000000ffff533224 */ /* 0x000fe200078e000a */
[----:B------:R-:W4:Y:S04]  /*21fb0*/  LDL R9, [R1+0xa34] ;  /* 0x000a340001097983 */ /* 0x000f280000100800 */
[----:B------:R-:W4:Y:S04]  /*21fc0*/  LDL R10, [R1+0xa30] ;  /* 0x000a3000010a7983 */ /* 0x000f280000100800 */
[----:B------:R3:W4:Y:S01]  /*21fd0*/  @P3 LDG.E.U8 R111, desc[UR20][R82.64] ;  /* 0x00000014526f3981 */ /* 0x000722000c1e1100 */
[----:B------:R-:W-:Y:S01]  /*21fe0*/  PRMT R115, RZ, 0x7610, R115 ;  /* 0x00007610ff737816 */ /* 0x000fe20000000073 */
[----:B---3--:R-:W-:-:S02]  /*21ff0*/  @P3 IMAD.MOV.U32 R82, RZ, RZ, R5 ;  /* 0x000000ffff523224 */ /* 0x008fc400078e0005 */
        /* <DEDUP_REMOVED lines=15> */
[----:B------:R-:W-:Y:S02]  /*220f0*/  PRMT R119, RZ, 0x7610, R119 ;  /* 0x00007610ff777816 */ /* 0x000fe40000000077 */
[----:B------:R0:W4:Y:S01]  /*22100*/  @P4 LDG.E.U8 R117, desc[UR20][R82.64] ;  /* 0x0000001452754981 */ /* 0x000122000c1e1100 */
[----:B------:R-:W-:Y:S02]  /*22110*/  PRMT R121, RZ, 0x7610, R121 ;  /* 0x00007610ff797816 */ /* 0x000fe40000000079 */
[----:B------:R-:W-:Y:S01]  /*22120*/  ISETP.GT.AND P4, PT, R16, 0x7c, PT ;  /* 0x0000007c1000780c */ /* 0x000fe20003f84270 */
[----:B0-----:R-:W-:Y:S01]  /*22130*/  @P2 IMAD.MOV.U32 R82, RZ, RZ, R9 ;  /* 0x000000ffff522224 */ /* 0x001fe200078e0009 */
[----:B------:R-:W-:Y:S01]  /*22140*/  PRMT R123, RZ, 0x7610, R123 ;  /* 0x00007610ff7b7816 */ /* 0x000fe2000000007b */
        /* <DEDUP_REMOVED lines=13> */
[----:B------:R-:W-:-:S02]  /*22220*/  ISETP.GT.AND P2, PT, R16, 0x75, PT ;  /* 0x000000751000780c */ /* 0x000fc40003f44270 */
[----:B------:R-:W3:Y:S04]  /*22230*/  LDL R8, [R1+0xb28] ;  /* 0x000b280001087983 */ /* 0x000ee80000100800 */
[----:B------:R2:W3:Y:S02]  /*22240*/  @P3 LDG.E.U8 R123, desc[UR20][R82.64] ;  /* 0x00000014527b3981 */ /* 0x0004e4000c1e1100 */
[----:B--2---:R-:W-:Y:S02]  /*22250*/  @P4 IMAD.MOV.U32 R82, RZ, RZ, R2 ;  /* 0x000000ffff524224 */ /* 0x004fe400078e0002 */
[----:B------:R-:W2:Y:S01]  /*22260*/  LDL R2, [R1+0xab4] ;  /* 0x000ab40001027983 */ /* 0x000ea20000100800 */
[----:B----4-:R-:W-:-:S03]  /*22270*/  @P4 IMAD.MOV.U32 R83, RZ, RZ, R3 ;  /* 0x000000ffff534224 */ /* 0x010fc600078e0003 */
[----:B------:R-:W4:Y:S01]  /*22280*/  LDL R3, [R1+0xab0] ;  /* 0x000ab00001037983 */ /* 0x000f220000100800 */
[----:B------:R-:W-:-:S03]  /*22290*/  PRMT R127, RZ, 0x7610, R127 ;  /* 0x00007610ff7f7816 */ /* 0x000fc6000000007f */
[----:B------:R3:W4:Y:S01]  /*222a0*/  @P4 LDG.E.U8 R125, desc[UR20][R82.64] ;  /* 0x00000014527d4981 */ /* 0x000722000c1e1100 */
        /* <DEDUP_REMOVED lines=15> */
[----:B------:R-:W-:Y:S02]  /*223a0*/  ISETP.GT.AND P3, PT, R16, 0x7d, PT ;  /* 0x0000007d1000780c */ /* 0x000fe40003f64270 */
[----:B------:R-:W-:Y:S02]  /*223b0*/  PRMT R131, RZ, 0x7610, R131 ;  /* 0x00007610ff837816 */ /* 0x000fe40000000083 */
[----:B------:R-:W-:-:S04]  /*223c0*/  PRMT R133, RZ, 0x7610, R133 ;  /* 0x00007610ff857816 */ /* 0x000fc80000000085 */
[----:B------:R0:W4:Y:S01]  /*223d0*/  @P2 LDG.E.U8 R131, desc[UR20][R82.64] ;  /* 0x0000001452832981 */ /* 0x000122000c1e1100 */
[----:B------:R-:W-:Y:S02]  /*223e0*/  PRMT R135, RZ, 0x7610, R135 ;  /* 0x00007610ff877816 */ /* 0x000fe40000000087 */
[----:B------:R-:W-:Y:S02]  /*223f0*/  ISETP.GT.AND P2, PT, R16, 0x67, PT ;  /* 0x000000671000780c */ /* 0x000fe40003f44270 */
[----:B0-----:R-:W-:Y:S02]  /*22400*/  @P3 IMAD.MOV.U32 R82, RZ, RZ, R7 ;  /* 0x000000ffff523224 */ /* 0x001fe400078e0007 */
[----:B------:R-:W-:Y:S01]  /*22410*/  @P3 IMAD.MOV.U32 R83, RZ, RZ, R8 ;  /* 0x000000ffff533224 */ /* 0x000fe200078e0008 */
[----:B------:R-:W4:Y:S04]  /*22420*/  LDL R7, [R1+0x9d4] ;  /* 0x0009d40001077983 */ /* 0x000f280000100800 */
[----:B------:R3:W4:Y:S04]  /*22430*/  @P3 LDG.E.U8 R133, desc[UR20][R82.64] ;  /* 0x0000001452853981 */ /* 0x000728000c1e1100 */
[----:B------:R-:W4:Y:S01]  /*22440*/  LDL R8, [R1+0x9d0] ;  /* 0x0009d00001087983 */ /* 0x000f220000100800 */
[----:B------:R-:W-:Y:S01]  /*22450*/  PRMT R137, RZ, 0x7610, R137 ;  /* 0x00007610ff897816 */ /* 0x000fe20000000089 */
[----:B---3--:R-:W-:-:S02]  /*22460*/  @P3 IMAD.MOV.U32 R82, RZ, RZ, R5 ;  /* 0x000000ffff523224 */ /* 0x008fc400078e0005 */
[----:B------:R-:W3:Y:S01]  /*22470*/  LDL R5, [R1+0xa3c] ;  /* 0x000a3c0001057983 */ /* 0x000ee20000100800 */
[----:B------:R-:W-:-:S03]  /*22480*/  @P3 IMAD.MOV.U32 R83, RZ, RZ, R6 ;  /* 0x000000ffff533224 */ /* 0x000fc600078e0006 */
[----:B------:R-:W3:Y:S04]  /*22490*/  LDL R6, [R1+0xa38] ;  /* 0x000a380001067983 */ /* 0x000ee80000100800 */
[----:B------:R0:W3:Y:S02]  /*224a0*/  @P3 LDG.E.U8 R135, desc[UR20][R82.64] ;  /* 0x0000001452873981 */ /* 0x0000e4000c1e1100 */
[----:B0-----:R-:W-:Y:S01]  /*224b0*/  @P1 IMAD.MOV.U32 R82, RZ, RZ, R9 ;  /* 0x000000ffff521224 */ /* 0x001fe200078e0009 */
[----:B------:R-:W-:Y:S01]  /*224c0*/  PRMT R139, RZ, 0x7610, R139 ;  /* 0x00007610ff8b7816 */ /* 0x000fe2000000008b */
        /* <DEDUP_REMOVED lines=9> */
[----:B------:R-:W-:Y:S01]  /*22560*/  PRMT R141, RZ, 0x7610, R141 ;  /* 0x00007610ff8d7816 */ /* 0x000fe2000000008d */
        /* <DEDUP_REMOVED lines=23> */
[----:B------:R-:W-:-:S05]  /*226e0*/  @P2 IMAD.MOV.U32 R83, RZ, RZ, R14 ;  /* 0x000000ffff532224 */ /* 0x000fca00078e000e */
[----:B------:R0:W4:Y:S01]  /*226f0*/  @P2 LDG.E.U8 R147, desc[UR20][R82.64] ;  /* 0x0000001452932981 */ /* 0x000122000c1e1100 */
[----:B------:R-:W-:Y:S01]  /*22700*/  PRMT R151, RZ, 0x7610, R151 ;  /* 0x00007610ff977816 */ /* 0x000fe20000000097 */
[----:B0-----:R-:W-:Y:S02]  /*22710*/  @P2 IMAD.MOV.U32 R82, RZ, RZ, R9 ;  /* 0x000000ffff522224 */ /* 0x001fe400078e0009 */
[----:B------:R-:W-:-:S05]  /*22720*/  @P2 IMAD.MOV.U32 R83, RZ, RZ, R10 ;  /* 0x000000ffff532224 */ /* 0x000fca00078e000a */
[----:B------:R0:W4:Y:S01]  /*22730*/  @P2 LDG.E.U8 R149, desc[UR20][R82.64] ;  /* 0x0000001452952981 */ /* 0x000122000c1e1100 */
[----:B------:R-:W-:Y:S02]  /*22740*/  ISETP.GT.AND P2, PT, R16, 0x77, PT ;  /* 0x000000771000780c */ /* 0x000fe40003f44270 */
[----:B------:R-:W-:Y:S01]  /*22750*/  PRMT R153, RZ, 0x7610, R153 ;  /* 0x00007610ff997816 */ /* 0x000fe20000000099 */
[----:B0-----:R-:W-:Y:S02]  /*22760*/  @P1 IMAD.MOV.U32 R82, RZ, RZ, R7 ;  /* 0x000000ffff521224 */ /* 0x001fe400078e0007 */
[----:B------:R-:W-:-:S05]  /*22770*/  @P1 IMAD.MOV.U32 R83, RZ, RZ, R8 ;  /* 0x000000ffff531224 */ /* 0x000fca00078e0008 */
[----:B------:R3:W4:Y:S02]  /*22780*/  @P1 LDG.E.U8 R151, desc[UR20][R82.64] ;  /* 0x0000001452971981 */ /* 0x000724000c1e1100 */
[----:B---3--:R-:W-:Y:S02]  /*22790*/  @P1 IMAD.MOV.U32 R82, RZ, RZ, R5 ;  /* 0x000000ffff521224 */ /* 0x008fe400078e0005 */
[----:B------:R-:W-:-:S05]  /*227a0*/  @P1 IMAD.MOV.U32 R83, RZ, RZ, R6 ;  /* 0x000000ffff531224 */ /* 0x000fca00078e0006 */
[----:B------:R2:W3:Y:S01]  /*227b0*/  @P1 LDG.E.U8 R153, desc[UR20][R82.64] ;  /* 0x0000001452991981 */ /* 0x0004e2000c1e1100 */
[----:B------:R-:W-:Y:S01]  /*227c0*/  PRMT R155, RZ, 0x7610, R155 ;  /* 0x00007610ff9b7816 */ /* 0x000fe2000000009b */
[----:B--2---:R-:W-:Y:S02]  /*227d0*/  @P2 IMAD.MOV.U32 R82, RZ, RZ, R2 ;  /* 0x000000ffff522224 */ /* 0x004fe400078e0002 */
[----:B------:R-:W2:Y:S04]  /*227e0*/  LDL R2, [R1+0x444] ;  /* 0x0004440001027983 */ /* 0x000ea80000100800 */
[----:B------:R-:W2:Y:S04]  /*227f0*/  LDL.LU R10, [R1+0x134] ;  /* 0x00013400010a7983 */ /* 0x000ea80000300800 */
[----:B------:R-:W2:Y:S01]  /*22800*/  LDL.LU R15, [R1+0x130] ;  /* 0x00013000010f7983 */ /* 0x000ea20000300800 */
[----:B----4-:R-:W-:-:S03]  /*22810*/  @P2 IMAD.MOV.U32 R83, RZ, RZ, R3 ;  /* 0x000000ffff532224 */ /* 0x010fc600078e0003 */
        /* <DEDUP_REMOVED lines=9> */
[----:B------:R0:W2:Y:S04]  /*228b0*/  @P2 LDG.E.U8 R155, desc[UR20][R82.64] ;  /* 0x00000014529b2981 */ /* 0x0000a8000c1e1100 */
[----:B------:R-:W0:Y:S04]  /*228c0*/  LDL R82, [R1+0xad0] ;  /* 0x000ad00001527983 */ /* 0x000e280000100800 */
[----:B------:R-:W0:Y:S01]  /*228d0*/  LDL R83, [R1+0xad4] ;  /* 0x000ad40001537983 */ /* 0x000e220000100800 */
[----:B------:R-:W-:-:S02]  /*228e0*/  PRMT R157, RZ, 0x7610, R157 ;  /* 0x00007610ff9d7816 */ /* 0x000fc4000000009d */
[----:B0-----:R-:W-:-:S04]  /*228f0*/  @P2 LOP3.LUT R83, R83, R82, RZ, 0x3c, !PT ;  /* 0x0000005253532212 */ /* 0x001fc800078e3cff */
        /* <DEDUP_REMOVED lines=10> */
[----:B------:R0:W2:Y:S04]  /*229a0*/  @P1 LDG.E.U8 R159, desc[UR20][R82.64] ;  /* 0x00000014529f1981 */ /* 0x0000a8000c1e1100 */
[----:B------:R-:W0:Y:S04]  /*229b0*/  LDL R82, [R1+0xb40] ;  /* 0x000b400001527983 */ /* 0x000e280000100800 */
[----:B------:R-:W0:Y:S01]  /*229c0*/  LDL R83, [R1+0xb44] ;  /* 0x000b440001537983 */ /* 0x000e220000100800 */
[----:B------:R-:W-:Y:S02]  /*229d0*/  PRMT R161, RZ, 0x7610, R161 ;  /* 0x00007610ffa17816 */ /* 0x000fe400000000a1 */
[----:B------:R-:W-:-:S02]  /*229e0*/  ISETP.GT.AND P2, PT, R16, 0x7f, PT ;  /* 0x0000007f1000780c */ /* 0x000fc40003f44270 */
[----:B0-----:R-:W-:-:S04]  /*229f0*/  @P1 LOP3.LUT R83, R83, R82, RZ, 0x3c, !PT ;  /* 0x0000005253531212 */ /* 0x001fc800078e3cff */
[----:B------:R-:W-:-:S04]  /*22a00*/  @P1 LOP3.LUT R82, R83, R82, RZ, 0x3c, !PT ;  /* 0x0000005253521212 */ /* 0x000fc800078e3cff */
[----:B------:R-:W-:-:S05]  /*22a10*/  @P1 LOP3.LUT R83, R83, R82, RZ, 0x3c, !PT ;  /* 0x0000005253531212 */ /* 0x000fca00078e3cff */
[----:B------:R2:W3:Y:S04]  /*22a20*/  @P1 LDG.E.U8 R161, desc[UR20][R82.64] ;  /* 0x0000001452a11981 */ /* 0x0004e8000c1e1100 */
[----:B------:R-:W3:Y:S01]  /*22a30*/  LDL R83, [R1+0x440] ;  /* 0x0004400001537983 */ /* 0x000ee20000100800 */
[----:B------:R-:W-:Y:S01]  /*22a40*/  PRMT R163, RZ, 0x7610, R163 ;  /* 0x00007610ffa37816 */ /* 0x000fe200000000a3 */
[----:B--2---:R-:W-:-:S05]  /*22a50*/  @P2 IMAD.MOV.U32 R82, RZ, RZ, R2 ;  /* 0x000000ffff522224 */ /* 0x004fca00078e0002 */
[----:B---3--:R0:W2:Y:S04]  /*22a60*/  @P2 LDG.E.U8 R163, desc[UR20][R82.64] ;  /* 0x0000001452a32981 */ /* 0x0080a8000c1e1100 */
[----:B------:R-:W0:Y:S04]  /*22a70*/  LDL R82, [R1+0x448] ;  /* 0x0004480001527983 */ /* 0x000e280000100800 */
[----:B------:R-:W0:Y:S01]  /*22a80*/  LDL R83, [R1+0x44c] ;  /* 0x00044c0001537983 */ /* 0x000e220000100800 */
[----:B------:R-:W1:Y:S01]  /*22a90*/  S2R R2, SR_TID.X ;  /* 0x0000000000027919 */ /* 0x000e620000002100 */
[----:B------:R-:W-:-:S02]  /*22aa0*/  PRMT R165, RZ, 0x7610, R165 ;  /* 0x00007610ffa57816 */ /* 0x000fc400000000a5 */
[----:B-1----:R-:W-:Y:S02]  /*22ab0*/  LOP3.LUT R2, R2, 0x7f, RZ, 0xc0, !PT ;  /* 0x0000007f02027812 */ /* 0x002fe400078ec0ff */
[----:B0-----:R-:W-:-:S04]  /*22ac0*/  @P2 LOP3.LUT R83, R83, R82, RZ, 0x3c, !PT ;  /* 0x0000005253532212 */ /* 0x001fc800078e3cff */
[----:B------:R-:W-:-:S04]  /*22ad0*/  @P2 LOP3.LUT R82, R83, R82, RZ, 0x3c, !PT ;  /* 0x0000005253522212 */ /* 0x000fc800078e3cff */
[----:B------:R-:W-:-:S05]  /*22ae0*/  @P2 LOP3.LUT R83, R83, R82, RZ, 0x3c, !PT ;  /* 0x0000005253532212 */ /* 0x000fca00078e3cff */
[----:B------:R-:W3:Y:S01]  /*22af0*/  @P2 LDG.E.U8 R165, desc[UR20][R82.64] ;  /* 0x0000001452a52981 */ /* 0x000ee2000c1e1100 */
[----:B------:R-:W-:Y:S06]  /*22b00*/  BAR.SYNC.DEFER_BLOCKING 0x0 ;  /* 0x0000000000007b1d */ /* 0x000fec0000010000 */
[----:B------:R0:W-:Y:S04]  /*22b10*/  STS.U8 [R2+UR9+0x8000], R10 ;  /* 0x0080000a02007988 */ /* 0x0001e80008000009 */
[----:B------:R1:W-:Y:S04]  /*22b20*/  STS.U8 [R2+UR9+0xc000], R15 ;  /* 0x00c0000f02007988 */ /* 0x0003e80008000009 */
[----:B----4-:R4:W-:Y:S04]  /*22b30*/  STS.U8 [R2+UR9+0x8400], R9 ;  /* 0x0084000902007988 */ /* 0x0109e80008000009 */
[----:B0-----:R-:W2:Y:S04]  /*22b40*/  LDL.LU R10, [R1+0xbfc] ;  /* 0x000bfc00010a7983 */ /* 0x001ea80000300800 */
[----:B-1----:R-:W2:Y:S04]  /*22b50*/  LDL.LU R15, [R1+0xbf8] ;  /* 0x000bf800010f7983 */ /* 0x002ea80000300800 */
[----:B----4-:R-:W4:Y:S04]  /*22b60*/  LDL.LU R9, [R1+0xbf4] ;  /* 0x000bf40001097983 */ /* 0x010f280000300800 */
[----:B------:R0:W-:Y:S04]  /*22b70*/  STS.U8 [R2+UR9+0xc400], R144 ;  /* 0x00c4009002007988 */ /* 0x0001e80008000009 */
[----:B------:R1:W-:Y:S04]  /*22b80*/  STS.U8 [R2+UR9+0x8800], R5 ;  /* 0x0088000502007988 */ /* 0x0003e80008000009 */
[----:B------:R1:W-:Y:S04]  /*22b90*/  STS.U8 [R2+UR9+0xc800], R14 ;  /* 0x00c8000e02007988 */ /* 0x0003e80008000009 */
[----:B0-----:R-:W2:Y:S04]  /*22ba0*/  LDL.LU R144, [R1+0xbf0] ;  /* 0x000bf00001907983 */ /* 0x001ea80000300800 */
[----:B-1----:R-:W2:Y:S04]  /*22bb0*/  LDL.LU R5, [R1+0xbec] ;  /* 0x000bec0001057983 */ /* 0x002ea80000300800 */
[----:B------:R-:W2:Y:S04]  /*22bc0*/  LDL.LU R14, [R1+0xbe8] ;  /* 0x000be800010e7983 */ /* 0x000ea80000300800 */
[----:B------:R0:W-:Y:S04]  /*22bd0*/  STS.U8 [R2+UR9+0x8c00], R6 ;  /* 0x008c000602007988 */ /* 0x0001e80008000009 */
[----:B0-----:R-:W2:Y:S04]  /*22be0*/  LDL.LU R6, [R1+0xbe4] ;  /* 0x000be40001067983 */ /* 0x001ea80000300800 */
[----:B------:R0:W-:Y:S04]  /*22bf0*/  STS.U8 [R2+UR9+0xcc00], R8 ;  /* 0x00cc000802007988 */ /* 0x0001e80008000009 */
[----:B------:R1:W-:Y:S04]  /*22c00*/  STS.U8 [R2+UR9+0x9000], R3 ;  /* 0x0090000302007988 */ /* 0x0003e80008000009 */
[----:B------:R1:W-:Y:S04]  /*22c10*/  STS.U8 [R2+UR9+0xd000], R7 ;  /* 0x00d0000702007988 */ /* 0x0003e80008000009 */
[----:B------:R-:W-:Y:S01]  /*22c20*/  STS.U8 [R2+UR9+0x9400], R13 ;  /* 0x0094000d02007988 */ /* 0x000fe20008000009 */
[----:B------:R-:W-:-:S03]  /*22c30*/  ISETP.GE.AND P1, PT, R2, R16, PT ;  /* 0x000000100200720c */ /* 0x000fc60003f26270 */
[----:B0-----:R-:W3:Y:S04]  /*22c40*/  LDL.LU R8, [R1+0x12c] ;  /* 0x00012c0001087983 */ /* 0x001ee80000300800 */
[----:B-1----:R-:W3:Y:S04]  /*22c50*/  LDL.LU R3, [R1+0x128] ;  /* 0x0001280001037983 */ /* 0x002ee80000300800 */
[----:B------:R-:W3:Y:S04]  /*22c60*/  LDL.LU R7, [R1+0xf4] ;  /* 0x0000f40001077983 */ /* 0x000ee80000300800 */
[----:B--2---:R-:W-:Y:S04]  /*22c70*/  STS.U8 [R2+UR9+0xd400], R6 ;  /* 0x00d4000602007988 */ /* 0x004fe80008000009 */
[----:B------:R-:W-:Y:S04]  /*22c80*/  STS.U8 [R2+UR9+0x9800], R14 ;  /* 0x0098000e02007988 */ /* 0x000fe80008000009 */
[----:B------:R-:W-:Y:S04]  /*22c90*/  STS.U8 [R2+UR9+0xd800], R5 ;  /* 0x00d8000502007988 */ /* 0x000fe80008000009 */
[----:B------:R0:W-:Y:S04]  /*22ca0*/  STS.U8 [R2+UR9+0x9c00], R162 ;  /* 0x009c00a202007988 */ /* 0x0001e80008000009 */
[----:B0-----:R-:W2:Y:S01]  /*22cb0*/  LDL.LU R2, [R1+0xf0] ;  /* 0x0000f00001027983 */ /* 0x001ea20000300800 */
[----:B------:R-:W0:Y:S01]  /*22cc0*/  S2R R162, SR_TID.X ;  /* 0x0000000000a27919 */ /* 0x000e220000002100 */
[----:B------:R-:W1:Y:S02]  /*22cd0*/  S2R R6, SR_TID.X ;  /* 0x0000000000067919 */ /* 0x000e640000002100 */
[----:B------:R-:W4:Y:S04]  /*22ce0*/  LDL.LU R13, [R1+0xbc] ;  /* 0x0000bc00010d7983 */ /* 0x000f280000300800 */
[----:B------:R-:W4:Y:S04]  /*22cf0*/  LDL.LU R14, [R1+0xb8] ;  /* 0x0000b800010e7983 */ /* 0x000f280000300800 */
[----:B------:R-:W4:Y:S01]  /*22d00*/  LDL.LU R5, [R1+0x84] ;  /* 0x0000840001057983 */ /* 0x000f220000300800 */
[----:B0-----:R-:W-:-:S05]  /*22d10*/  LOP3.LUT R162, R162, 0x7f, RZ, 0xc0, !PT ;  /* 0x0000007fa2a27812 */ /* 0x001fca00078ec0ff */
[----:B------:R0:W-:Y:S04]  /*22d20*/  STS.U8 [R162+UR9+0xdc00], R158 ;  /* 0x00dc009ea2007988 */ /* 0x0001e80008000009 */
[----:B------:R0:W-:Y:S04]  /*22d30*/  STS.U8 [R162+UR9+0xa000], R126 ;  /* 0x00a0007ea2007988 */ /* 0x0001e80008000009 */
[----:B------:R0:W-:Y:S04]  /*22d40*/  STS.U8 [R162+UR9+0xe000], R124 ;  /* 0x00e0007ca2007988 */ /* 0x0001e80008000009 */
[----:B------:R-:W-:Y:S04]  /*22d50*/  STS.U8 [R162+UR9+0xa400], R94 ;  /* 0x00a4005ea2007988 */ /* 0x000fe80008000009 */
[----:B------:R-:W-:Y:S01]  /*22d60*/  STS.U8 [R162+UR9+0xe400], R92 ;  /* 0x00e4005ca2007988 */ /* 0x000fe20008000009 */
[----:B-1----:R-:W-:-:S03]  /*22d70*/  LOP3.LUT R6, R6, 0x7f, RZ, 0xc0, !PT ;  /* 0x0000007f06067812 */ /* 0x002fc600078ec0ff */
[----:B------:R-:W-:Y:S04]  /*22d80*/  STS.U8 [R162+UR9+0xa800], R27 ;  /* 0x00a8001ba2007988 */ /* 0x000fe80008000009 */
[----:B------:R1:W-:Y:S04]  /*22d90*/  STS.U8 [R162+UR9+0xe800], R28 ;  /* 0x00e8001ca2007988 */ /* 0x0003e80008000009 */
[----:B------:R-:W-:Y:S04]  /*22da0*/  STS.U8 [R162+UR9+0xac00], R43 ;  /* 0x00ac002ba2007988 */ /* 0x000fe80008000009 */
[----:B------:R0:W-:Y:S01]  /*22db0*/  STS.U8 [R162+UR9+0xec00], R44 ;  /* 0x00ec002ca2007988 */ /* 0x0001e20008000009 */
[----:B------:R-:W-:-:S03]  /*22dc0*/  LOP3.LUT R6, R6, 0x10, RZ, 0x3c, !PT ;  /* 0x0000001006067812 */ /* 0x000fc600078e3cff */
[----:B------:R-:W-:Y:S04]  /*22dd0*/  STS.U8 [R162+UR9+0xb000], R59 ;  /* 0x00b0003ba2007988 */ /* 0x000fe80008000009 */
[----:B------:R-:W-:Y:S04]  /*22de0*/  STS.U8 [R162+UR9+0xf000], R60 ;  /* 0x00f0003ca2007988 */ /* 0x000fe80008000009 */
[----:B------:R-:W-:Y:S04]  /*22df0*/  STS.U8 [R162+UR9+0xb400], R72 ;  /* 0x00b40048a2007988 */ /* 0x000fe80008000009 */
[----:B------:R-:W-:Y:S04]  /*22e00*/  STS.U8 [R162+UR9+0xf400], R73 ;  /* 0x00f40049a2007988 */ /* 0x000fe80008000009 */
[----:B0-----:R-:W4:Y:S04]  /*22e10*/  LDL.LU R158, [R1+0x18] ;  /* 0x00001800019e7983 */ /* 0x001f280000300800 */
[----:B------:R-:W-:Y:S04]  /*22e20*/  STS.U8 [R162+UR9+0xb800], R85 ;  /* 0x00b80055a2007988 */ /* 0x000fe80008000009 */
[----:B------:R-:W4:Y:S04]  /*22e30*/  LDL.LU R126, [R1+0x1c] ;  /* 0x00001c00017e7983 */ /* 0x000f280000300800 */
[----:B------:R-:W-:Y:S04]  /*22e40*/  STS.U8 [R162+UR9+0xf800], R87 ;  /* 0x00f80057a2007988 */ /* 0x000fe80008000009 */
[----:B------:R-:W4:Y:S04]  /*22e50*/  LDL.LU R124, [R1+0x48] ;  /* 0x00004800017c7983 */ /* 0x000f280000300800 */
[----:B------:R-:W-:Y:S04]  /*22e60*/  STS.U8 [R162+UR9+0xbc00], R89 ;  /* 0x00bc0059a2007988 */ /* 0x000fe80008000009 */
[----:B-1----:R-:W4:Y:S04]  /*22e70*/  LDL.LU R28, [R1+0x4c] ;  /* 0x00004c00011c7983 */ /* 0x002f280000300800 */
[----:B------:R-:W-:Y:S04]  /*22e80*/  STS.U8 [R162+UR9+0xfc00], R91 ;  /* 0x00fc005ba2007988 */ /* 0x000fe80008000009 */
[----:B------:R-:W4:Y:S04]  /*22e90*/  LDL.LU R44, [R1+0x80] ;  /* 0x00008000012c7983 */ /* 0x000f280000300800 */
[----:B---3--:R0:W-:Y:S04]  /*22ea0*/  STS.U8 [R6+UR9+0x8080], R8 ;  /* 0x0080800806007988 */ /* 0x0081e80008000009 */
[----:B------:R1:W-:Y:S04]  /*22eb0*/  STS.U8 [R6+UR9+0xc080], R3 ;  /* 0x00c0800306007988 */ /* 0x0003e80008000009 */
[----:B------:R3:W-:Y:S04]  /*22ec0*/  STS.U8 [R6+UR9+0x8480], R7 ;  /* 0x0084800706007988 */ /* 0x0007e80008000009 */
[----:B0-----:R-:W4:Y:S04]  /*22ed0*/  LDL.LU R8, [R1+0xbe0] ;  /* 0x000be00001087983 */ /* 0x001f280000300800 */
[----:B-1----:R-:W4:Y:S04]  /*22ee0*/  LDL.LU R3, [R1+0xbdc] ;  /* 0x000bdc0001037983 */ /* 0x002f280000300800 */
[----:B---3--:R-:W3:Y:S04]  /*22ef0*/  LDL.LU R7, [R1+0xbd8] ;  /* 0x000bd80001077983 */ /* 0x008ee80000300800 */
[----:B--2---:R0:W-:Y:S04]  /*22f00*/  STS.U8 [R6+UR9+0xc480], R2 ;  /* 0x00c4800206007988 */ /* 0x0041e80008000009 */
[----:B0-----:R-:W2:Y:S04]  /*22f10*/  LDL.LU R2, [R1+0xbd4] ;  /* 0x000bd40001027983 */ /* 0x001ea80000300800 */
[----:B----4-:R0:W-:Y:S04]  /*22f20*/  STS.U8 [R6+UR9+0x8880], R13 ;  /* 0x0088800d06007988 */ /* 0x0101e80008000009 */
[----:B------:R1:W-:Y:S04]  /*22f30*/  STS.U8 [R6+UR9+0xc880], R14 ;  /* 0x00c8800e06007988 */ /* 0x0003e80008000009 */
[----:B------:R4:W-:Y:S04]  /*22f40*/  STS.U8 [R6+UR9+0x8c80], R5 ;  /* 0x008c800506007988 */ /* 0x0009e80008000009 */
[----:B0-----:R-:W3:Y:S04]  /*22f50*/  LDL.LU R13, [R1+0xbd0] ;  /* 0x000bd000010d7983 */ /* 0x001ee80000300800 */
[----:B-1----:R-:W3:Y:S04]  /*22f60*/  LDL.LU R14, [R1+0xbcc] ;  /* 0x000bcc00010e7983 */ /* 0x002ee80000300800 */
[----:B----4-:R-:W4:Y:S04]  /*22f70*/  LDL.LU R5, [R1+0xbc8] ;  /* 0x000bc80001057983 */ /* 0x010f280000300800 */
        /* <DEDUP_REMOVED lines=12> */
[----:B--2---:R0:W-:Y:S04]  /*23040*/  STS.U8 [R6+UR9+0x9880], R2 ;  /* 0x0098800206007988 */ /* 0x0041e80008000009 */
[----:B0-----:R-:W2:Y:S04]  /*23050*/  LDL.LU R2, [R1+0xbc4] ;  /* 0x000bc40001027983 */ /* 0x001ea80000300800 */
[----:B------:R-:W2:Y:S04]  /*23060*/  LDL.LU R44, [R1+0x78] ;  /* 0x00007800012c7983 */ /* 0x000ea80000300800 */
        /* <DEDUP_REMOVED lines=11> */
[----:B---3--:R0:W-:Y:S02]  /*23120*/  STS.U8 [R6+UR9+0xd880], R7 ;  /* 0x00d8800706007988 */ /* 0x0081e40008000009 */
[----:B0-----:R-:W0:Y:S02]  /*23130*/  S2R R7, SR_TID.X ;  /* 0x0000000000077919 */ /* 0x001e240000002100 */
[----:B------:R-:W-:Y:S04]  /*23140*/  STS.U8 [R6+UR9+0xa480], R90 ;  /* 0x00a4805a06007988 */ /* 0x000fe80008000009 */
[----:B------:R-:W-:Y:S04]  /*23150*/  STS.U8 [R6+UR9+0xe480], R88 ;  /* 0x00e4805806007988 */ /* 0x000fe80008000009 */
[----:B------:R-:W-:Y:S04]  /*23160*/  STS.U8 [R6+UR9+0xec80], R46 ;  /* 0x00ec802e06007988 */ /* 0x000fe80008000009 */
[----:B------:R-:W-:Y:S04]  /*23170*/  STS.U8 [R6+UR9+0xb080], R61 ;  /* 0x00b0803d06007988 */ /* 0x000fe80008000009 */
[----:B------:R-:W-:Y:S04]  /*23180*/  STS.U8 [R6+UR9+0xf080], R62 ;  /* 0x00f0803e06007988 */ /* 0x000fe80008000009 */
[----:B------:R-:W-:Y:S01]  /*23190*/  STS.U8 [R6+UR9+0xb480], R74 ;  /* 0x00b4804a06007988 */ /* 0x000fe20008000009 */
[----:B0-----:R-:W-:-:S04]  /*231a0*/  LOP3.LUT R7, R7, 0x7f, RZ, 0xc0, !PT ;  /* 0x0000007f07077812 */ /* 0x001fc800078ec0ff */
[----:B------:R-:W-:Y:S01]  /*231b0*/  LOP3.LUT R7, R7, 0x20, RZ, 0x3c, !PT ;  /* 0x0000002007077812 */ /* 0x000fe200078e3cff */
[----:B------:R-:W-:Y:S04]  /*231c0*/  STS.U8 [R6+UR9+0xf480], R75 ;  /* 0x00f4804b06007988 */ /* 0x000fe80008000009 */
[----:B------:R-:W-:Y:S04]  /*231d0*/  STS.U8 [R6+UR9+0xb880], R95 ;  /* 0x00b8805f06007988 */ /* 0x000fe80008000009 */
[----:B------:R-:W-:Y:S04]  /*231e0*/  STS.U8 [R6+UR9+0xf880], R97 ;  /* 0x00f8806106007988 */ /* 0x000fe80008000009 */
[----:B------:R-:W-:Y:S04]  /*231f0*/  STS.U8 [R6+UR9+0xbc80], R99 ;  /* 0x00bc806306007988 */ /* 0x000fe80008000009 */
[----:B------:R-:W-:Y:S04]  /*23200*/  STS.U8 [R6+UR9+0xfc80], R101 ;  /* 0x00fc806506007988 */ /* 0x000fe80008000009 */
[----:B------:R0:W-:Y:S04]  /*23210*/  STS.U8 [R7+UR9+0x9900], R3 ;  /* 0x0099000307007988 */ /* 0x0001e80008000009 */
[----:B0-----:R-:W3:Y:S04]  /*23220*/  LDL.LU R3, [R1+0xbc0] ;  /* 0x000bc00001037983 */ /* 0x001ee80000300800 */
[----:B--2---:R-:W-:Y:S04]  /*23230*/  STS.U8 [R7+UR9+0xcd00], R44 ;  /* 0x00cd002c07007988 */ /* 0x004fe80008000009 */
[----:B----4-:R-:W-:Y:S04]  /*23240*/  STS.U8 [R7+UR9+0x9100], R28 ;  /* 0x0091001c07007988 */ /* 0x010fe80008000009 */
[----:B------:R-:W-:Y:S04]  /*23250*/  STS.U8 [R7+UR9+0x8d00], R156 ;  /* 0x008d009c07007988 */ /* 0x000fe80008000009 */
[----:B------:R-:W-:Y:S04]  /*23260*/  STS.U8 [R7+UR9+0xc900], R154 ;  /* 0x00c9009a07007988 */ /* 0x000fe80008000009 */
[----:B------:R-:W-:Y:S04]  /*23270*/  STS.U8 [R7+UR9+0x8900], R122 ;  /* 0x0089007a07007988 */ /* 0x000fe80008000009 */
[----:B------:R-:W-:Y:S04]  /*23280*/  STS.U8 [R7+UR9+0xc500], R120 ;  /* 0x00c5007807007988 */ /* 0x000fe80008000009 */
[----:B------:R-:W-:Y:S04]  /*23290*/  STS.U8 [R7+UR9+0x8500], R29 ;  /* 0x0085001d07007988 */ /* 0x000fe80008000009 */
[----:B------:R-:W-:Y:S04]  /*232a0*/  STS.U8 [R7+UR9+0xc100], R30 ;  /* 0x00c1001e07007988 */ /* 0x000fe80008000009 */
[----:B------:R0:W-:Y:S04]  /*232b0*/  STS.U8 [R7+UR9+0x8100], R45 ;  /* 0x0081002d07007988 */ /* 0x0001e80008000009 */
[----:B0-----:R-:W2:Y:S04]  /*232c0*/  LDL.LU R45, [R1+0x11c] ;  /* 0x00011c00012d7983 */ /* 0x001ea80000300800 */
[----:B------:R-:W4:Y:S04]  /*232d0*/  LDL.LU R30, [R1+0x118] ;  /* 0x00011800011e7983 */ /* 0x000f280000300800 */
[----:B------:R-:W3:Y:S04]  /*232e0*/  LDL.LU R29, [R1+0xe4] ;  /* 0x0000e400011d7983 */ /* 0x000ee80000300800 */
[----:B------:R-:W4:Y:S04]  /*232f0*/  LDL.LU R120, [R1+0xe0] ;  /* 0x0000e00001787983 */ /* 0x000f280000300800 */
[----:B------:R-:W4:Y:S04]  /*23300*/  LDL.LU R122, [R1+0xac] ;  /* 0x0000ac00017a7983 */ /* 0x000f280000300800 */
[----:B------:R-:W4:Y:S04]  /*23310*/  LDL.LU R154, [R1+0xa8] ;  /* 0x0000a800019a7983 */ /* 0x000f280000300800 */
[----:B------:R-:W4:Y:S04]  /*23320*/  LDL.LU R156, [R1+0x74] ;  /* 0x00007400019c7983 */ /* 0x000f280000300800 */
[----:B------:R-:W4:Y:S04]  /*23330*/  LDL.LU R44, [R1+0x70] ;  /* 0x00007000012c7983 */ /* 0x000f280000300800 */
[----:B------:R-:W4:Y:S04]  /*23340*/  LDL.LU R28, [R1+0x3c] ;  /* 0x00003c00011c7983 */ /* 0x000f280000300800 */
[----:B------:R0:W-:Y:S02]  /*23350*/  STS.U8 [R7+UR9+0xd900], R8 ;  /* 0x00d9000807007988 */ /* 0x0001e40008000009 */
[----:B0-----:R-:W0:Y:S02]  /*23360*/  S2R R8, SR_TID.X ;  /* 0x0000000000087919 */ /* 0x001e240000002100 */
[----:B------:R1:W-:Y:S04]  /*23370*/  STS.U8 [R7+UR9+0xd100], R124 ;  /* 0x00d1007c07007988 */ /* 0x0003e80008000009 */
[----:B------:R1:W-:Y:S04]  /*23380*/  STS.U8 [R7+UR9+0x9500], R126 ;  /* 0x0095007e07007988 */ /* 0x0003e80008000009 */
[----:B------:R1:W-:Y:S04]  /*23390*/  STS.U8 [R7+UR9+0xd500], R158 ;  /* 0x00d5009e07007988 */ /* 0x0003e80008000009 */
[----:B-1----:R-:W4:Y:S04]  /*233a0*/  LDL.LU R124, [R1+0x38] ;  /* 0x00003800017c7983 */ /* 0x002f280000300800 */
[----:B------:R-:W4:Y:S04]  /*233b0*/  LDL.LU R126, [R1+0xc] ;  /* 0x00000c00017e7983 */ /* 0x000f280000300800 */
[----:B------:R-:W4:Y:S01]  /*233c0*/  LDL.LU R158, [R1+0x8] ;  /* 0x00000800019e7983 */ /* 0x000f220000300800 */
[----:B0-----:R-:W-:-:S04]  /*233d0*/  LOP3.LUT R8, R8, 0x7f, RZ, 0xc0, !PT ;  /* 0x0000007f08087812 */ /* 0x001fc800078ec0ff */
        /* <DEDUP_REMOVED lines=20> */
[----:B0-----:R-:W4:Y:S04]  /*23520*/  LDL.LU R144, [R1+0xbbc] ;  /* 0x000bbc0001907983 */ /* 0x001f280000300800 */
[----:B--2---:R0:W-:Y:S04]  /*23530*/  STS.U8 [R8+UR9+0x8180], R45 ;  /* 0x0081802d08007988 */ /* 0x0041e80008000009 */
[----:B---3--:R1:W-:Y:S04]  /*23540*/  STS.U8 [R8+UR9+0x8580], R29 ;  /* 0x0085801d08007988 */ /* 0x0083e80008000009 */
[----:B0-----:R-:W2:Y:S04]  /*23550*/  LDL.LU R45, [R1+0x114] ;  /* 0x00011400012d7983 */ /* 0x001ea80000300800 */
[----:B----4-:R0:W-:Y:S04]  /*23560*/  STS.U8 [R8+UR9+0xc580], R120 ;  /* 0x00c5807808007988 */ /* 0x0101e80008000009 */
[----:B-1----:R-:W3:Y:S04]  /*23570*/  LDL.LU R29, [R1+0x110] ;  /* 0x00011000011d7983 */ /* 0x002ee80000300800 */
[----:B------:R1:W-:Y:S04]  /*23580*/  STS.U8 [R8+UR9+0x8980], R122 ;  /* 0x0089807a08007988 */ /* 0x0003e80008000009 */
[----:B0-----:R-:W4:Y:S04]  /*23590*/  LDL.LU R120, [R1+0xdc] ;  /* 0x0000dc0001787983 */ /* 0x001f280000300800 */
[----:B------:R0:W-:Y:S04]  /*235a0*/  STS.U8 [R8+UR9+0xc980], R154 ;  /* 0x00c9809a08007988 */ /* 0x0001e80008000009 */
[----:B-1----:R-:W2:Y:S04]  /*235b0*/  LDL.LU R122, [R1+0xd8] ;  /* 0x0000d800017a7983 */ /* 0x002ea80000300800 */
[----:B------:R1:W-:Y:S04]  /*235c0*/  STS.U8 [R8+UR9+0x8d80], R156 ;  /* 0x008d809c08007988 */ /* 0x0003e80008000009 */
[----:B0-----:R-:W2:Y:S04]  /*235d0*/  LDL.LU R154, [R1+0xa4] ;  /* 0x0000a400019a7983 */ /* 0x001ea80000300800 */
[----:B------:R0:W-:Y:S04]  /*235e0*/  STS.U8 [R8+UR9+0xcd80], R44 ;  /* 0x00cd802c08007988 */ /* 0x0001e80008000009 */
[----:B-1----:R-:W2:Y:S04]  /*235f0*/  LDL.LU R156, [R1+0xa0] ;  /* 0x0000a000019c7983 */ /* 0x002ea80000300800 */
[----:B------:R1:W-:Y:S04]  /*23600*/  STS.U8 [R8+UR9+0x9180], R28 ;  /* 0x0091801c08007988 */ /* 0x0003e80008000009 */
[----:B0-----:R-:W2:Y:S04]  /*23610*/  LDL.LU R44, [R1+0x6c] ;  /* 0x00006c00012c7983 */ /* 0x001ea80000300800 */
[----:B-1----:R-:W2:Y:S04]  /*23620*/  LDL.LU R28, [R1+0x68] ;  /* 0x00006800011c7983 */ /* 0x002ea80000300800 */
[----:B------:R0:W-:Y:S02]  /*23630*/  STS.U8 [R8+UR9+0xd980], R9 ;  /* 0x00d9800908007988 */ /* 0x0001e40008000009 */
[----:B0-----:R-:W0:Y:S02]  /*23640*/  S2R R9, SR_TID.X ;  /* 0x0000000000097919 */ /* 0x001e240000002100 */
[----:B------:R1:W-:Y:S04]  /*23650*/  STS.U8 [R8+UR9+0xd180], R124 ;  /* 0x00d1807c08007988 */ /* 0x0003e80008000009 */
[----:B------:R1:W-:Y:S04]  /*23660*/  STS.U8 [R8+UR9+0x9580], R126 ;  /* 0x0095807e08007988 */ /* 0x0003e80008000009 */
[----:B------:R1:W-:Y:S04]  /*23670*/  STS.U8 [R8+UR9+0xd580], R158 ;  /* 0x00d5809e08007988 */ /* 0x0003e80008000009 */
[----:B-1----:R-:W2:Y:S04]  /*23680*/  LDL.LU R124, [R1+0x34] ;  /* 0x00003400017c7983 */ /* 0x002ea80000300800 */
[----:B------:R-:W2:Y:S04]  /*23690*/  LDL.LU R126, [R1+0x30] ;  /* 0x00003000017e7983 */ /* 0x000ea80000300800 */
[----:B------:R-:W2:Y:S01]  /*236a0*/  LDL.LU R158, [R1+0x4] ;  /* 0x00000400019e7983 */ /* 0x000ea20000300800 */
[----:B0-----:R-:W-:-:S04]  /*236b0*/  LOP3.LUT R9, R9, 0x7f, RZ, 0xc0, !PT ;  /* 0x0000007f09097812 */ /* 0x001fc800078ec0ff */
[----:B------:R-:W-:Y:S01]  /*236c0*/  LOP3.LUT R9, R9, 0x40, RZ, 0x3c, !PT ;  /* 0x0000004009097812 */ /* 0x000fe200078e3cff */
[----:B------:R0:W-:Y:S04]  /*236d0*/  STS.U8 [R8+UR9+0xc180], R30 ;  /* 0x00c1801e08007988 */ /* 0x0001e80008000009 */
        /* <DEDUP_REMOVED lines=18> */
[----:B0-----:R-:W2:Y:S04]  /*23800*/  LDL.LU R30, [R1] ;  /* 0x00000000011e7983 */ /* 0x001ea80000300800 */
[----:B---3--:R0:W-:Y:S04]  /*23810*/  STS.U8 [R9+UR9+0xc200], R29 ;  /* 0x00c2001d09007988 */ /* 0x0081e80008000009 */
[----:B----4-:R1:W-:Y:S04]  /*23820*/  STS.U8 [R9+UR9+0x8600], R120 ;  /* 0x0086007809007988 */ /* 0x0103e80008000009 */
[----:B0-----:R-:W3:Y:S04]  /*23830*/  LDL.LU R29, [R1+0x10c] ;  /* 0x00010c00011d7983 */ /* 0x001ee80000300800 */
[----:B--2---:R0:W-:Y:S04]  /*23840*/  STS.U8 [R9+UR9+0xc600], R122 ;  /* 0x00c6007a09007988 */ /* 0x0041e80008000009 */
[----:B-1----:R-:W2:Y:S04]  /*23850*/  LDL.LU R120, [R1+0x108] ;  /* 0x0001080001787983 */ /* 0x002ea80000300800 */
        /* <DEDUP_REMOVED lines=8> */
[----:B0-----:R-:W2:Y:S04]  /*238e0*/  LDL.LU R28, [R1+0x64] ;  /* 0x00006400011c7983 */ /* 0x001ea80000300800 */
[----:B------:R0:W-:Y:S02]  /*238f0*/  STS.U8 [R9+UR9+0xda00], R10 ;  /* 0x00da000a09007988 */ /* 0x0001e40008000009 */
[----:B0-----:R-:W0:Y:S02]  /*23900*/  S2R R10, SR_TID.X ;  /* 0x00000000000a7919 */ /* 0x001e240000002100 */
[----:B------:R1:W-:Y:S04]  /*23910*/  STS.U8 [R9+UR9+0x9200], R124 ;  /* 0x0092007c09007988 */ /* 0x0003e80008000009 */
[----:B------:R1:W-:Y:S04]  /*23920*/  STS.U8 [R9+UR9+0xd200], R126 ;  /* 0x00d2007e09007988 */ /* 0x0003e80008000009 */
[----:B------:R1:W-:Y:S04]  /*23930*/  STS.U8 [R9+UR9+0x9600], R158 ;  /* 0x0096009e09007988 */ /* 0x0003e80008000009 */
[----:B-1----:R-:W3:Y:S04]  /*23940*/  LDL.LU R124, [R1+0x60] ;  /* 0x00006000017c7983 */ /* 0x002ee80000300800 */
[----:B------:R-:W3:Y:S04]  /*23950*/  LDL.LU R126, [R1+0x2c] ;  /* 0x00002c00017e7983 */ /* 0x000ee80000300800 */
[----:B------:R-:W3:Y:S01]  /*23960*/  LDL.LU R158, [R1+0x28] ;  /* 0x00002800019e7983 */ /* 0x000ee20000300800 */
[----:B0-----:R-:W-:-:S04]  /*23970*/  LOP3.LUT R10, R10, 0x7f, RZ, 0xc0, !PT ;  /* 0x0000007f0a0a7812 */ /* 0x001fc800078ec0ff */
[----:B------:R-:W-:Y:S01]  /*23980*/  LOP3.LUT R10, R10, 0x50, RZ, 0x3c, !PT ;  /* 0x000000500a0a7812 */ /* 0x000fe200078e3cff */
[----:B------:R-:W-:Y:S04]  /*23990*/  STS.U8 [R9+UR9+0x8200], R45 ;  /* 0x0082002d09007988 */ /* 0x000fe80008000009 */
        /* <DEDUP_REMOVED lines=20> */
[----:B0-----:R-:W3:Y:S04]  /*23ae0*/  LDL.LU R15, [R1+0xbb8] ;  /* 0x000bb800010f7983 */ /* 0x001ee80000300800 */
[----:B------:R0:W-:Y:S04]  /*23af0*/  STS.U8 [R10+UR9+0x9680], R144 ;  /* 0x009680900a007988 */ /* 0x0001e80008000009 */
[----:B------:R1:W-:Y:S04]  /*23b00*/  STS.U8 [R10+UR9+0xd680], R3 ;  /* 0x00d680030a007988 */ /* 0x0003e80008000009 */
[----:B------:R1:W-:Y:S04]  /*23b10*/  STS.U8 [R10+UR9+0x9a80], R160 ;  /* 0x009a80a00a007988 */ /* 0x0003e80008000009 */
[----:B0-----:R-:W3:Y:S04]  /*23b20*/  LDL.LU R144, [R1+0xbb4] ;  /* 0x000bb40001907983 */ /* 0x001ee80000300800 */
[----:B-1----:R-:W3:Y:S04]  /*23b30*/  LDL.LU R3, [R1+0xbb0] ;  /* 0x000bb00001037983 */ /* 0x002ee80000300800 */
[----:B------:R-:W3:Y:S04]  /*23b40*/  LDL.LU R160, [R1+0xbac] ;  /* 0x000bac0001a07983 */ /* 0x000ee80000300800 */
[----:B--2---:R0:W-:Y:S04]  /*23b50*/  STS.U8 [R10+UR9+0x8e80], R28 ;  /* 0x008e801c0a007988 */ /* 0x0041e80008000009 */
[----:B0-----:R-:W2:Y:S04]  /*23b60*/  LDL.LU R28, [R1+0x104] ;  /* 0x00010400011c7983 */ /* 0x001ea80000300800 */
[----:B------:R0:W-:Y:S02]  /*23b70*/  STS.U8 [R10+UR9+0xda80], R11 ;  /* 0x00da800b0a007988 */ /* 0x0001e40008000009 */
[----:B0-----:R-:W0:Y:S02]  /*23b80*/  S2R R11, SR_TID.X ;  /* 0x00000000000b7919 */ /* 0x001e240000002100 */
[----:B------:R1:W-:Y:S04]  /*23b90*/  STS.U8 [R10+UR9+0xc280], R120 ;  /* 0x00c280780a007988 */ /* 0x0003e80008000009 */
[----:B----4-:R4:W-:Y:S04]  /*23ba0*/  STS.U8 [R10+UR9+0x8680], R122 ;  /* 0x0086807a0a007988 */ /* 0x0109e80008000009 */
[----:B------:R4:W-:Y:S04]  /*23bb0*/  STS.U8 [R10+UR9+0xc680], R154 ;  /* 0x00c6809a0a007988 */ /* 0x0009e80008000009 */
[----:B-1----:R-:W2:Y:S04]  /*23bc0*/  LDL.LU R120, [R1+0x100] ;  /* 0x0001000001787983 */ /* 0x002ea80000300800 */
[----:B----4-:R-:W4:Y:S04]  /*23bd0*/  LDL.LU R122, [R1+0xcc] ;  /* 0x0000cc00017a7983 */ /* 0x010f280000300800 */
[----:B------:R1:W-:Y:S04]  /*23be0*/  STS.U8 [R10+UR9+0x8a80], R156 ;  /* 0x008a809c0a007988 */ /* 0x0003e80008000009 */
[----:B------:R-:W4:Y:S04]  /*23bf0*/  LDL.LU R154, [R1+0xc8] ;  /* 0x0000c800019a7983 */ /* 0x000f280000300800 */
[----:B---3--:R3:W-:Y:S04]  /*23c00*/  STS.U8 [R10+UR9+0xce80], R124 ;  /* 0x00ce807c0a007988 */ /* 0x0087e80008000009 */
[----:B-1----:R-:W4:Y:S04]  /*23c10*/  LDL.LU R156, [R1+0x94] ;  /* 0x00009400019c7983 */ /* 0x002f280000300800 */
[----:B------:R1:W-:Y:S04]  /*23c20*/  STS.U8 [R10+UR9+0x9280], R126 ;  /* 0x0092807e0a007988 */ /* 0x0003e80008000009 */
[----:B---3--:R-:W3:Y:S04]  /*23c30*/  LDL.LU R124, [R1+0x90] ;  /* 0x00009000017c7983 */ /* 0x008ee80000300800 */
[----:B------:R0:W-:Y:S04]  /*23c40*/  STS.U8 [R10+UR9+0xd280], R158 ;  /* 0x00d2809e0a007988 */ /* 0x0001e80008000009 */
[----:B-1----:R-:W3:Y:S04]  /*23c50*/  LDL.LU R126, [R1+0x5c] ;  /* 0x00005c00017e7983 */ /* 0x002ee80000300800 */
[----:B------:R1:W-:Y:S04]  /*23c60*/  STS.U8 [R10+UR9+0xca80], R44 ;  /* 0x00ca802c0a007988 */ /* 0x0003e80008000009 */
[----:B0-----:R-:W3:Y:S01]  /*23c70*/  LDL.LU R158, [R1+0x58] ;  /* 0x00005800019e7983 */ /* 0x001ee20000300800 */
[----:B------:R-:W-:-:S03]  /*23c80*/  LOP3.LUT R11, R11, 0x7f, RZ, 0xc0, !PT ;  /* 0x0000007f0b0b7812 */ /* 0x000fc600078ec0ff */
[----:B------:R-:W3:Y:S04]  /*23c90*/  LDL R19, [R1+0x450] ;  /* 0x0004500001137983 */ /* 0x000ee80000100800 */
[----:B-1----:R-:W3:Y:S01]  /*23ca0*/  LDL R44, [R1+0x490] ;  /* 0x00049000012c7983 */ /* 0x002ee20000100800 */
[----:B------:R-:W-:-:S03]  /*23cb0*/  LOP3.LUT R11, R11, 0x60, RZ, 0x3c, !PT ;  /* 0x000000600b0b7812 */ /* 0x000fc600078e3cff */
[----:B------:R-:W4:Y:S04]  /*23cc0*/  LDL R18, [R1+0x454] ;  /* 0x0004540001127983 */ /* 0x000f280000100800 */
[----:B------:R-:W4:Y:S04]  /*23cd0*/  LDL R20, [R1+0x494] ;  /* 0x0004940001147983 */ /* 0x000f280000100800 */
[----:B------:R-:W4:Y:S04]  /*23ce0*/  LDL R33, [R1+0x4d0] ;  /* 0x0004d00001217983 */ /* 0x000f280000100800 */
[----:B------:R-:W4:Y:S04]  /*23cf0*/  LDL R32, [R1+0x4d4] ;  /* 0x0004d40001207983 */ /* 0x000f280000100800 */
[----:B------:R0:W-:Y:S04]  /*23d00*/  STS.U8 [R10+UR9+0x8280], R29 ;  /* 0x0082801d0a007988 */ /* 0x0001e80008000009 */
[----:B------:R-:W-:Y:S04]  /*23d10*/  STS.U8 [R10+UR9+0x9e80], R138 ;  /* 0x009e808a0a007988 */ /* 0x000fe80008000009 */
[----:B------:R-:W-:Y:S04]  /*23d20*/  STS.U8 [R10+UR9+0xde80], R136 ;  /* 0x00de80880a007988 */ /* 0x000fe80008000009 */
[----:B------:R-:W-:Y:S04]  /*23d30*/  STS.U8 [R10+UR9+0xa280], R106 ;  /* 0x00a2806a0a007988 */ /* 0x000fe80008000009 */
[----:B------:R-:W-:Y:S04]  /*23d40*/  STS.U8 [R10+UR9+0xe280], R104 ;  /* 0x00e280680a007988 */ /* 0x000fe80008000009 */
[----:B------:R-:W-:Y:S04]  /*23d50*/  STS.U8 [R10+UR9+0xa680], R21 ;  /* 0x00a680150a007988 */ /* 0x000fe80008000009 */
        /* <DEDUP_REMOVED lines=13> */
[----:B0-----:R-:W4:Y:S04]  /*23e30*/  LDL R29, [R1+0x510] ;  /* 0x00051000011d7983 */ /* 0x001f280000100800 */
[----:B------:R-:W4:Y:S04]  /*23e40*/  LDL R35, [R1+0x550] ;  /* 0x0005500001237983 */ /* 0x000f280000100800 */
[----:B------:R-:W4:Y:S04]  /*23e50*/  LDL R34, [R1+0x554] ;  /* 0x0005540001227983 */ /* 0x000f280000100800 */
[----:B------:R-:W4:Y:S04]  /*23e60*/  LDL R47, [R1+0x590] ;  /* 0x00059000012f7983 */ /* 0x000f280000100800 */
[----:B------:R-:W4:Y:S04]  /*23e70*/  LDL R46, [R1+0x594] ;  /* 0x00059400012e7983 */ /* 0x000f280000100800 */
[----:B-1----:R-:W4:Y:S04]  /*23e80*/  LDL R37, [R1+0x5d0] ;  /* 0x0005d00001257983 */ /* 0x002f280000100800 */
[----:B------:R-:W4:Y:S01]  /*23e90*/  LDL R36, [R1+0x5d4] ;  /* 0x0005d40001247983 */ /* 0x000f220000100800 */
[----:B------:R-:W-:-:S03]  /*23ea0*/  PRMT R16, RZ, 0x7610, R16 ;  /* 0x00007610ff107816 */ /* 0x000fc60000000010 */
[----:B------:R-:W4:Y:S04]  /*23eb0*/  LDL R31, [R1+0x610] ;  /* 0x00061000011f7983 */ /* 0x000f280000100800 */
[----:B------:R-:W4:Y:S01]  /*23ec0*/  LDL R30, [R1+0x614] ;  /* 0x00061400011e7983 */ /* 0x000f220000100800 */
[----:B------:R-:W-:-:S03]  /*23ed0*/  PRMT R17, RZ, 0x7610, R17 ;  /* 0x00007610ff117816 */ /* 0x000fc60000000011 */
[----:B------:R-:W4:Y:S04]  /*23ee0*/  LDL R45, [R1+0x458] ;  /* 0x00045800012d7983 */ /* 0x000f280000100800 */
[----:B------:R-:W4:Y:S04]  /*23ef0*/  LDL R97, [R1+0x4d8] ;  /* 0x0004d80001617983 */ /* 0x000f280000100800 */
[----:B------:R-:W4:Y:S04]  /*23f00*/  LDL R95, [R1+0x4dc] ;  /* 0x0004dc00015f7983 */ /* 0x000f280000100800 */
[----:B------:R-:W4:Y:S04]  /*23f10*/  LDL R49, [R1+0x5d8] ;  /* 0x0005d80001317983 */ /* 0x000f280000100800 */
[----:B------:R-:W4:Y:S01]  /*23f20*/  LDL R48, [R1+0x5dc] ;  /* 0x0005dc0001307983 */ /* 0x000f220000100800 */
[----:B------:R-:W-:-:S03]  /*23f30*/  PRMT R27, RZ, 0x7610, R27 ;  /* 0x00007610ff1b7816 */ /* 0x000fc6000000001b */
[----:B------:R-:W4:Y:S04]  /*23f40*/  LDL R104, [R1+0x460] ;  /* 0x0004600001687983 */ /* 0x000f280000100800 */
        /* <DEDUP_REMOVED lines=8> */
[----:B------:R-:W4:Y:S01]  /*23fd0*/  LDL R109, [R1+0x46c] ;  /* 0x00046c00016d7983 */ /* 0x000f220000100800 */
[----:B------:R-:W-:-:S03]  /*23fe0*/  PRMT R43, RZ, 0x7610, R43 ;  /* 0x00007610ff2b7816 */ /* 0x000fc6000000002b */
[----:B------:R-:W4:Y:S04]  /*23ff0*/  LDL R112, [R1+0x4e8] ;  /* 0x0004e80001707983 */ /* 0x000f280000100800 */
        /* <DEDUP_REMOVED lines=15> */
[----:B------:R-:W4:Y:S04]  /*240f0*/  LDL R116, [R1+0x3b8] ;  /* 0x0003b80001747983 */ /* 0x000f280000100800 */
[----:B--2---:R0:W-:Y:S01]  /*24100*/  STS.U8 [R11+UR9+0x8300], R28 ;  /* 0x0083001c0b007988 */ /* 0x0041e20008000009 */
[----:B------:R-:W-:-:S02]  /*24110*/  PRMT R66, RZ, 0x7610, R66 ;  /* 0x00007610ff427816 */ /* 0x000fc40000000042 */
[----:B------:R-:W-:Y:S01]  /*24120*/  PRMT R67, RZ, 0x7610, R67 ;  /* 0x00007610ff437816 */ /* 0x000fe20000000043 */
[----:B------:R-:W2:Y:S04]  /*24130*/  LDL R115, [R1+0x630] ;  /* 0x0006300001737983 */ /* 0x000ea80000100800 */
[----:B0-----:R-:W2:Y:S01]  /*24140*/  LDL R28, [R1+0x514] ;  /* 0x00051400011c7983 */ /* 0x001ea20000100800 */
[----:B---3--:R-:W-:-:S03]  /*24150*/  @!P1 IMAD.MOV.U32 R21, RZ, RZ, R44 ;  /* 0x000000ffff159224 */ /* 0x008fc600078e002c */
[----:B------:R-:W3:Y:S04]  /*24160*/  LDL R44, [R1+0x45c] ;  /* 0x00045c00012c7983 */ /* 0x000ee80000100800 */
[----:B----4-:R0:W4:Y:S04]  /*24170*/  @!P1 LDG.E.U8 R16, desc[UR20][R18.64] ;  /* 0x0000001412109981 */ /* 0x010128000c1e1100 */
[----:B------:R1:W4:Y:S01]  /*24180*/  @!P1 LDG.E.U8 R17, desc[UR20][R20.64] ;  /* 0x0000001414119981 */ /* 0x000322000c1e1100 */
[----:B0-----:R-:W-:Y:S02]  /*24190*/  PRMT R18, RZ, 0x7610, R18 ;  /* 0x00007610ff127816 */ /* 0x001fe40000000012 */
[----:B------:R-:W-:Y:S01]  /*241a0*/  PRMT R19, RZ, 0x7610, R19 ;  /* 0x00007610ff137816 */ /* 0x000fe20000000013 */
[----:B-1----:R-:W-:-:S02]  /*241b0*/  @!P1 IMAD.MOV.U32 R20, RZ, RZ, R32 ;  /* 0x000000ffff149224 */ /* 0x002fc400078e0020 */
[----:B------:R-:W-:Y:S01]  /*241c0*/  @!P1 IMAD.MOV.U32 R21, RZ, RZ, R33 ;  /* 0x000000ffff159224 */ /* 0x000fe200078e0021 */
[----:B------:R-:W4:Y:S04]  /*241d0*/  LDL R32, [R1+0x49c] ;  /* 0x00049c0001207983 */ /* 0x000f280000100800 */
[----:B------:R0:W4:Y:S04]  /*241e0*/  @!P1 LDG.E.U8 R18, desc[UR20][R20.64] ;  /* 0x0000001414129981 */ /* 0x000128000c1e1100 */
[----:B------:R-:W4:Y:S01]  /*241f0*/  LDL R33, [R1+0x498] ;  /* 0x0004980001217983 */ /* 0x000f220000100800 */
[----:B0-----:R-:W-:-:S02]  /*24200*/  PRMT R20, RZ, 0x7610, R20 ;  /* 0x00007610ff147816 */ /* 0x001fc40000000014 */
[----:B------:R-:W-:Y:S01]  /*24210*/  PRMT R22, RZ, 0x7610, R22 ;  /* 0x00007610ff167816 */ /* 0x000fe20000000016 */
[----:B------:R-:W4:Y:S04]  /*24220*/  @!P1 LDG.E.U8 R27, desc[UR20][R30.64] ;  /* 0x000000141e1b9981 */ /* 0x000f28000c1e1100 */
[----:B--2---:R0:W2:Y:S02]  /*24230*/  @!P1 LDG.E.U8 R19, desc[UR20][R28.64] ;  /* 0x000000141c139981 */ /* 0x0040a4000c1e1100 */
[----:B0-----:R-:W-:Y:S02]  /*24240*/  @!P1 IMAD.MOV.U32 R28, RZ, RZ, R34 ;  /* 0x000000ffff1c9224 */ /* 0x001fe400078e0022 */
[----:B------:R-:W-:Y:S01]  /*24250*/  @!P1 IMAD.MOV.U32 R29, RZ, RZ, R35 ;  /* 0x000000ffff1d9224 */ /* 0x000fe200078e0023 */
[----:B------:R-:W2:Y:S04]  /*24260*/  LDL R34, [R1+0x51c] ;  /* 0x00051c0001227983 */ /* 0x000ea80000100800 */
[----:B------:R0:W2:Y:S04]  /*24270*/  @!P1 LDG.E.U8 R20, desc[UR20][R28.64] ;  /* 0x000000141c149981 */ /* 0x0000a8000c1e1100 */
[----:B------:R-:W2:Y:S01]  /*24280*/  LDL R35, [R1+0x518] ;  /* 0x0005180001237983 */ /* 0x000ea20000100800 */
[----:B0-----:R-:W-:-:S02]  /*24290*/  @!P1 IMAD.MOV.U32 R28, RZ, RZ, R46 ;  /* 0x000000ffff1c9224 */ /* 0x001fc400078e002e */
[----:B------:R-:W-:Y:S01]  /*242a0*/  @!P1 IMAD.MOV.U32 R29, RZ, RZ, R47 ;  /* 0x000000ffff1d9224 */ /* 0x000fe200078e002f */
[----:B------:R-:W2:Y:S04]  /*242b0*/  LDL R46, [R1+0x55c] ;  /* 0x00055c00012e7983 */ /* 0x000ea80000100800 */
[----:B------:R-:W2:Y:S01]  /*242c0*/  LDL R47, [R1+0x558] ;  /* 0x00055800012f7983 */ /* 0x000ea20000100800 */
[----:B------:R-:W-:-:S06]  /*242d0*/  PRMT R21, RZ, 0x7610, R21 ;  /* 0x00007610ff157816 */ /* 0x000fcc0000000015 */
[----:B------:R0:W2:Y:S02]  /*242e0*/  @!P1 LDG.E.U8 R21, desc[UR20][R28.64] ;  /* 0x000000141c159981 */ /* 0x0000a4000c1e1100 */
[----:B0-----:R-:W-:Y:S02]  /*242f0*/  @!P1 IMAD.MOV.U32 R28, RZ, RZ, R36 ;  /* 0x000000ffff1c9224 */ /* 0x001fe400078e0024 */
[----:B------:R-:W-:Y:S01]  /*24300*/  @!P1 IMAD.MOV.U32 R29, RZ, RZ, R37 ;  /* 0x000000ffff1d9224 */ /* 0x000fe200078e0025 */
[----:B------:R-:W2:Y:S04]  /*24310*/  LDL R36, [R1+0x59c] ;  /* 0x00059c0001247983 */ /* 0x000ea80000100800 */
[----:B------:R-:W2:Y:S01]  /*24320*/  LDL R37, [R1+0x598] ;  /* 0x0005980001257983 */ /* 0x000ea20000100800 */
[----:B------:R-:W-:-:S03]  /*24330*/  @!P1 IMAD.MOV.U32 R31, RZ, RZ, R45 ;  /* 0x000000ffff1f9224 */ /* 0x000fc600078e002d */
[----:B------:R-:W2:Y:S04]  /*24340*/  LDL R45, [R1+0x618] ;  /* 0x00061800012d7983 */ /* 0x000ea80000100800 */
[----:B------:R0:W2:Y:S01]  /*24350*/  @!P1 LDG.E.U8 R22, desc[UR20][R28.64] ;  /* 0x000000141c169981 */ /* 0x0000a2000c1e1100 */
[----:B---3--:R-:W-:-:S03]  /*24360*/  @!P1 IMAD.MOV.U32 R30, RZ, RZ, R44 ;  /* 0x000000ffff1e9224 */ /* 0x008fc600078e002c */
[----:B------:R-:W3:Y:S01]  /*24370*/  LDL R44, [R1+0x61c] ;  /* 0x00061c00012c7983 */ /* 0x000ee20000100800 */
[----:B0-----:R-:W-:Y:S02]  /*24380*/  PRMT R28, RZ, 0x7610, R28 ;  /* 0x00007610ff1c7816 */ /* 0x001fe4000000001c */
[----:B------:R-:W-:-:S04]  /*24390*/  PRMT R29, RZ, 0x7610, R29 ;  /* 0x00007610ff1d7816 */ /* 0x000fc8000000001d */
[----:B------:R0:W3:Y:S02]  /*243a0*/  @!P1 LDG.E.U8 R28, desc[UR20][R30.64] ;  /* 0x000000141e1c9981 */ /* 0x0000e4000c1e1100 */
[----:B0-----:R-:W-:Y:S02]  /*243b0*/  PRMT R31, RZ, 0x7610, R31 ;  /* 0x00007610ff1f7816 */ /* 0x001fe4000000001f */
[----:B----4-:R0:W4:Y:S02]  /*243c0*/  @!P1 LDG.E.U8 R29, desc[UR20][R32.64] ;  /* 0x00000014201d9981 */ /* 0x010124000c1e1100 */
[----:B0-----:R-:W-:Y:S02]  /*243d0*/  @!P1 IMAD.MOV.U32 R32, RZ, RZ, R95 ;  /* 0x000000ffff209224 */ /* 0x001fe400078e005f */
[----:B------:R-:W-:Y:S01]  /*243e0*/  @!P1 IMAD.MOV.U32 R33, RZ, RZ, R97 ;  /* 0x000000ffff219224 */ /* 0x000fe200078e0061 */
[----:B------:R-:W4:Y:S04]  /*243f0*/  LDL R95, [R1+0x564] ;  /* 0x00056400015f7983 */ /* 0x000f280000100800 */
[----:B------:R-:W4:Y:S04]  /*24400*/  LDL R97, [R1+0x560] ;  /* 0x0005600001617983 */ /* 0x000f280000100800 */
[----:B--2---:R0:W2:Y:S02]  /*24410*/  @!P1 LDG.E.U8 R31, desc[UR20][R34.64] ;  /* 0x00000014221f9981 */ /* 0x0040a4000c1e1100 */
[----:B0-----:R-:W-:-:S02]  /*24420*/  @!P1 IMAD.MOV.U32 R34, RZ, RZ, R46 ;  /* 0x000000ffff229224 */ /* 0x001fc400078e002e */
[----:B------:R-:W2:Y:S01]  /*24430*/  LDL R46, [R1+0x524] ;  /* 0x00052400012e7983 */ /* 0x000ea20000100800 */
[----:B------:R-:W-:-:S03]  /*24440*/  @!P1 IMAD.MOV.U32 R35, RZ, RZ, R47 ;  /* 0x000000ffff239224 */ /* 0x000fc600078e002f */
[----:B------:R-:W2:Y:S01]  /*24450*/  LDL R47, [R1+0x520] ;  /* 0x00052000012f7983 */ /* 0x000ea20000100800 */
[----:B------:R-:W-:-:S06]  /*24460*/  PRMT R30, RZ, 0x7610, R30 ;  /* 0x00007610ff1e7816 */ /* 0x000fcc000000001e */
[----:B------:R0:W4:Y:S02]  /*24470*/  @!P1 LDG.E.U8 R30, desc[UR20][R32.64] ;  /* 0x00000014201e9981 */ /* 0x000124000c1e1100 */
[----:B0-----:R-:W-:Y:S02]  /*24480*/  PRMT R33, RZ, 0x7610, R33 ;  /* 0x00007610ff217816 */ /* 0x001fe40000000021 */
[----:B------:R-:W-:-:S04]  /*24490*/  PRMT R32, RZ, 0x7610, R32 ;  /* 0x00007610ff207816 */ /* 0x000fc80000000020 */
[----:B------:R0:W4:Y:S04]  /*244a0*/  @!P1 LDG.E.U8 R33, desc[UR20][R36.64] ;  /* 0x0000001424219981 */ /* 0x000128000c1e1100 */
[----:B------:R1:W4:Y:S01]  /*244b0*/  @!P1 LDG.E.U8 R32, desc[UR20][R34.64] ;  /* 0x0000001422209981 */ /* 0x000322000c1e1100 */
[----:B0-----:R-:W-:Y:S02]  /*244c0*/  @!P1 IMAD.MOV.U32 R36, RZ, RZ, R48 ;  /* 0x000000ffff249224 */ /* 0x001fe400078e0030 */
[----:B------:R-:W-:Y:S01]  /*244d0*/  @!P1 IMAD.MOV.U32 R37, RZ, RZ, R49 ;  /* 0x000000ffff259224 */ /* 0x000fe200078e0031 */
[----:B------:R-:W4:Y:S04]  /*244e0*/  LDL R48, [R1+0x5a4] ;  /* 0x0005a40001307983 */ /* 0x000f280000100800 */
[----:B------:R-:W4:Y:S01]  /*244f0*/  LDL R49, [R1+0x5a0] ;  /* 0x0005a00001317983 */ /* 0x000f220000100800 */
[----:B-1----:R-:W-:-:S02]  /*24500*/  PRMT R34, RZ, 0x7610, R34 ;  /* 0x00007610ff227816 */ /* 0x002fc40000000022 */
[----:B------:R-:W-:-:S04]  /*24510*/  PRMT R35, RZ, 0x7610, R35 ;  /* 0x00007610ff237816 */ /* 0x000fc80000000023 */
[----:B------:R0:W4:Y:S04]  /*24520*/  @!P1 LDG.E.U8 R34, desc[UR20][R36.64] ;  /* 0x0000001424229981 */ /* 0x000128000c1e1100 */
[----:B---3--:R1:W3:Y:S01]  /*24530*/  @!P1 LDG.E.U8 R35, desc[UR20][R44.64] ;  /* 0x000000142c239981 */ /* 0x0082e2000c1e1100 */
[----:B0-----:R-:W-:Y:S01]  /*24540*/  PRMT R36, RZ, 0x7610, R36 ;  /* 0x00007610ff247816 */ /* 0x001fe20000000024 */
[----:B-1----:R-:W-:Y:S02]  /*24550*/  @!P1 IMAD.MOV.U32 R44, RZ, RZ, R103 ;  /* 0x000000ffff2c9224 */ /* 0x002fe400078e0067 */
[----:B------:R-:W-:Y:S01]  /*24560*/  @!P1 IMAD.MOV.U32 R45, RZ, RZ, R104 ;  /* 0x000000ffff2d9224 */ /* 0x000fe200078e0068 */
[----:B------:R-:W3:Y:S04]  /*24570*/  LDL R103, [R1+0x620] ;  /* 0x0006200001677983 */ /* 0x000ee80000100800 */
[----:B------:R-:W3:Y:S01]  /*24580*/  LDL R104, [R1+0x398] ;  /* 0x0003980001687983 */ /* 0x000ee20000100800 */
[----:B------:R-:W-:-:S03]  /*24590*/  PRMT R37, RZ, 0x7610, R37 ;  /* 0x00007610ff257816 */ /* 0x000fc60000000025 */
[----:B------:R0:W3:Y:S02]  /*245a0*/  @!P1 LDG.E.U8 R36, desc[UR20][R44.64] ;  /* 0x000000142c249981 */ /* 0x0000e4000c1e1100 */
[----:B0-----:R-:W-:Y:S02]  /*245b0*/  @!P1 IMAD.MOV.U32 R44, RZ, RZ, R107 ;  /* 0x000000ffff2c9224 */ /* 0x001fe400078e006b */
[----:B------:R-:W-:Y:S01]  /*245c0*/  @!P1 IMAD.MOV.U32 R45, RZ, RZ, R108 ;  /* 0x000000ffff2d9224 */ /* 0x000fe200078e006c */
[----:B------:R-:W-:Y:S01]  /*245d0*/  PRMT R38, RZ, 0x7610, R38 ;  /* 0x00007610ff267816 */ /* 0x000fe20000000026 */
[----:B------:R-:W3:Y:S04]  /*245e0*/  LDL R108, [R1+0x568] ;  /* 0x00056800016c7983 */ /* 0x000ee80000100800 */
[----:B------:R0:W3:Y:S04]  /*245f0*/  @!P1 LDG.E.U8 R37, desc[UR20][R44.64] ;  /* 0x000000142c259981 */ /* 0x0000e8000c1e1100 */
[----:B------:R-:W3:Y:S01]  /*24600*/  LDL R107, [R1+0x56c] ;  /* 0x00056c00016b7983 */ /* 0x000ee20000100800 */
[----:B0-----:R-:W-:-:S02]  /*24610*/  @!P1 IMAD.MOV.U32 R44, RZ, RZ, R99 ;  /* 0x000000ffff2c9224 */ /* 0x001fc400078e0063 */
[----:B------:R-:W-:Y:S01]  /*24620*/  @!P1 IMAD.MOV.U32 R45, RZ, RZ, R101 ;  /* 0x000000ffff2d9224 */ /* 0x000fe200078e0065 */
[----:B------:R-:W3:Y:S04]  /*24630*/  LDL R99, [R1+0x4ac] ;  /* 0x0004ac0001637983 */ /* 0x000ee80000100800 */
[----:B------:R-:W3:Y:S04]  /*24640*/  LDL R101, [R1+0x4a8] ;  /* 0x0004a80001657983 */ /* 0x000ee80000100800 */
[----:B------:R-:W3:Y:S04]  /*24650*/  @!P1 LDG.E.U8 R38, desc[UR20][R44.64] ;  /* 0x000000142c269981 */ /* 0x000ee8000c1e1100 */
[----:B--2---:R4:W2:Y:S02]  /*24660*/  @!P1 LDG.E.U8 R43, desc[UR20][R46.64] ;  /* 0x000000142e2b9981 */ /* 0x0048a4000c1e1100 */
[----:B----4-:R-:W-:-:S02]  /*24670*/  @!P1 IMAD.MOV.U32 R46, RZ, RZ, R95 ;  /* 0x000000ffff2e9224 */ /* 0x010fc400078e005f */
[----:B------:R-:W-:Y:S01]  /*24680*/  @!P1 IMAD.MOV.U32 R47, RZ, RZ, R97 ;  /* 0x000000ffff2f9224 */ /* 0x000fe200078e0061 */
[----:B------:R-:W4:Y:S04]  /*24690*/  LDL R95, [R1+0x52c] ;  /* 0x00052c00015f7983 */ /* 0x000f280000100800 */
[----:B------:R-:W2:Y:S01]  /*246a0*/  LDL R97, [R1+0x528] ;  /* 0x0005280001617983 */ /* 0x000ea20000100800 */
[----:B------:R-:W-:Y:S02]  /*246b0*/  PRMT R45, RZ, 0x7610, R45 ;  /* 0x00007610ff2d7816 */ /* 0x000fe4000000002d */
[----:B------:R-:W-:-:S06]  /*246c0*/  PRMT R44, RZ, 0x7610, R44 ;  /* 0x00007610ff2c7816 */ /* 0x000fcc000000002c */
[----:B------:R0:W2:Y:S04]  /*246d0*/  @!P1 LDG.E.U8 R44, desc[UR20][R46.64] ;  /* 0x000000142e2c9981 */ /* 0x0000a8000c1e1100 */
[----:B------:R1:W2:Y:S01]  /*246e0*/  @!P1 LDG.E.U8 R45, desc[UR20][R48.64] ;  /* 0x00000014302d9981 */ /* 0x0002a2000c1e1100 */
[----:B0-----:R-:W-:Y:S01]  /*246f0*/  PRMT R46, RZ, 0x7610, R46 ;  /* 0x00007610ff2e7816 */ /* 0x001fe2000000002e */
[----:B-1----:R-:W-:Y:S02]  /*24700*/  @!P1 IMAD.MOV.U32 R48, RZ, RZ, R105 ;  /* 0x000000ffff309224 */ /* 0x002fe400078e0069 */
[----:B------:R-:W-:Y:S01]  /*24710*/  @!P1 IMAD.MOV.U32 R49, RZ, RZ, R106 ;  /* 0x000000ffff319224 */ /* 0x000fe200078e006a */
[----:B------:R-:W2:Y:S04]  /*24720*/  LDL R105, [R1+0x5ac] ;  /* 0x0005ac0001697983 */ /* 0x000ea80000100800 */
[----:B------:R-:W2:Y:S01]  /*24730*/  LDL R106, [R1+0x5a8] ;  /* 0x0005a800016a7983 */ /* 0x000ea20000100800 */
[----:B------:R-:W-:-:S03]  /*24740*/  PRMT R47, RZ, 0x7610, R47 ;  /* 0x00007610ff2f7816 */ /* 0x000fc6000000002f */
[----:B------:R3:W2:Y:S02]  /*24750*/  @!P1 LDG.E.U8 R46, desc[UR20][R48.64] ;  /* 0x00000014302e9981 */ /* 0x0006a4000c1e1100 */
[----:B---3--:R-:W-:Y:S02]  /*24760*/  @!P1 IMAD.MOV.U32 R48, RZ, RZ, R103 ;  /* 0x000000ffff309224 */ /* 0x008fe400078e0067 */
[----:B------:R-:W-:Y:S01]  /*24770*/  @!P1 IMAD.MOV.U32 R49, RZ, RZ, R104 ;  /* 0x000000ffff319224 */ /* 0x000fe200078e0068 */
[----:B------:R-:W3:Y:S04]  /*24780*/  LDL R103, [R1+0x5ec] ;  /* 0x0005ec0001677983 */ /* 0x000ee80000100800 */
[----:B------:R-:W3:Y:S04]  /*24790*/  LDL R104, [R1+0x5e8] ;  /* 0x0005e80001687983 */ /* 0x000ee80000100800 */
[----:B------:R0:W3:Y:S02]  /*247a0*/  @!P1 LDG.E.U8 R47, desc[UR20][R48.64] ;  /* 0x00000014302f9981 */ /* 0x0000e4000c1e1100 */
[----:B0-----:R-:W-:-:S02]  /*247b0*/  @!P1 IMAD.MOV.U32 R48, RZ, RZ, R109 ;  /* 0x000000ffff309224 */ /* 0x001fc400078e006d */
        /* <DEDUP_REMOVED lines=14> */
[----:B----4-:R-:W-:-:S02]  /*248a0*/  @!P1 IMAD.MOV.U32 R48, RZ, RZ, R95 ;  /* 0x000000ffff309224 */ /* 0x010fc400078e005f */
[----:B------:R-:W4:Y:S01]  /*248b0*/  LDL R95, [R1+0x4f4] ;  /* 0x0004f400015f7983 */ /* 0x000f220000100800 */
[----:B--2---:R-:W-:-:S03]  /*248c0*/  @!P1 IMAD.MOV.U32 R49, RZ, RZ, R97 ;  /* 0x000000ffff319224 */ /* 0x004fc600078e0061 */
[----:B------:R-:W2:Y:S01]  /*248d0*/  LDL R97, [R1+0x4f0] ;  /* 0x0004f00001617983 */ /* 0x000ea20000100800 */
[----:B------:R-:W-:Y:S02]  /*248e0*/  PRMT R53, RZ, 0x7610, R53 ;  /* 0x00007610ff357816 */ /* 0x000fe40000000035 */
[----:B------:R-:W-:-:S04]  /*248f0*/  PRMT R54, RZ, 0x7610, R54 ;  /* 0x00007610ff367816 */ /* 0x000fc80000000036 */
[----:B------:R0:W2:Y:S02]  /*24900*/  @!P1 LDG.E.U8 R53, desc[UR20][R48.64] ;  /* 0x0000001430359981 */ /* 0x0000a4000c1e1100 */
[----:B0-----:R-:W-:Y:S02]  /*24910*/  @!P1 IMAD.MOV.U32 R48, RZ, RZ, R107 ;  /* 0x000000ffff309224 */ /* 0x001fe400078e006b */
[----:B------:R-:W-:Y:S01]  /*24920*/  @!P1 IMAD.MOV.U32 R49, RZ, RZ, R108 ;  /* 0x000000ffff319224 */ /* 0x000fe200078e006c */
[----:B------:R-:W2:Y:S04]  /*24930*/  LDL R107, [R1+0x534] ;  /* 0x00053400016b7983 */ /* 0x000ea80000100800 */
[----:B------:R-:W2:Y:S04]  /*24940*/  LDL R108, [R1+0x530] ;  /* 0x00053000016c7983 */ /* 0x000ea80000100800 */
[----:B------:R0:W2:Y:S02]  /*24950*/  @!P1 LDG.E.U8 R54, desc[UR20][R48.64] ;  /* 0x0000001430369981 */ /* 0x0000a4000c1e1100 */
[----:B0-----:R-:W-:-:S02]  /*24960*/  @!P1 IMAD.MOV.U32 R48, RZ, RZ, R105 ;  /* 0x000000ffff309224 */ /* 0x001fc400078e0069 */
[----:B------:R-:W-:Y:S01]  /*24970*/  @!P1 IMAD.MOV.U32 R49, RZ, RZ, R106 ;  /* 0x000000ffff319224 */ /* 0x000fe200078e006a */
[----:B------:R-:W2:Y:S04]  /*24980*/  LDL R105, [R1+0x574] ;  /* 0x0005740001697983 */ /* 0x000ea80000100800 */
[----:B------:R-:W2:Y:S04]  /*24990*/  LDL R106, [R1+0x570] ;  /* 0x00057000016a7983 */ /* 0x000ea80000100800 */
[----:B------:R3:W2:Y:S02]  /*249a0*/  @!P1 LDG.E.U8 R59, desc[UR20][R48.64] ;  /* 0x00000014303b9981 */ /* 0x0006a4000c1e1100 */
[----:B---3--:R-:W-:-:S02]  /*249b0*/  @!P1 IMAD.MOV.U32 R48, RZ, RZ, R103 ;  /* 0x000000ffff309224 */ /* 0x008fc400078e0067 */
[----:B------:R-:W-:Y:S01]  /*249c0*/  @!P1 IMAD.MOV.U32 R49, RZ, RZ, R104 ;  /* 0x000000ffff319224 */ /* 0x000fe200078e0068 */
[----:B------:R-:W3:Y:S04]  /*249d0*/  LDL R103, [R1+0x5b4] ;  /* 0x0005b40001677983 */ /* 0x000ee80000100800 */
[----:B------:R-:W3:Y:S04]  /*249e0*/  LDL R104, [R1+0x5b0] ;  /* 0x0005b00001687983 */ /* 0x000ee80000100800 */
[----:B------:R0:W3:Y:S02]  /*249f0*/  @!P1 LDG.E.U8 R60, desc[UR20][R48.64] ;  /* 0x00000014303c9981 */ /* 0x0000e4000c1e1100 */
[----:B0-----:R-:W-:-:S02]  /*24a00*/  @!P1 IMAD.MOV.U32 R48, RZ, RZ, R109 ;  /* 0x000000ffff309224 */ /* 0x001fc400078e006d */
[----:B------:R-:W-:Y:S01]  /*24a10*/  @!P1 IMAD.MOV.U32 R49, RZ, RZ, R110 ;  /* 0x000000ffff319224 */ /* 0x000fe200078e006e */
[----:B------:R-:W3:Y:S04]  /*24a20*/  LDL R109, [R1+0x5f4] ;  /* 0x0005f400016d7983 */ /* 0x000ee80000100800 */
[----:B------:R0:W3:Y:S04]  /*24a30*/  @!P1 LDG.E.U8 R61, desc[UR20][R48.64] ;  /* 0x00000014303d9981 */ /* 0x0000e8000c1e1100 */
[----:B------:R-:W3:Y:S01]  /*24a40*/  LDL R110, [R1+0x5f0] ;  /* 0x0005f000016e7983 */ /* 0x000ee20000100800 */
[----:B0-----:R-:W-:-:S03]  /*24a50*/  @!P1 IMAD.MOV.U32 R48, RZ, RZ, R99 ;  /* 0x000000ffff309224 */ /* 0x001fc600078e0063 */
[----:B------:R-:W3:Y:S01]  /*24a60*/  LDL R99, [R1+0x628] ;  /* 0x0006280001637983 */ /* 0x000ee20000100800 */
[----:B------:R-:W-:-:S03]  /*24a70*/  @!P1 IMAD.MOV.U32 R49, RZ, RZ, R101 ;  /* 0x000000ffff319224 */ /* 0x000fc600078e0065 */
[----:B------:R-:W3:Y:S04]  /*24a80*/  LDL R101, [R1+0x3b0] ;  /* 0x0003b00001657983 */ /* 0x000ee80000100800 */
[----:B------:R0:W3:Y:S02]  /*24a90*/  @!P1 LDG.E.U8 R62, desc[UR20][R48.64] ;  /* 0x00000014303e9981 */ /* 0x0000e4000c1e1100 */
[----:B0-----:R-:W-:Y:S02]  /*24aa0*/  @!P1 IMAD.MOV.U32 R48, RZ, RZ, R111 ;  /* 0x000000ffff309224 */ /* 0x001fe400078e006f */
[----:B------:R-:W3:Y:S01]  /*24ab0*/  LDL R111, [R1+0x5bc] ;  /* 0x0005bc00016f7983 */ /* 0x000ee20000100800 */
[----:B------:R-:W-:-:S03]  /*24ac0*/  @!P1 IMAD.MOV.U32 R49, RZ, RZ, R112 ;  /* 0x000000ffff319224 */ /* 0x000fc600078e0070 */
[----:B------:R-:W3:Y:S04]  /*24ad0*/  LDL R112, [R1+0x5b8] ;  /* 0x0005b80001707983 */ /* 0x000ee80000100800 */
[----:B------:R4:W3:Y:S02]  /*24ae0*/  @!P1 LDG.E.U8 R63, desc[UR20][R48.64] ;  /* 0x00000014303f9981 */ /* 0x0008e4000c1e1100 */
[----:B----4-:R-:W-:Y:S02]  /*24af0*/  @!P1 IMAD.MOV.U32 R48, RZ, RZ, R95 ;  /* 0x000000ffff309224 */ /* 0x010fe400078e005f */
[----:B------:R-:W4:Y:S01]  /*24b00*/  LDL R95, [R1+0x47c] ;  /* 0x00047c00015f7983 */ /* 0x000f220000100800 */
[----:B--2---:R-:W-:-:S03]  /*24b10*/  @!P1 IMAD.MOV.U32 R49, RZ, RZ, R97 ;  /* 0x000000ffff319224 */ /* 0x004fc600078e0061 */
[----:B------:R-:W2:Y:S04]  /*24b20*/  LDL R97, [R1+0x478] ;  /* 0x0004780001617983 */ /* 0x000ea80000100800 */
[----:B------:R0:W2:Y:S02]  /*24b30*/  @!P1 LDG.E.U8 R64, desc[UR20][R48.64] ;  /* 0x0000001430409981 */ /* 0x0000a4000c1e1100 */
[----:B0-----:R-:W-:Y:S02]  /*24b40*/  @!P1 IMAD.MOV.U32 R48, RZ, RZ, R107 ;  /* 0x000000ffff309224 */ /* 0x001fe400078e006b */
[----:B------:R-:W2:Y:S01]  /*24b50*/  LDL R107, [R1+0x4bc] ;  /* 0x0004bc00016b7983 */ /* 0x000ea20000100800 */
[----:B------:R-:W-:-:S03]  /*24b60*/  @!P1 IMAD.MOV.U32 R49, RZ, RZ, R108 ;  /* 0x000000ffff319224 */ /* 0x000fc600078e006c */
[----:B------:R-:W2:Y:S04]  /*24b70*/  LDL R108, [R1+0x4b8] ;  /* 0x0004b800016c7983 */ /* 0x000ea80000100800 */
[----:B------:R0:W2:Y:S02]  /*24b80*/  @!P1 LDG.E.U8 R65, desc[UR20][R48.64] ;  /* 0x0000001430419981 */ /* 0x0000a4000c1e1100 */
[----:B0-----:R-:W-:Y:S02]  /*24b90*/  @!P1 IMAD.MOV.U32 R48, RZ, RZ, R105 ;  /* 0x000000ffff309224 */ /* 0x001fe400078e0069 */
[----:B------:R-:W2:Y:S01]  /*24ba0*/  LDL R105, [R1+0x4fc] ;  /* 0x0004fc0001697983 */ /* 0x000ea20000100800 */
[----:B------:R-:W-:-:S03]  /*24bb0*/  @!P1 IMAD.MOV.U32 R49, RZ, RZ, R106 ;  /* 0x000000ffff319224 */ /* 0x000fc600078e006a */
[----:B------:R-:W2:Y:S04]  /*24bc0*/  LDL R106, [R1+0x4f8] ;  /* 0x0004f800016a7983 */ /* 0x000ea80000100800 */
[----:B------:R3:W2:Y:S02]  /*24bd0*/  @!P1 LDG.E.U8 R66, desc[UR20][R48.64] ;  /* 0x0000001430429981 */ /* 0x0006a4000c1e1100 */
[----:B---3--:R-:W-:Y:S02]  /*24be0*/  @!P1 IMAD.MOV.U32 R48, RZ, RZ, R103 ;  /* 0x000000ffff309224 */ /* 0x008fe400078e0067 */
[----:B------:R-:W3:Y:S01]  /*24bf0*/  LDL R103, [R1+0x57c] ;  /* 0x00057c0001677983 */ /* 0x000ee20000100800 */
[----:B------:R-:W-:-:S03]  /*24c00*/  @!P1 IMAD.MOV.U32 R49, RZ, RZ, R104 ;  /* 0x000000ffff319224 */ /* 0x000fc600078e0068 */
[----:B------:R-:W3:Y:S01]  /*24c10*/  LDL R104, [R1+0x578] ;  /* 0x0005780001687983 */ /* 0x000ee20000100800 */
[----:B------:R-:W-:-:S03]  /*24c20*/  PRMT R68, RZ, 0x7610, R68 ;  /* 0x00007610ff447816 */ /* 0x000fc60000000044 */
[----:B------:R0:W3:Y:S01]  /*24c30*/  @!P1 LDG.E.U8 R67, desc[UR20][R48.64] ;  /* 0x0000001430439981 */ /* 0x0000e2000c1e1100 */
[----:B------:R-:W-:Y:S01]  /*24c40*/  PRMT R69, RZ, 0x7610, R69 ;  /* 0x00007610ff457816 */ /* 0x000fe20000000045 */
[----:B0-----:R-:W-:Y:S02]  /*24c50*/  @!P1 IMAD.MOV.U32 R48, RZ, RZ, R109 ;  /* 0x000000ffff309224 */ /* 0x001fe400078e006d */
[----:B------:R-:W3:Y:S01]  /*24c60*/  LDL R109, [R1+0x5fc] ;  /* 0x0005fc00016d7983 */ /* 0x000ee20000100800 */
[----:B------:R-:W-:-:S03]  /*24c70*/  @!P1 IMAD.MOV.U32 R49, RZ, RZ, R110 ;  /* 0x000000ffff319224 */ /* 0x000fc600078e006e */
[----:B------:R-:W3:Y:S04]  /*24c80*/  LDL R110, [R1+0x5f8] ;  /* 0x0005f800016e7983 */ /* 0x000ee80000100800 */
[----:B------:R0:W3:Y:S02]  /*24c90*/  @!P1 LDG.E.U8 R68, desc[UR20][R48.64] ;  /* 0x0000001430449981 */ /* 0x0000e4000c1e1100 */
[----:B0-----:R-:W-:Y:S02]  /*24ca0*/  @!P1 IMAD.MOV.U32 R48, RZ, RZ, R99 ;  /* 0x000000ffff309224 */ /* 0x001fe400078e0063 */
        /* <DEDUP_REMOVED lines=10> */
[----:B------:R0:W2:Y:S01]  /*24d50*/  @!P1 LDG.E.U8 R70, desc[UR20][R48.64] ;  /* 0x0000001430469981 */ /* 0x0000a2000c1e1100 */
[----:B------:R-:W-:Y:S01]  /*24d60*/  PRMT R73, RZ, 0x7610, R73 ;  /* 0x00007610ff497816 */ /* 0x000fe20000000049 */
[----:B0-----:R-:W-:Y:S01]  /*24d70*/  @!P1 IMAD.MOV.U32 R48, RZ, RZ, R107 ;  /* 0x000000ffff309224 */ /* 0x001fe200078e006b */
[----:B------:R-:W-:Y:S01]  /*24d80*/  PRMT R74, RZ, 0x7610, R74 ;  /* 0x00007610ff4a7816 */ /* 0x000fe2000000004a */
[----:B------:R-:W2:Y:S01]  /*24d90*/  LDL R107, [R1+0x4c4] ;  /* 0x0004c400016b7983 */ /* 0x000ea20000100800 */
[----:B------:R-:W-:Y:S01]  /*24da0*/  @!P1 IMAD.MOV.U32 R49, RZ, RZ, R108 ;  /* 0x000000ffff319224 */ /* 0x000fe200078e006c */
[----:B------:R-:W-:Y:S02]  /*24db0*/  PRMT R75, RZ, 0x7610, R75 ;  /* 0x00007610ff4b7816 */ /* 0x000fe4000000004b */
[----:B------:R-:W2:Y:S04]  /*24dc0*/  LDL R108, [R1+0x4c0] ;  /* 0x0004c000016c7983 */ /* 0x000ea80000100800 */
[----:B------:R0:W2:Y:S02]  /*24dd0*/  @!P1 LDG.E.U8 R72, desc[UR20][R48.64] ;  /* 0x0000001430489981 */ /* 0x0000a4000c1e1100 */
[----:B0-----:R-:W-:Y:S01]  /*24de0*/  @!P1 IMAD.MOV.U32 R48, RZ, RZ, R105 ;  /* 0x000000ffff309224 */ /* 0x001fe200078e0069 */
[----:B------:R-:W-:Y:S01]  /*24df0*/  PRMT R76, RZ, 0x7610, R76 ;  /* 0x00007610ff4c7816 */ /* 0x000fe2000000004c */
[----:B------:R-:W2:Y:S01]  /*24e00*/  LDL R105, [R1+0x504] ;  /* 0x0005040001697983 */ /* 0x000ea20000100800 */
[----:B------:R-:W-:-:S03]  /*24e10*/  @!P1 IMAD.MOV.U32 R49, RZ, RZ, R106 ;  /* 0x000000ffff319224 */ /* 0x000fc600078e006a */
[----:B------:R-:W2:Y:S04]  /*24e20*/  LDL R106, [R1+0x500] ;  /* 0x00050000016a7983 */ /* 0x000ea80000100800 */
[----:B------:R0:W2:Y:S02]  /*24e30*/  @!P1 LDG.E.U8 R73, desc[UR20][R48.64] ;  /* 0x0000001430499981 */ /* 0x0000a4000c1e1100 */
[----:B0-----:R-:W-:Y:S02]  /*24e40*/  @!P1 IMAD.MOV.U32 R48, RZ, RZ, R113 ;  /* 0x000000ffff309224 */ /* 0x001fe400078e0071 */
[----:B------:R-:W-:Y:S01]  /*24e50*/  @!P1 IMAD.MOV.U32 R49, RZ, RZ, R114 ;  /* 0x000000ffff319224 */ /* 0x000fe200078e0072 */
[----:B------:R-:W-:Y:S01]  /*24e60*/  PRMT R77, RZ, 0x7610, R77 ;  /* 0x00007610ff4d7816 */ /* 0x000fe2000000004d */
[----:B------:R-:W2:Y:S04]  /*24e70*/  LDL R114, [R1+0x488] ;  /* 0x0004880001727983 */ /* 0x000ea80000100800 */
[----:B------:R3:W2:Y:S01]  /*24e80*/  @!P1 LDG.E.U8 R74, desc[UR20][R48.64] ;  /* 0x00000014304a9981 */ /* 0x0006a2000c1e1100 */
[----:B------:R-:W-:-:S03]  /*24e90*/  PRMT R78, RZ, 0x7610, R78 ;  /* 0x00007610ff4e7816 */ /* 0x000fc6000000004e */
[----:B------:R-:W2:Y:S01]  /*24ea0*/  LDL R113, [R1+0x48c] ;  /* 0x00048c0001717983 */ /* 0x000ea20000100800 */
[----:B---3--:R-:W-:Y:S02]  /*24eb0*/  @!P1 IMAD.MOV.U32 R48, RZ, RZ, R103 ;  /* 0x000000ffff309224 */ /* 0x008fe400078e0067 */
[----:B------:R-:W-:Y:S01]  /*24ec0*/  @!P1 IMAD.MOV.U32 R49, RZ, RZ, R104 ;  /* 0x000000ffff319224 */ /* 0x000fe200078e0068 */
[----:B------:R-:W3:Y:S04]  /*24ed0*/  LDL R103, [R1+0x544] ;  /* 0x0005440001677983 */ /* 0x000ee80000100800 */
[----:B------:R0:W3:Y:S04]  /*24ee0*/  @!P1 LDG.E.U8 R75, desc[UR20][R48.64] ;  /* 0x00000014304b9981 */ /* 0x0000e8000c1e1100 */
[----:B------:R-:W3:Y:S01]  /*24ef0*/  LDL R104, [R1+0x540] ;  /* 0x0005400001687983 */ /* 0x000ee20000100800 */
[----:B0-----:R-:W-:-:S02]  /*24f00*/  @!P1 IMAD.MOV.U32 R48, RZ, RZ, R111 ;  /* 0x000000ffff309224 */ /* 0x001fc400078e006f */
[----:B------:R-:W-:Y:S01]  /*24f10*/  @!P1 IMAD.MOV.U32 R49, RZ, RZ, R112 ;  /* 0x000000ffff319224 */ /* 0x000fe200078e0070 */
[----:B------:R-:W3:Y:S04]  /*24f20*/  LDL R111, [R1+0x4cc] ;  /* 0x0004cc00016f7983 */ /* 0x000ee80000100800 */
[----:B------:R0:W3:Y:S04]  /*24f30*/  @!P1 LDG.E.U8 R76, desc[UR20][R48.64] ;  /* 0x00000014304c9981 */ /* 0x0000e8000c1e1100 */
[----:B------:R-:W3:Y:S01]  /*24f40*/  LDL R112, [R1+0x4c8] ;  /* 0x0004c80001707983 */ /* 0x000ee20000100800 */
[----:B0-----:R-:W-:-:S02]  /*24f50*/  @!P1 IMAD.MOV.U32 R48, RZ, RZ, R109 ;  /* 0x000000ffff309224 */ /* 0x001fc400078e006d */
        /* <DEDUP_REMOVED lines=14> */
[----:B------:R-:W-:-:S03]  /*25040*/  PRMT R80, RZ, 0x7610, R80 ;  /* 0x00007610ff507816 */ /* 0x000fc60000000050 */
[----:B------:R0:W2:Y:S01]  /*25050*/  @!P1 LDG.E.U8 R79, desc[UR20][R48.64] ;  /* 0x00000014304f9981 */ /* 0x0000a2000c1e1100 */
[----:B------:R-:W-:Y:S02]  /*25060*/  PRMT R81, RZ, 0x7610, R81 ;  /* 0x00007610ff517816 */ /* 0x000fe40000000051 */
[----:B------:R-:W-:Y:S01]  /*25070*/  PRMT R82, RZ, 0x7610, R82 ;  /* 0x00007610ff527816 */ /* 0x000fe20000000052 */
        /* <DEDUP_REMOVED lines=9> */
[----:B------:R3:W2:Y:S01]  /*25110*/  @!P1 LDG.E.U8 R81, desc[UR20][R48.64] ;  /* 0x0000001430519981 */ /* 0x0006a2000c1e1100 */
[----:B------:R-:W-:Y:S01]  /*25120*/  PRMT R83, RZ, 0x7610, R83 ;  /* 0x00007610ff537816 */ /* 0x000fe20000000053 */
[----:B---3--:R-:W-:Y:S02]  /*25130*/  @!P1 IMAD.MOV.U32 R48, RZ, RZ, R103 ;  /* 0x000000ffff309224 */ /* 0x008fe400078e0067 */
[----:B------:R-:W3:Y:S01]  /*25140*/  LDL R103, [R1+0x5cc] ;  /* 0x0005cc0001677983 */ /* 0x000ee20000100800 */
[----:B------:R-:W-:-:S03]  /*25150*/  @!P1 IMAD.MOV.U32 R49, RZ, RZ, R104 ;  /* 0x000000ffff319224 */ /* 0x000fc600078e0068 */
[----:B------:R-:W3:Y:S04]  /*25160*/  LDL R104, [R1+0x5c8] ;  /* 0x0005c80001687983 */ /* 0x000ee80000100800 */
[----:B------:R0:W3:Y:S04]  /*25170*/  @!P1 LDG.E.U8 R82, desc[UR20][R48.64] ;  /* 0x0000001430529981 */ /* 0x0000e8000c1e1100 */
[----:B------:R1:W-:Y:S04]  /*25180*/  STS.U8 [R11+UR9+0xcb00], R124 ;  /* 0x00cb007c0b007988 */ /* 0x0003e80008000009 */
[----:B------:R0:W-:Y:S02]  /*25190*/  STS.U8 [R11+UR9+0x8f00], R126 ;  /* 0x008f007e0b007988 */ /* 0x0001e40008000009 */
[----:B0-----:R-:W-:-:S02]  /*251a0*/  @!P1 IMAD.MOV.U32 R48, RZ, RZ, R99 ;  /* 0x000000ffff309224 */ /* 0x001fc400078e0063 */
[----:B------:R-:W3:Y:S01]  /*251b0*/  LDL R99, [R1+0x60c] ;  /* 0x00060c0001637983 */ /* 0x000ee20000100800 */
[----:B------:R-:W-:-:S03]  /*251c0*/  @!P1 IMAD.MOV.U32 R49, RZ, RZ, R101 ;  /* 0x000000ffff319224 */ /* 0x000fc600078e0065 */
[----:B------:R-:W3:Y:S04]  /*251d0*/  LDL R101, [R1+0x608] ;  /* 0x0006080001657983 */ /* 0x000ee80000100800 */
[----:B------:R4:W3:Y:S04]  /*251e0*/  @!P1 LDG.E.U8 R83, desc[UR20][R48.64] ;  /* 0x0000001430539981 */ /* 0x0008e8000c1e1100 */
[----:B------:R0:W-:Y:S04]  /*251f0*/  STS.U8 [R11+UR9+0xcf00], R158 ;  /* 0x00cf009e0b007988 */ /* 0x0001e80008000009 */
[----:B------:R0:W-:Y:S04]  /*25200*/  STS.U8 [R11+UR9+0x9300], R160 ;  /* 0x009300a00b007988 */ /* 0x0001e80008000009 */
[----:B------:R0:W-:Y:S04]  /*25210*/  STS.U8 [R11+UR9+0xd300], R3 ;  /* 0x00d300030b007988 */ /* 0x0001e80008000009 */
[----:B------:R0:W-:Y:S04]  /*25220*/  STS.U8 [R11+UR9+0x9700], R2 ;  /* 0x009700020b007988 */ /* 0x0001e80008000009 */
[----:B------:R0:W-:Y:S04]  /*25230*/  STS.U8 [R11+UR9+0xd700], R5 ;  /* 0x00d700050b007988 */ /* 0x0001e80008000009 */
[----:B------:R0:W-:Y:S01]  /*25240*/  STS.U8 [R11+UR9+0x9b00], R4 ;  /* 0x009b00040b007988 */ /* 0x0001e20008000009 */
[----:B----4-:R-:W-:-:S03]  /*25250*/  @!P1 IMAD.MOV.U32 R48, RZ, RZ, R95 ;  /* 0x000000ffff309224 */ /* 0x010fc600078e005f */
[----:B------:R-:W4:Y:S01]  /*25260*/  LDL R95, [R1+0x3bc] ;  /* 0x0003bc00015f7983 */ /* 0x000f220000100800 */
[----:B--2---:R-:W-:-:S03]  /*25270*/  @!P1 IMAD.MOV.U32 R49, RZ, RZ, R97 ;  /* 0x000000ffff319224 */ /* 0x004fc600078e0061 */
[----:B------:R-:W2:Y:S04]  /*25280*/  LDL R97, [R1+0x39c] ;  /* 0x00039c0001617983 */ /* 0x000ea80000100800 */
[----:B-1----:R-:W2:Y:S04]  /*25290*/  LDL.LU R124, [R1+0xb5c] ;  /* 0x000b5c00017c7983 */ /* 0x002ea80000300800 */
[----:B------:R-:W2:Y:S04]  /*252a0*/  LDL.LU R126, [R1+0xb58] ;  /* 0x000b5800017e7983 */ /* 0x000ea80000300800 */
[----:B0-----:R-:W2:Y:S04]  /*252b0*/  LDL.LU R158, [R1+0xb50] ;  /* 0x000b5000019e7983 */ /* 0x001ea80000300800 */
[----:B------:R-:W2:Y:S04]  /*252c0*/  LDL.LU R160, [R1+0xba8] ;  /* 0x000ba80001a07983 */ /* 0x000ea80000300800 */
[----:B------:R-:W2:Y:S04]  /*252d0*/  LDL.LU R3, [R1+0xba4] ;  /* 0x000ba40001037983 */ /* 0x000ea80000300800 */
[----:B------:R-:W2:Y:S04]  /*252e0*/  LDL.LU R2, [R1+0xba0] ;  /* 0x000ba00001027983 */ /* 0x000ea80000300800 */
[----:B------:R-:W2:Y:S04]  /*252f0*/  LDL.LU R5, [R1+0xb9c] ;  /* 0x000b9c0001057983 */ /* 0x000ea80000300800 */
[----:B------:R-:W2:Y:S01]  /*25300*/  LDL.LU R4, [R1+0xb98] ;  /* 0x000b980001047983 */ /* 0x000ea20000300800 */
[----:B------:R-:W-:-:S02]  /*25310*/  PRMT R84, RZ, 0x7610, R84 ;  /* 0x00007610ff547816 */ /* 0x000fc40000000054 */
[----:B------:R-:W-:-:S04]  /*25320*/  PRMT R85, RZ, 0x7610, R85 ;  /* 0x00007610ff557816 */ /* 0x000fc80000000055 */
[----:B------:R0:W2:Y:S01]  /*25330*/  @!P1 LDG.E.U8 R84, desc[UR20][R48.64] ;  /* 0x0000001430549981 */ /* 0x0000a2000c1e1100 */
[----:B------:R-:W-:Y:S01]  /*25340*/  PRMT R86, RZ, 0x7610, R86 ;  /* 0x00007610ff567816 */ /* 0x000fe20000000056 */
[----:B0-----:R-:W-:Y:S02]  /*25350*/  @!P1 IMAD.MOV.U32 R48, RZ, RZ, R117 ;  /* 0x000000ffff309224 */ /* 0x001fe400078e0075 */
[----:B------:R-:W-:-:S05]  /*25360*/  @!P1 IMAD.MOV.U32 R49, RZ, RZ, R118 ;  /* 0x000000ffff319224 */ /* 0x000fca00078e0076 */
        /* <DEDUP_REMOVED lines=19> */
[----:B------:R-:W-:Y:S01]  /*254a0*/  @!P1 IMAD.MOV.U32 R49, RZ, RZ, R108 ;  /* 0x000000ffff319224 */ /* 0x000fe200078e006c */
[----:B------:R0:W-:Y:S04]  /*254b0*/  STS.U8 [R11+UR9+0xdb00], R12 ;  /* 0x00db000c0b007988 */ /* 0x0001e80008000009 */
[----:B------:R1:W2:Y:S01]  /*254c0*/  @!P1 LDG.E.U8 R90, desc[UR20][R48.64] ;  /* 0x00000014305a9981 */ /* 0x0002a2000c1e1100 */
[----:B------:R-:W-:Y:S01]  /*254d0*/  PRMT R92, RZ, 0x7610, R92 ;  /* 0x00007610ff5c7816 */ /* 0x000fe2000000005c */
[----:B0-----:R-:W0:Y:S01]  /*254e0*/  S2R R12, SR_TID.X ;  /* 0x00000000000c7919 */ /* 0x001e220000002100 */
[----:B-1----:R-:W-:-:S02]  /*254f0*/  @!P1 IMAD.MOV.U32 R48, RZ, RZ, R105 ;  /* 0x000000ffff309224 */ /* 0x002fc400078e0069 */
[----:B------:R-:W-:-:S05]  /*25500*/  @!P1 IMAD.MOV.U32 R49, RZ, RZ, R106 ;  /* 0x000000ffff319224 */ /* 0x000fca00078e006a */
[----:B------:R3:W2:Y:S01]  /*25510*/  @!P1 LDG.E.U8 R91, desc[UR20][R48.64] ;  /* 0x00000014305b9981 */ /* 0x0006a2000c1e1100 */
[----:B------:R-:W-:Y:S01]  /*25520*/  PRMT R93, RZ, 0x7610, R93 ;  /* 0x00007610ff5d7816 */ /* 0x000fe2000000005d */
[----:B---3--:R-:W-:Y:S02]  /*25530*/  @!P1 IMAD.MOV.U32 R48, RZ, RZ, R103 ;  /* 0x000000ffff309224 */ /* 0x008fe400078e0067 */
[----:B------:R-:W-:-:S05]  /*25540*/  @!P1 IMAD.MOV.U32 R49, RZ, RZ, R104 ;  /* 0x000000ffff319224 */ /* 0x000fca00078e0068 */
[----:B------:R1:W3:Y:S01]  /*25550*/  @!P1 LDG.E.U8 R92, desc[UR20][R48.64] ;  /* 0x00000014305c9981 */ /* 0x0002e2000c1e1100 */
[----:B------:R-:W-:Y:S01]  /*25560*/  PRMT R94, RZ, 0x7610, R94 ;  /* 0x00007610ff5e7816 */ /* 0x000fe2000000005e */
[----:B-1----:R-:W-:Y:S02]  /*25570*/  @!P1 IMAD.MOV.U32 R48, RZ, RZ, R99 ;  /* 0x000000ffff309224 */ /* 0x002fe400078e0063 */
[----:B------:R-:W-:-:S05]  /*25580*/  @!P1 IMAD.MOV.U32 R49, RZ, RZ, R101 ;  /* 0x000000ffff319224 */ /* 0x000fca00078e0065 */
[----:B------:R4:W3:Y:S01]  /*25590*/  @!P1 LDG.E.U8 R93, desc[UR20][R48.64] ;  /* 0x00000014305d9981 */ /* 0x0008e2000c1e1100 */
        /* <DEDUP_REMOVED lines=21> */
[----:B----4-:R-:W-:-:S02]  /*256f0*/  @!P1 IMAD.MOV.U32 R48, RZ, RZ, R95 ;  /* 0x000000ffff309224 */ /* 0x010fc400078e005f */
[----:B--2---:R-:W-:-:S05]  /*25700*/  @!P1 IMAD.MOV.U32 R49, RZ, RZ, R97 ;  /* 0x000000ffff319224 */ /* 0x004fca00078e0061 */
[----:B------:R-:W2:Y:S04]  /*25710*/  @!P1 LDG.E.U8 R94, desc[UR20][R48.64] ;  /* 0x00000014305e9981 */ /* 0x000ea8000c1e1100 */
        /* <DEDUP_REMOVED lines=9> */
[----:B0-----:R0:W5:Y:S04]  /*257b0*/  LDL.LU R4, [R1+0xb94] ;  /* 0x000b940001047983 */ /* 0x0011680000300800 */
[----:B------:R0:W5:Y:S04]  /*257c0*/  LDL.LU R5, [R1+0xb90] ;  /* 0x000b900001057983 */ /* 0x0001680000300800 */
[----:B------:R0:W5:Y:S04]  /*257d0*/  LDL.LU R2, [R1+0xb8c] ;  /* 0x000b8c0001027983 */ /* 0x0001680000300800 */
[----:B------:R1:W-:Y:S04]  /*257e0*/  STS.U8 [R12+UR9+0x8f80], R3 ;  /* 0x008f80030c007988 */ /* 0x0003e80008000009 */
[----:B------:R4:W-:Y:S04]  /*257f0*/  STS.U8 [R12+UR9+0xcf80], R160 ;  /* 0x00cf80a00c007988 */ /* 0x0009e80008000009 */
[----:B------:R0:W-:Y:S04]  /*25800*/  STS.U8 [R12+UR9+0x9380], R144 ;  /* 0x009380900c007988 */ /* 0x0001e80008000009 */
[----:B-1----:R1:W5:Y:S04]  /*25810*/  LDL.LU R3, [R1+0xb88] ;  /* 0x000b880001037983 */ /* 0x0023680000300800 */
[----:B----4-:R1:W5:Y:S04]  /*25820*/  LDL.LU R160, [R1+0xb84] ;  /* 0x000b840001a07983 */ /* 0x0103680000300800 */
[----:B0-----:R1:W5:Y:S04]  /*25830*/  LDL.LU R144, [R1+0xb80] ;  /* 0x000b800001907983 */ /* 0x0013680000300800 */
[----:B------:R0:W-:Y:S04]  /*25840*/  STS.U8 [R12+UR9+0xd380], R15 ;  /* 0x00d3800f0c007988 */ /* 0x0001e80008000009 */
[----:B------:R4:W-:Y:S04]  /*25850*/  STS.U8 [R12+UR9+0x9780], R14 ;  /* 0x0097800e0c007988 */ /* 0x0009e80008000009 */
[----:B------:R1:W-:Y:S04]  /*25860*/  STS.U8 [R12+UR9+0xd780], R13 ;  /* 0x00d7800d0c007988 */ /* 0x0003e80008000009 */
[----:B0-----:R0:W5:Y:S04]  /*25870*/  LDL.LU R15, [R1+0xb7c] ;  /* 0x000b7c00010f7983 */ /* 0x0011680000300800 */
[----:B----4-:R0:W5:Y:S04]  /*25880*/  LDL.LU R14, [R1+0xb78] ;  /* 0x000b7800010e7983 */ /* 0x0101680000300800 */
[----:B-1----:R0:W5:Y:S04]  /*25890*/  LDL.LU R13, [R1+0xb74] ;  /* 0x000b7400010d7983 */ /* 0x0021680000300800 */
[----:B------:R1:W-:Y:S04]  /*258a0*/  STS.U8 [R12+UR9+0x9b80], R0 ;  /* 0x009b80000c007988 */ /* 0x0003e80008000009 */
[----:B-1----:R0:W5:Y:S04]  /*258b0*/  LDL.LU R0, [R1+0xb70] ;  /* 0x000b700001007983 */ /* 0x0021680000300800 */
[----:B------:R0:W-:Y:S04]  /*258c0*/  STS.U8 [R12+UR9+0xdb80], R164 ;  /* 0x00db80a40c007988 */ /* 0x0001e80008000009 */
        /* <DEDUP_REMOVED lines=79> */
[----:B---3--:R0:W-:Y:S04]  /*25dc0*/  STS.U8 [R12+UR9+0x13780], R92 ;  /* 0x0137805c0c007988 */ /* 0x0081e80008000009 */
[----:B------:R0:W-:Y:S04]  /*25dd0*/  STS.U8 [R12+UR9+0x13b80], R93 ;  /* 0x013b805d0c007988 */ /* 0x0001e80008000009 */
[----:B--2---:R0:W-:Y:S01]  /*25de0*/  STS.U8 [R12+UR9+0x13f80], R94 ;  /* 0x013f805e0c007988 */ /* 0x0041e20008000009 */
[----:B------:R1:W-:Y:S06]  /*25df0*/  MEMBAR.ALL.CTA ;  /* 0x0000000000007992 */ /* 0x0003ec0000008000 */
[----:B-1----:R-:W1:Y:S01]  /*25e00*/  FENCE.VIEW.ASYNC.S ;  /* 0x00000000000073c6 */ /* 0x002e620000000000 */
[----:B------:R-:W-:Y:S01]  /*25e10*/  ULEA UR11, UR18, UR9, 0x3 ;  /* 0x00000009120b7291 */ /* 0x000fe2000f8e18ff */
[----:B------:R-:W-:-:S03]  /*25e20*/  UMOV UR4, UR5 ;  /* 0x0000000500047c82 */ /* 0x000fc60008000000 */
[----:B------:R-:W-:Y:S01]  /*25e30*/  UIADD3 UR11, UPT, UPT, UR11, 0x14000, URZ ;  /* 0x000140000b0b7890 */ /* 0x000fe2000fffe0ff */
[----:B-1----:R-:W-:Y:S06]  /*25e40*/  BAR.SYNC.DEFER_BLOCKING 0x0 ;  /* 0x0000000000007b1d */ /* 0x002fec0000010000 */
[----:B0-----:R-:W-:Y:S05]  /*25e50*/  @P0 BRA `(.L_x_9) ;  /* 0x0000000000880947 */ /* 0x001fea0003800000 */
[----:B------:R-:W-:Y:S02]  /*25e60*/  UIADD3 UR19, UPT, UPT, UR8, 0x40, URZ ;  /* 0x0000004008137890 */ /* 0x000fe4000fffe0ff */
[----:B------:R-:W-:Y:S02]  /*25e70*/  UIADD3 UR50, UPT, UPT, UR8, 0x40, URZ ;  /* 0x0000004008327890 */ /* 0x000fe4000fffe0ff */
[----:B------:R-:W-:Y:S01]  /*25e80*/  UIADD3 UR51, UPT, UPT, UR8, 0x40, URZ ;  /* 0x0000004008337890 */ /* 0x000fe2000fffe0ff */
[----:B------:R-:W-:Y:S01]  /*25e90*/  UMOV UR16, 0x0 ;  /* 0x0000000000107882 */ /* 0x000fe20000000000 */
[----:B------:R-:W-:Y:S01]  /*25ea0*/  UMOV UR17, 0x8108010 ;  /* 0x0810801000117882 */ /* 0x000fe20000000000 */
[----:B------:R-:W-:Y:S01]  /*25eb0*/  UMOV UR15, 0x40004040 ;  /* 0x40004040000f7882 */ /* 0x000fe20000000000 */
[----:B------:R-:W-:Y:S02]  /*25ec0*/  UIADD3 UR56, UPT, UPT, UR8, 0x40, URZ ;  /* 0x0000004008387890 */ /* 0x000fe4000fffe0ff */
[----:B------:R0:W-:Y:S01]  /*25ed0*/  UTCQMMA gdesc[UR14], gdesc[UR12], tmem[UR8], tmem[UR16], idesc[UR17], UPT ;  /* 0x00ff100c0e0075ea */ /* 0x0001e2000b800308 */
[----:B------:R-:W-:Y:S01]  /*25ee0*/  UMOV UR42, 0x0 ;  /* 0x00000000002a7882 */ /* 0x000fe20000000000 */
[----:B------:R-:W-:Y:S01]  /*25ef0*/  UMOV UR43, 0x8108010 ;  /* 0x08108010002b7882 */ /* 0x000fe20000000000 */
[----:B------:R-:W-:Y:S01]  /*25f00*/  UMOV UR44, 0x0 ;  /* 0x00000000002c7882 */ /* 0x000fe20000000000 */
[----:B------:R-:W-:Y:S01]  /*25f10*/  UMOV UR45, 0x8108010 ;  /* 0x08108010002d7882 */ /* 0x000fe20000000000 */
        /* <DEDUP_REMOVED lines=11> */
[----:B------:R-:W-:Y:S01]  /*25fd0*/  UMOV UR6, UR11 ;  /* 0x0000000b00067c82 */ /* 0x000fe20008000000 */
[----:B------:R-:W-:Y:S01]  /*25fe0*/  UMOV UR7, URZ ;  /* 0x000000ff00077c82 */ /* 0x000fe20008000000 */
[----:B------:R0:W-:Y:S01]  /*25ff0*/  UTCQMMA gdesc[UR34], gdesc[UR12], tmem[UR19], tmem[UR48], idesc[UR49], UPT ;  /* 0x00ff300c220075ea */ /* 0x0001e2000b800313 */
[----:B------:R-:W-:Y:S01]  /*26000*/  UMOV UR58, 0x0 ;  /* 0x00000000003a7882 */ /* 0x000fe20000000000 */
[----:B------:R-:W-:Y:S01]  /*26010*/  UMOV UR59, 0x8108010 ;  /* 0x08108010003b7882 */ /* 0x000fe20000000000 */
[----:B------:R0:W-:Y:S01]  /*26020*/  UTCQMMA gdesc[UR36], gdesc[UR24], tmem[UR50], tmem[UR52], idesc[UR53], UPT ;  /* 0x00ff3418240075ea */ /* 0x0001e2000b800332 */
[----:B------:R-:W-:Y:S01]  /*26030*/  UMOV UR5, UR6 ;  /* 0x0000000600057c82 */ /* 0x000fe20008000000 */
[----:B------:R0:W-:Y:S01]  /*26040*/  UTCQMMA gdesc[UR38], gdesc[UR28], tmem[UR51], tmem[UR54], idesc[UR55], UPT ;  /* 0x00ff361c260075ea */ /* 0x0001e2000b800333 */
[----:B------:R0:W-:Y:S01]  /*26050*/  UTCQMMA gdesc[UR40], gdesc[UR32], tmem[UR56], tmem[UR58], idesc[UR59], UPT ;  /* 0x00ff3a20280075ea */ /* 0x0001e2000b800338 */
[----:B------:R0:W-:Y:S01]  /*26060*/  UTCBAR [UR5], URZ ;  /* 0x000000ff050073e9 */ /* 0x0001e200080000ff */
[----:B------:R-:W-:Y:S01]  /*26070*/  NOP ;  /* 0x0000000000007918 */ /* 0x000fe20000000000 */
.L_x_9:
[----:B------:R-:W2:Y:S04]  /*26080*/  LDL R17, [R1+0xb6c] ;  /* 0x000b6c0001117983 */ /* 0x000ea80000100800 */
[----:B------:R-:W2:Y:S01]  /*26090*/  LDL.LU R16, [R1+0xb54] ;  /* 0x000b540001107983 */ /* 0x000ea20000300800 */
[----:B------:R-:W-:-:S04]  /*260a0*/  UIADD3 UR18, UPT, UPT, UR18, 0x1, URZ ;  /* 0x0000000112127890 */ /* 0x000fc8000fffe0ff */
[----:B------:R-:W-:-:S04]  /*260b0*/  UISETP.GT.AND UP1, UPT, UR18, 0x1, UPT ;  /* 0x000000011200788c */ /* 0x000fc8000bf24270 */
[----:B0-----:R-:W-:Y:S02]  /*260c0*/  USEL UR5, URZ, 0x1, !UP1 ;  /* 0x00000001ff057887 */ /* 0x001fe4000c800000 */
[----:B------:R-:W-:Y:S02]  /*260d0*/  USEL UR18, UR18, URZ, !UP1 ;  /* 0x000000ff12127287 */ /* 0x000fe4000c800000 */
[----:B------:R-:W-:Y:S01]  /*260e0*/  ULOP3.LUT UR5, UR4, UR5, URZ, 0x3c, !UPT ;  /* 0x0000000504057292 */ /* 0x000fe2000f8e3cff */
[----:B--2---:R-:W-:Y:S02]  /*260f0*/  ISETP.NE.U32.AND P1, PT, R16, R17, PT ;  /* 0x000000111000720c */ /* 0x004fe40003f25070 */
[----:B------:R-:W2:Y:S01]  /*26100*/  LDL.LU R16, [R1+0xb60] ;  /* 0x000b600001107983 */ /* 0x000ea20000300800 */
[----:B------:R-:W-:-:S03]  /*26110*/  IMAD.U32 R17, RZ, RZ, UR4 ;  /* 0x00000004ff117e24 */ /* 0x000fc6000f8e00ff */
[----:B--2---:R1:W-:Y:S07]  /*26120*/  STL [R1+0xb54], R16 ;  /* 0x000b541001007387 */ /* 0x0043ee0000100800 */
[----:B------:R-:W-:Y:S05]  /*26130*/  @P1 BRA `(.L_x_10) ;  /* 0xfffffedc00f81947 */ /* 0x000fea000383ffff */
.L_x_7:
[----:B01----:R-:W0:Y:S01]  /*26140*/  LDC R16, c[0x0][0x3a0] ;  /* 0x0000e800ff107b82 */ /* 0x003e220000000800 */
[----:B------:R-:W1:Y:S01]  /*26150*/  LDCU.64 UR34, c[0x0][0x398] ;  /* 0x00007300ff2277ac */ /* 0x000e620008000a00 */
[----:B0-----:R-:W-:-:S05]  /*26160*/  VIADD R16, R16, 0x7f ;  /* 0x0000007f10107836 */ /* 0x001fca0000000000 */
[----:B------:R-:W-:-:S13]  /*26170*/  ISETP.GE.AND P0, PT, R16, 0x80, PT ;  /* 0x000000801000780c */ /* 0x000fda0003f06270 */
[----:B-1----:R-:W-:Y:S05]  /*26180*/  @!P0 BRA `(.L_x_11) ;  /* 0x0000000000108947 */ /* 0x002fea0003800000 */
[----:B------:R-:W-:-:S06]  /*26190*/  USHF.L.U32 UR4, UR4, 0x1f, URZ ;  /* 0x0000001f04047899 */ /* 0x000fcc00080006ff */
[----:B-----5:R-:W-:-:S04]  /*261a0*/  IMAD.U32 R2, RZ, RZ, UR4 ;  /* 0x00000004ff027e24 */ /* 0x020fc8000f8e00ff */
[----:B------:R-:W0:Y:S02]  /*261b0*/  SYNCS.PHASECHK.TRANS64.TRYWAIT P0, [UR11], R2 ;  /* 0x00000002ff0075a7 */ /* 0x000e24000800110b */
[----:B0-----:R-:W-:Y:S05]  /*261c0*/  @!P0 BRA `(.L_x_12) ;  /* 0x0000004800dc8947 */ /* 0x001fea0003800000 */
.L_x_11:
[----:B------:R-:W-:Y:S01]  /*261d0*/  BAR.SYNC.DEFER_BLOCKING 0x0 ;  /* 0x0000000000007b1d */ /* 0x000fe20000010000 */
[C---:B-----5:R-:W-:Y:S02]  /*261e0*/  VIADD R2, R0.reuse, 0x3f ;  /* 0x0000003f00027836 */ /* 0x060fe40000000000 */
[C---:B------:R-:W-:Y:S02]  /*261f0*/  VIADD R132, R0.reuse, 0x3 ;  /* 0x0000000300847836 */ /* 0x040fe40000000000 */
[----:B------:R-:W-:-:S03]  /*26200*/  VIADD R3, R0, 0x2 ;  /* 0x0000000200037836 */ /* 0x000fc60000000000 */
[----:B------:R-:W0:Y:S01]  /*26210*/  LDC R165, c[0x0][0x3b4] ;  /* 0x0000ed00ffa57b82 */ /* 0x000e220000000800 */
[----:B------:R-:W1:Y:S01]  /*26220*/  LDCU.128 UR28, c[0x0][0x390] ;  /* 0x00007200ff1c77ac */ /* 0x000e620008000c00 */
[----:B------:R-:W-:Y:S01]  /*26230*/  ISETP.GE.AND P0, PT, R2, UR35, PT ;  /* 0x0000002302007c0c */ /* 0x000fe2000bf06270 */
[----:B------:R-:W-:Y:S01]  /*26240*/  VIADD R2, R0, 0x1 ;  /* 0x0000000100027836 */ /* 0x000fe20000000000 */
[----:B------:R-:W2:Y:S01]  /*26250*/  LDCU UR32, c[0x0][0x3b8] ;  /* 0x00007700ff2077ac */ /* 0x000ea20008000800 */
[----:B------:R-:W3:Y:S01]  /*26260*/  LDCU.64 UR36, c[0x0][0x398] ;  /* 0x00007300ff2477ac */ /* 0x000ee20008000a00 */
[----:B------:R-:W4:Y:S01]  /*26270*/  LDCU.64 UR4, c[0x0][0x398] ;  /* 0x00007300ff0477ac */ /* 0x000f220008000a00 */
[----:B------:R-:W0:Y:S01]  /*26280*/  LDCU.64 UR6, c[0x0][0x398] ;  /* 0x00007300ff0677ac */ /* 0x000e220008000a00 */
[----:B------:R-:W1:Y:S02]  /*26290*/  @!P5 SYNCS.CCTL.IV [UR9+0x14000] ;  /* 0x01400000ff00d9b1 */ /* 0x000e640008000009 */
[----:B-1----:R-:W-:Y:S01]  /*262a0*/  BAR.SYNC.DEFER_BLOCKING 0x0 ;  /* 0x0000000000007b1d */ /* 0x002fe20000010000 */
[----:B------:R-:W-:-:S02]  /*262b0*/  ISETP.GE.AND P4, PT, R2, UR31, PT ;  /* 0x0000001f02007c0c */ /* 0x000fc4000bf86270 */
[----:B------:R-:W-:Y:S01]  /*262c0*/  ISETP.GE.AND P1, PT, R132, UR31, PT ;  /* 0x0000001f84007c0c */ /* 0x000fe2000bf26270 */
[----:B--2---:R-:W-:Y:S01]  /*262d0*/  IMAD R2, R0, UR32, RZ ;  /* 0x0000002000027c24 */ /* 0x004fe2000f8e02ff */
[----:B------:R-:W-:Y:S01]  /*262e0*/  ISETP.GE.AND P2, PT, R3, UR31, PT ;  /* 0x0000001f03007c0c */ /* 0x000fe2000bf46270 */
[----:B0-----:R-:W-:Y:S01]  /*262f0*/  IMAD R161, R144, R165, RZ ;  /* 0x000000a590a17224 */ /* 0x001fe200078e02ff */
[----:B------:R-:W0:Y:S01]  /*26300*/  LDCU.64 UR26, c[0x0][0x398] ;  /* 0x00007300ff1a77ac */ /* 0x000e220008000a00 */
[----:B------:R-:W1:Y:S01]  /*26310*/  LDTM.x128 R4, tmem[UR10] ;  /* 0x0000000a000479ee */ /* 0x000e6200083c0000 */
[----:B------:R-:W-:Y:S01]  /*26320*/  SHF.R.S32.HI R134, RZ, 0x1f, R2 ;  /* 0x0000001fff867819 */ /* 0x000fe20000011402 */
[----:B------:R-:W-:Y:S01]  /*26330*/  IMAD R165, R165, 0x80, R161 ;  /* 0x00000080a5a57824 */ /* 0x000fe200078e02a1 */
[C---:B------:R-:W-:Y:S01]  /*26340*/  IADD3 R145, P6, PT, R161.reuse, UR28, RZ ;  /* 0x0000001ca1917c10 */ /* 0x040fe2000ffde0ff */
[----:B------:R-:W2:Y:S03]  /*26350*/  LDCU.64 UR10, c[0x0][0x398] ;  /* 0x00007300ff0a77ac */ /* 0x000ea60008000a00 */
[----:B------:R-:W-:Y:S01]  /*26360*/  LEA.HI.X.SX32 R161, R161, UR29, 0x1, P6 ;  /* 0x0000001da1a17c11 */ /* 0x000fe2000b0f0eff */
[----:B------:R-:W0:Y:S01]  /*26370*/  LDCU.64 UR24, c[0x0][0x398] ;  /* 0x00007300ff1877ac */ /* 0x000e220008000a00 */
[C---:B------:R-:W-:Y:S01]  /*26380*/  IADD3 R164, P3, PT, R165.reuse, UR28, RZ ;  /* 0x0000001ca5a47c10 */ /* 0x040fe2000ff7e0ff */
[----:B------:R-:W0:Y:S03]  /*26390*/  LDCU.64 UR22, c[0x0][0x398] ;  /* 0x00007300ff1677ac */ /* 0x000e260008000a00 */
[----:B------:R-:W-:Y:S01]  /*263a0*/  LEA.HI.X.SX32 R165, R165, UR29, 0x1, P3 ;  /* 0x0000001da5a57c11 */ /* 0x000fe200098f0eff */
[----:B------:R-:W0:Y:S01]  /*263b0*/  @!P5 SYNCS.CCTL.IV [UR9+0x14008] ;  /* 0x01400800ff00d9b1 */ /* 0x000e220008000009 */
[----:B------:R-:W-:Y:S01]  /*263c0*/  NOP ;  /* 0x0000000000007918 */ /* 0x000fe20000000000 */
[----:B------:R-:W0:Y:S01]  /*263d0*/  LDCU.64 UR18, c[0x0][0x398] ;  /* 0x00007300ff1277ac */ /* 0x000e220008000a00 */
[----:B------:R-:W0:Y:S01]  /*263e0*/  LDCU.64 UR16, c[0x0][0x398] ;  /* 0x00007300ff1077ac */ /* 0x000e220008000a00 */
[----:B-1----:R1:W-:Y:S01]  /*263f0*/  STL.64 [R1+0xba8], R118 ;  /* 0x000ba87601007387 */ /* 0x0023e20000100a00 */
[----:B------:R-:W-:Y:S01]  /*26400*/  F2FP.SATFINITE.E4M3.F32.PACK_AB_MERGE_C R6, R7, R6, RZ ;  /* 0x000000060706723e */ /* 0x000fe200048070ff */
[----:B------:R-:W0:Y:S02]  /*26410*/  LDCU.64 UR14, c[0x0][0x398] ;  /* 0x00007300ff0e77ac */ /* 0x000e240008000a00 */
[----:B------:R2:W-:Y:S01]  /*26420*/  STL [R1+0xba0], R121 ;  /* 0x000ba07901007387 */ /* 0x0005e20000100800 */
[----:B------:R-:W-:Y:S01]  /*26430*/  F2FP.SATFINITE.E4M3.F32.PACK_AB_MERGE_C R70, R71, R70, RZ ;  /* 0x000000464746723e */ /* 0x000fe200048070ff */
[----:B------:R-:W0:Y:S02]  /*26440*/  LDCU.64 UR12, c[0x0][0x398] ;  /* 0x00007300ff0c77ac */ /* 0x000e240008000a00 */
[----:B------:R3:W-:Y:S01]  /*26450*/  STL [R1+0xb9c], R122 ;  /* 0x000b9c7a01007387 */ /* 0x0007e20000100800 */
[----:B------:R-:W-:Y:S01]  /*26460*/  F2FP.SATFINITE.E4M3.F32.PACK_AB_MERGE_C R9, R9, R8, RZ ;  /* 0x000000080909723e */ /* 0x000fe200048070ff */
[----:B------:R-:W0:Y:S02]  /*26470*/  LDCU UR9, c[0x0][0x398] ;  /* 0x00007300ff0977ac */ /* 0x000e240008000800 */
[----:B------:R4:W-:Y:S01]  /*26480*/  STL [R1+0xb98], R123 ;  /* 0x000b987b01007387 */ /* 0x0009e20000100800 */
[----:B-1----:R-:W-:Y:S01]  /*26490*/  IADD3 R118, P6, PT, R2, R145, RZ ;  /* 0x0000009102767210 */ /* 0x002fe20007fde0ff */
[----:B--2---:R-:W-:-:S02]  /*264a0*/  VIADD R121, R0, 0x4 ;  /* 0x0000000400797836 */ /* 0x004fc40000000000 */
[----:B------:R1:W-:Y:S01]  /*264b0*/  STL.64 [R1+0xb90], R124 ;  /* 0x000b907c01007387 */ /* 0x0003e20000100a00 */
[----:B---3--:R-:W-:Y:S01]  /*264c0*/  F2FP.SATFINITE.E4M3.F32.PACK_AB_MERGE_C R122, R5, R4, RZ ;  /* 0x00000004057a723e */ /* 0x008fe200048070ff */
[----:B------:R-:W-:Y:S02]  /*264d0*/  IMAD.X R119, R134, 0x1, R161, P6 ;  /* 0x0000000186777824 */ /* 0x000fe400030e06a1 */
[----:B------:R-:W-:Y:S01]  /*264e0*/  STL [R1+0xb88], R130 ;  /* 0x000b888201007387 */ /* 0x000fe20000100800 */
[----:B----4-:R-:W-:Y:S01]  /*264f0*/  F2FP.SATFINITE.E4M3.F32.PACK_AB_MERGE_C R123, R69, R68, RZ ;  /* 0x00000044457b723e */ /* 0x010fe200048070ff */
[C---:B------:R-:W-:Y:S01]  /*26500*/  VIADD R68, R2.reuse, UR32 ;  /* 0x0000002002447c36 */ /* 0x040fe20008000000 */
[-C--:B------:R-:W-:Y:S01]  /*26510*/  IADD3 R2, P3, PT, R2, R164.reuse, RZ ;  /* 0x000000a402027210 */ /* 0x080fe20007f7e0ff */
[----:B------:R2:W-:Y:S02]  /*26520*/  STL.64 [R1+0xb80], R126 ;  /* 0x000b807e01007387 */ /* 0x0005e40000100a00 */
[----:B------:R-:W-:Y:S01]  /*26530*/  VIADD R132, R68, UR32 ;  /* 0x0000002044847c36 */ /* 0x000fe20008000000 */
[----:B------:R-:W-:Y:S01]  /*26540*/  SHF.R.S32.HI R136, RZ, 0x1f, R68 ;  /* 0x0000001fff887819 */ /* 0x000fe20000011444 */
[----:B------:R-:W-:Y:S01]  /*26550*/  IMAD.X R3, R134, 0x1, R165, P3 ;  /* 0x0000000186037824 */ /* 0x000fe200018e06a5 */
[-C--:B------:R-:W-:Y:S01]  /*26560*/  IADD3 R4, P6, PT, R68, R145.reuse, RZ ;  /* 0x0000009144047210 */ /* 0x080fe20007fde0ff */
[----:B------:R-:W-:Y:S01]  /*26570*/  VIADD R133, R132, UR32 ;  /* 0x0000002084857c36 */ /* 0x000fe20008000000 */
[----:B------:R-:W-:Y:S01]  /*26580*/  SHF.R.S32.HI R138, RZ, 0x1f, R132 ;  /* 0x0000001fff8a7819 */ /* 0x000fe20000011484 */
[----:B------:R3:W-:Y:S01]  /*26590*/  STL.64 [R1+0xb78], R128 ;  /* 0x000b788001007387 */ /* 0x0007e20000100a00 */
[-C--:B------:R-:W-:Y:S01]  /*265a0*/  IADD3 R68, P3, PT, R68, R164.reuse, RZ ;  /* 0x000000a444447210 */ /* 0x080fe20007f7e0ff */
[----:B------:R-:W-:Y:S01]  /*265b0*/  IMAD.X R5, R136, 0x1, R161, P6 ;  /* 0x0000000188057824 */ /* 0x000fe200030e06a1 */
[----:B-1----:R-:W-:Y:S01]  /*265c0*/  IADD3 R124, P6, PT, R132, R145, RZ ;  /* 0x00000091847c7210 */ /* 0x002fe20007fde0ff */
[----:B------:R-:W-:Y:S01]  /*265d0*/  STL [R1+0xb70], R131 ;  /* 0x000b708301007387 */ /* 0x000fe20000100800 */
[----:B------:R-:W-:Y:S01]  /*265e0*/  SHF.R.S32.HI R134, RZ, 0x1f, R133 ;  /* 0x0000001fff867819 */ /* 0x000fe20000011485 */
[----:B------:R-:W-:Y:S01]  /*265f0*/  IMAD.X R69, R136, 0x1, R165, P3 ;  /* 0x0000000188457824 */ /* 0x000fe200018e06a5 */
[----:B--2---:R-:W-:Y:S01]  /*26600*/  IADD3 R126, P3, PT, R132, R164, RZ ;  /* 0x000000a4847e7210 */ /* 0x004fe20007f7e0ff */
[----:B------:R-:W-:-:S02]  /*26610*/  IMAD.X R125, R138, 0x1, R161, P6 ;  /* 0x000000018a7d7824 */ /* 0x000fc400030e06a1 */
[C---:B------:R-:W-:Y:S01]  /*26620*/  VIADD R136, R133.reuse, UR32 ;  /* 0x0000002085887c36 */ /* 0x040fe20008000000 */
[CC--:B---3--:R-:W-:Y:S01]  /*26630*/  IADD3 R128, P6, PT, R133.reuse, R145.reuse, RZ ;  /* 0x0000009185807210 */ /* 0x0c8fe20007fde0ff */
[----:B------:R-:W-:Y:S01]  /*26640*/  IMAD.X R127, R138, 0x1, R165, P3 ;  /* 0x000000018a7f7824 */ /* 0x000fe200018e06a5 */
[----:B------:R-:W-:Y:S01]  /*26650*/  ISETP.GE.AND P3, PT, R144, UR30, PT ;  /* 0x0000001e90007c0c */ /* 0x000fe2000bf66270 */
[----:B------:R-:W-:Y:S01]  /*26660*/  VIADD R140, R136, UR32 ;  /* 0x00000020888c7c36 */ /* 0x000fe20008000000 */
[----:B------:R-:W-:Y:S01]  /*26670*/  SHF.R.S32.HI R138, RZ, 0x1f, R136 ;  /* 0x0000001fff8a7819 */ /* 0x000fe20000011488 */
[----:B------:R-:W-:Y:S01]  /*26680*/  IMAD.X R129, R134, 0x1, R161, P6 ;  /* 0x0000000186817824 */ /* 0x000fe200030e06a1 */
[-C--:B------:R-:W-:Y:S01]  /*26690*/  IADD3 R132, P6, PT, R133, R164.reuse, RZ ;  /* 0x000000a485847210 */ /* 0x080fe20007fde0ff */
[----:B------:R-:W-:Y:S01]  /*266a0*/  VIADD R146, R140, UR32 ;  /* 0x000000208c927c36 */ /* 0x000fe20008000000 */
[----:B------:R-:W-:Y:S02]  /*266b0*/  SHF.R.S32.HI R142, RZ, 0x1f, R140 ;  /* 0x0000001fff8e7819 */ /* 0x000fe4000001148c */
[----:B------:R-:W-:Y:S01]  /*266c0*/  ISETP.LT.AND P3, PT, R0, UR37, !P3 ;  /* 0x0000002500007c0c */ /* 0x000fe2000df61270 */
[----:B------:R-:W-:Y:S01]  /*266d0*/  IMAD.X R133, R134, 0x1, R165, P6 ;  /* 0x0000000186857824 */ /* 0x000fe200030e06a5 */
[----:B------:R-:W-:Y:S01]  /*266e0*/  IADD3 R134, P5, PT, R136, R145, RZ ;  /* 0x0000009188867210 */ /* 0x000fe20007fbe0ff */
[----:B------:R-:W-:Y:S01]  /*266f0*/  VIADD R150, R146, UR32 ;  /* 0x0000002092967c36 */ /* 0x000fe20008000000 */
[----:B------:R-:W-:-:S02]  /*26700*/  IADD3 R136, P6, PT, R136, R164, RZ ;  /* 0x000000a488887210 */ /* 0x000fc40007fde0ff */
[----:B------:R-:W-:Y:S01]  /*26710*/  SHF.R.S32.HI R147, RZ, 0x1f, R146 ;  /* 0x0000001fff937819 */ /* 0x000fe20000011492 */
[C---:B------:R-:W-:Y:S01]  /*26720*/  IMAD.X R135, R138.reuse, 0x1, R161, P5 ;  /* 0x000000018a877824 */ /* 0x040fe200028e06a1 */
[----:B------:R-:W-:Y:S01]  /*26730*/  SHF.R.S32.HI R151, RZ, 0x1f, R150 ;  /* 0x0000001fff977819 */ /* 0x000fe20000011496 */
[----:B------:R-:W-:Y:S01]  /*26740*/  IMAD.X R137, R138, 0x1, R165, P6 ;  /* 0x000000018a897824 */ /* 0x000fe200030e06a5 */
[-C--:B------:R-:W-:Y:S01]  /*26750*/  IADD3 R138, P5, PT, R140, R145.reuse, RZ ;  /* 0x000000918c8a7210 */ /* 0x080fe20007fbe0ff */
[----:B------:R-:W-:Y:S01]  /*26760*/  VIADD R154, R150, UR32 ;  /* 0x00000020969a7c36 */ /* 0x000fe20008000000 */
[-C--:B------:R-:W-:Y:S01]  /*26770*/  IADD3 R140, P6, PT, R140, R164.reuse, RZ ;  /* 0x000000a48c8c7210 */ /* 0x080fe20007fde0ff */
[----:B------:R1:W-:Y:S02]  /*26780*/  @P3 STG.E.U8 desc[UR20][R118.64], R122 ;  /* 0x0000007a76003986 */ /* 0x0003e4000c101114 */
[C---:B------:R-:W-:Y:S01]  /*26790*/  IMAD.X R139, R142.reuse, 0x1, R161, P5 ;  /* 0x000000018e8b7824 */ /* 0x040fe200028e06a1 */
[----:B------:R-:W-:Y:S01]  /*267a0*/  SHF.R.S32.HI R155, RZ, 0x1f, R154 ;  /* 0x0000001fff9b7819 */ /* 0x000fe2000001149a */
[----:B------:R-:W-:Y:S01]  /*267b0*/  IMAD.X R141, R142, 0x1, R165, P6 ;  /* 0x000000018e8d7824 */ /* 0x000fe200030e06a5 */
[----:B------:R-:W-:Y:S01]  /*267c0*/  IADD3 R142, P5, PT, R146, R145, RZ ;  /* 0x00000091928e7210 */ /* 0x000fe20007fbe0ff */
[----:B------:R-:W-:Y:S01]  /*267d0*/  VIADD R158, R154, UR32 ;  /* 0x000000209a9e7c36 */ /* 0x000fe20008000000 */
[----:B------:R-:W-:-:S03]  /*267e0*/  IADD3 R146, P6, PT, R146, R164, RZ ;  /* 0x000000a492927210 */ /* 0x000fc60007fde0ff */
[C---:B------:R-:W-:Y:S01]  /*267f0*/  IMAD.X R143, R147.reuse, 0x1, R161, P5 ;  /* 0x00000001938f7824 */ /* 0x040fe200028e06a1 */
[----:B-1----:R-:W-:Y:S01]  /*26800*/  PRMT R122, R122, 0x9910, RZ ;  /* 0x000099107a7a7816 */ /* 0x002fe200000000ff */
[----:B------:R-:W-:Y:S01]  /*26810*/  IMAD.X R147, R147, 0x1, R165, P6 ;  /* 0x0000000193937824 */ /* 0x000fe200030e06a5 */
[-C--:B------:R-:W-:Y:S01]  /*26820*/  IADD3 R148, P6, PT, R150, R145.reuse, RZ ;  /* 0x0000009196947210 */ /* 0x080fe20007fde0ff */
[----:B------:R-:W-:Y:S01]  /*26830*/  VIADD R131, R158, UR32 ;  /* 0x000000209e837c36 */ /* 0x000fe20008000000 */
[----:B------:R-:W-:Y:S02]  /*26840*/  IADD3 R150, P5, PT, R150, R164, RZ ;  /* 0x000000a496967210 */ /* 0x000fe40007fbe0ff */
[----:B------:R-:W-:Y:S01]  /*26850*/  F2FP.SATFINITE.E4M3.F32.PACK_AB_MERGE_C R73, R73, R72, RZ ;  /* 0x000000484949723e */ /* 0x000fe200048070ff */
[C---:B------:R-:W-:Y:S01]  /*26860*/  IMAD.X R149, R151.reuse, 0x1, R161, P6 ;  /* 0x0000000197957824 */ /* 0x040fe200030e06a1 */
[C---:B------:R-:W-:Y:S01]  /*26870*/  IADD3 R152, P6, PT, R154.reuse, R145, RZ ;  /* 0x000000919a987210 */ /* 0x040fe20007fde0ff */
[----:B------:R-:W-:Y:S01]  /*26880*/  IMAD.X R151, R151, 0x1, R165, P5 ;  /* 0x0000000197977824 */ /* 0x000fe200028e06a5 */
[----:B------:R-:W-:-:S02]  /*26890*/  IADD3 R154, P5, PT, R154, R164, RZ ;  /* 0x000000a49a9a7210 */ /* 0x000fc40007fbe0ff */
[----:B------:R-:W-:Y:S01]  /*268a0*/  F2FP.SATFINITE.E4M3.F32.PACK_AB_MERGE_C R11, R11, R10, RZ ;  /* 0x0000000a0b0b723e */ /* 0x000fe200048070ff */
[C---:B------:R-:W-:Y:S01]  /*268b0*/  IMAD.X R153, R155.reuse, 0x1, R161, P6 ;  /* 0x000000019b997824 */ /* 0x040fe200030e06a1 */
[----:B------:R-:W-:Y:S01]  /*268c0*/  ISETP.LT.AND P3, PT, R144, UR10, !P4 ;  /* 0x0000000a90007c0c */ /* 0x000fe2000e761270 */
[----:B------:R-:W-:Y:S01]  /*268d0*/  IMAD.X R155, R155, 0x1, R165, P5 ;  /* 0x000000019b9b7824 */ /* 0x000fe200028e06a5 */
[----:B------:R-:W-:Y:S02]  /*268e0*/  ISETP.GE.AND P5, PT, R0, UR31, PT ;  /* 0x0000001f00007c0c */ /* 0x000fe4000bfa6270 */
[----:B------:R-:W-:Y:S02]  /*268f0*/  F2FP.SATFINITE.E4M3.F32.PACK_AB_MERGE_C R75, R75, R74, RZ ;  /* 0x0000004a4b4b723e */ /* 0x000fe400048070ff */
[----:B------:R-:W-:Y:S02]  /*26900*/  F2FP.SATFINITE.E4M3.F32.PACK_AB_MERGE_C R13, R13, R12, RZ ;  /* 0x0000000c0d0d723e */ /* 0x000fe400048070ff */
[----:B------:R-:W-:-:S02]  /*26910*/  F2FP.SATFINITE.E4M3.F32.PACK_AB_MERGE_C R77, R77, R76, RZ ;  /* 0x0000004c4d4d723e */ /* 0x000fc400048070ff */
[----:B------:R-:W-:Y:S02]  /*26920*/  F2FP.SATFINITE.E4M3.F32.PACK_AB_MERGE_C R15, R15, R14, RZ ;  /* 0x0000000e0f0f723e */ /* 0x000fe400048070ff */
[----:B------:R-:W-:Y:S01]  /*26930*/  F2FP.SATFINITE.E4M3.F32.PACK_AB_MERGE_C R79, R79, R78, RZ ;  /* 0x0000004e4f4f723e */ /* 0x000fe200048070ff */
[----:B------:R-:W-:Y:S01]  /*26940*/  VIADD R71, R0, 0xd ;  /* 0x0000000d00477836 */ /* 0x000fe20000000000 */
[C---:B------:R-:W-:Y:S01]  /*26950*/  ISETP.LT.AND P5, PT, R160.reuse, UR4, !P5 ;  /* 0x00000004a0007c0c */ /* 0x040fe2000efa1270 */
[----:B------:R-:W2:Y:S01]  /*26960*/  LDL.LU.64 R118, [R1+0xba8] ;  /* 0x000ba80001767983 */ /* 0x000ea20000300a00 */
[----:B------:R-:W-:Y:S02]  /*26970*/  ISETP.LT.AND P4, PT, R160, UR6, !P4 ;  /* 0x00000006a0007c0c */ /* 0x000fe4000e781270 */
[----:B------:R-:W-:Y:S02]  /*26980*/  SHF.R.S32.HI R159, RZ, 0x1f, R158 ;  /* 0x0000001fff9f7819 */ /* 0x000fe4000001149e */
[----:B------:R-:W-:Y:S01]  /*26990*/  PRMT R7, R70, 0x9910, RZ ;  /* 0x0000991046077816 */ /* 0x000fe200000000ff */
[----:B------:R-:W-:Y:S01]  /*269a0*/  VIADD R8, R131, UR32 ;  /* 0x0000002083087c36 */ /* 0x000fe20008000000 */
[----:B------:R-:W-:Y:S01]  /*269b0*/  IADD3 R156, P6, PT, R158, R145, RZ ;  /* 0x000000919e9c7210 */ /* 0x000fe20007fde0ff */
[----:B------:R-:W1:Y:S01]  /*269c0*/  LDCU UR4, c[0x0][0x398] ;  /* 0x00007300ff0477ac */ /* 0x000e620008000800 */
[----:B------:R-:W-:-:S03]  /*269d0*/  SHF.R.S32.HI R130, RZ, 0x1f, R131 ;  /* 0x0000001fff827819 */ /* 0x000fc60000011483 */
[----:B------:R3:W-:Y:S01]  /*269e0*/  @P5 STG.E.U8 desc[UR20][R2.64], R123 ;  /* 0x0000007b02005986 */ /* 0x0007e2000c101114 */
[----:B------:R-:W-:Y:S01]  /*269f0*/  IMAD.X R157, R159, 0x1, R161, P6 ;  /* 0x000000019f9d7824 */ /* 0x000fe200030e06a1 */
[----:B------:R-:W4:Y:S01]  /*26a00*/  LDCU UR6, c[0x0][0x398] ;  /* 0x00007300ff0677ac */ /* 0x000f220008000800 */
[C---:B------:R-:W-:Y:S01]  /*26a10*/  VIADD R10, R0.reuse, 0xa ;  /* 0x0000000a000a7836 */ /* 0x040fe20000000000 */
[----:B------:R-:W1:Y:S01]  /*26a20*/  LDCU UR10, c[0x0][0x398] ;  /* 0x00007300ff0a77ac */ /* 0x000e620008000800 */
[----:B---3--:R-:W-:Y:S02]  /*26a30*/  IMAD.MOV.U32 R3, RZ, RZ, R122 ;  /* 0x000000ffff037224 */ /* 0x008fe400078e007a */
[----:B------:R-:W-:Y:S01]  /*26a40*/  VIADD R2, R0, 0x5 ;  /* 0x0000000500027836 */ /* 0x000fe20000000000 */
[----:B------:R-:W-:Y:S02]  /*26a50*/  PRMT R123, R123, 0x9910, RZ ;  /* 0x000099107b7b7816 */ /* 0x000fe400000000ff */
[----:B------:R-:W-:-:S02]  /*26a60*/  SHF.R.S32.HI R3, RZ, 0x8, R3 ;  /* 0x00000008ff037819 */ /* 0x000fc40000011403 */
[----:B0-----:R-:W-:Y:S02]  /*26a70*/  ISETP.LT.AND P5, PT, R144, UR26, !P2 ;  /* 0x0000001a90007c0c */ /* 0x001fe4000d7a1270 */
[-C--:B------:R-:W-:Y:S01]  /*26a80*/  IADD3 R158, P6, PT, R158, R164.reuse, RZ ;  /* 0x000000a49e9e7210 */ /* 0x080fe20007fde0ff */
[----:B------:R-:W-:Y:S01]  /*26a90*/  @P3 STG.E.U8 desc[UR20][R4.64], R3 ;  /* 0x0000000304003986 */ /* 0x000fe2000c101114 */
[----:B------:R-:W-:Y:S02]  /*26aa0*/  ISETP.GE.AND P3, PT, R2, UR31, PT ;  /* 0x0000001f02007c0c */ /* 0x000fe4000bf66270 */
[----:B------:R-:W-:Y:S01]  /*26ab0*/  SHF.R.S32.HI R2, RZ, 0x8, R123 ;  /* 0x00000008ff027819 */ /* 0x000fe2000001147b */
[----:B------:R-:W-:Y:S01]  /*26ac0*/  IMAD.X R159, R159, 0x1, R165, P6 ;  /* 0x000000019f9f7824 */ /* 0x000fe200030e06a5 */
[----:B------:R-:W-:Y:S02]  /*26ad0*/  ISETP.LT.AND P2, PT, R160, UR24, !P2 ;  /* 0x00000018a0007c0c */ /* 0x000fe4000d741270 */
[C---:B------:R-:W-:Y:S01]  /*26ae0*/  IADD3 R162, P6, PT, R131.reuse, R145, RZ ;  /* 0x0000009183a27210 */ /* 0x040fe20007fde0ff */
[----:B------:R0:W-:Y:S02]  /*26af0*/  @P4 STG.E.U8 desc[UR20][R68.64], R2 ;  /* 0x0000000244004986 */ /* 0x0001e4000c101114 */
[----:B0-----:R-:W-:Y:S01]  /*26b00*/  IADD3 R2, P4, PT, R131, R164, RZ ;  /* 0x000000a483027210 */ /* 0x001fe20007f9e0ff */
[----:B------:R-:W-:-:S04]  /*26b10*/  VIADD R4, R0, 0x6 ;  /* 0x0000000600047836 */ /* 0x000fc80000000000 */
[----:B------:R-:W-:Y:S01]  /*26b20*/  IMAD.X R3, R130, 0x1, R165, P4 ;  /* 0x0000000182037824 */ /* 0x000fe200020e06a5 */
[----:B------:R-:W-:Y:S02]  /*26b30*/  ISETP.LT.AND P4, PT, R144, UR22, !P1 ;  /* 0x0000001690007c0c */ /* 0x000fe4000cf81270 */
[----:B------:R-:W-:Y:S02]  /*26b40*/  ISETP.LT.AND P1, PT, R160, UR18, !P1 ;  /* 0x00000012a0007c0c */ /* 0x000fe4000cf21270 */
[----:B------:R-:W-:Y:S01]  /*26b50*/  PRMT R5, R6, 0x9910, RZ ;  /* 0x0000991006057816 */ /* 0x000fe200000000ff */
[----:B------:R-:W-:Y:S01]  /*26b60*/  IMAD.X R163, R130, 0x1, R161, P6 ;  /* 0x0000000182a37824 */ /* 0x000fe200030e06a1 */
[----:B------:R-:W-:Y:S01]  /*26b70*/  ISETP.GE.AND P6, PT, R121, UR31, PT ;  /* 0x0000001f79007c0c */ /* 0x000fe2000bfc6270 */
[----:B------:R0:W-:Y:S01]  /*26b80*/  @P5 STG.E.U8 desc[UR20][R124.64], R6 ;  /* 0x000000067c005986 */ /* 0x0001e2000c101114 */
[----:B------:R-:W-:Y:S01]  /*26b90*/  ISETP.GE.AND P5, PT, R4, UR31, PT ;  /* 0x0000001f04007c0c */ /* 0x000fe2000bfa6270 */
[----:B------:R-:W-:Y:S01]  /*26ba0*/  VIADD R4, R0, 0x7 ;  /* 0x0000000700047836 */ /* 0x000fe20000000000 */
[----:B------:R-:W-:Y:S01]  /*26bb0*/  SHF.R.S32.HI R7, RZ, 0x8, R7 ;  /* 0x00000008ff077819 */ /* 0x000fe20000011407 */
[----:B------:R-:W-:Y:S01]  /*26bc0*/  @P2 STG.E.U8 desc[UR20][R126.64], R70 ;  /* 0x000000467e002986 */ /* 0x000fe2000c101114 */
[----:B------:R-:W-:-:S02]  /*26bd0*/  ISETP.LT.AND P2, PT, R144, UR16, !P6 ;  /* 0x0000001090007c0c */ /* 0x000fc4000f741270 */
[----:B------:R-:W-:Y:S01]  /*26be0*/  SHF.R.S32.HI R68, RZ, 0x1f, R8 ;  /* 0x0000001fff447819 */ /* 0x000fe20000011408 */
[C---:B------:R-:W-:Y:S01]  /*26bf0*/  VIADD R69, R0.reuse, 0x8 ;  /* 0x0000000800457836 */ /* 0x040fe20000000000 */
[----:B------:R-:W-:Y:S01]  /*26c00*/  F2FP.SATFINITE.E4M3.F32.PACK_AB_MERGE_C R17, R17, R16, RZ ;  /* 0x000000101111723e */ /* 0x000fe200048070ff */
[C---:B------:R-:W-:Y:S01]  /*26c10*/  VIADD R12, R0.reuse, 0xc ;  /* 0x0000000c000c7836 */ /* 0x040fe20000000000 */
[----:B------:R-:W-:Y:S01]  /*26c20*/  F2FP.SATFINITE.E4M3.F32.PACK_AB_MERGE_C R81, R81, R80, RZ ;  /* 0x000000505151723e */ /* 0x000fe200048070ff */
[----:B------:R-:W-:Y:S01]  /*26c30*/  VIADD R14, R0, 0xe ;  /* 0x0000000e000e7836 */ /* 0x000fe20000000000 */
[----:B0-----:R-:W-:Y:S01]  /*26c40*/  SHF.R.S32.HI R6, RZ, 0x8, R5 ;  /* 0x00000008ff067819 */ /* 0x001fe20000011405 */
[----:B------:R-:W3:Y:S04]  /*26c50*/  LDL.LU R121, [R1+0xba0] ;  /* 0x000ba00001797983 */ /* 0x000ee80000300800 */
[----:B------:R0:W-:Y:S01]  /*26c60*/  @P4 STG.E.U8 desc[UR20][R128.64], R6 ;  /* 0x0000000680004986 */ /* 0x0001e2000c101114 */
[----:B------:R-:W-:-:S03]  /*26c70*/  ISETP.GE.AND P4, PT, R4, UR31, PT ;  /* 0x0000001f04007c0c */ /* 0x000fc6000bf86270 */
[----:B------:R-:W-:Y:S01]  /*26c80*/  @P1 STG.E.U8 desc[UR20][R132.64], R7 ;  /* 0x0000000784001986 */ /* 0x000fe2000c101114 */
[----:B------:R-:W-:Y:S02]  /*26c90*/  IADD3 R4, P1, PT, R8, R145, RZ ;  /* 0x0000009108047210 */ /* 0x000fe40007f3e0ff */
[----:B------:R-:W-:Y:S01]  /*26ca0*/  ISETP.LT.AND P6, PT, R160, UR14, !P6 ;  /* 0x0000000ea0007c0c */ /* 0x000fe2000f7c1270 */
[----:B------:R1:W-:Y:S02]  /*26cb0*/  @P2 STG.E.U8 desc[UR20][R134.64], R9 ;  /* 0x0000000986002986 */ /* 0x0003e4000c101114 */
[----:B------:R-:W-:Y:S01]  /*26cc0*/  IMAD.X R5, R68, 0x1, R161, P1 ;  /* 0x0000000144057824 */ /* 0x000fe200008e06a1 */
[----:B------:R-:W-:Y:S01]  /*26cd0*/  ISETP.LT.AND P1, PT, R144, UR12, !P3 ;  /* 0x0000000c90007c0c */ /* 0x000fe2000df21270 */
[----:B------:R-:W4:Y:S01]  /*26ce0*/  LDCU UR12, c[0x0][0x398] ;  /* 0x00007300ff0c77ac */ /* 0x000f220008000800 */
[----:B------:R-:W-:Y:S01]  /*26cf0*/  ISETP.LT.AND P3, PT, R160, UR34, !P3 ;  /* 0x00000022a0007c0c */ /* 0x000fe2000df61270 */
[----:B------:R-:W2:Y:S01]  /*26d00*/  LDL.LU R122, [R1+0xb9c] ;  /* 0x000b9c00017a7983 */ /* 0x000ea20000300800 */
[----:B------:R-:W-:Y:S01]  /*26d10*/  ISETP.GE.AND P2, PT, R69, UR31, PT ;  /* 0x0000001f45007c0c */ /* 0x000fe2000bf46270 */
[----:B------:R-:W4:Y:S01]  /*26d20*/  LDCU UR14, c[0x0][0x398] ;  /* 0x00007300ff0e77ac */ /* 0x000f220008000800 */
[----:B0-----:R-:W-:Y:S01]  /*26d30*/  PRMT R6, R9, 0x9910, RZ ;  /* 0x0000991009067816 */ /* 0x001fe200000000ff */
[----:B------:R-:W2:Y:S01]  /*26d40*/  LDL.LU R123, [R1+0xb98] ;  /* 0x000b9800017b7983 */ /* 0x000ea20000300800 */
[----:B------:R-:W-:-:S02]  /*26d50*/  PRMT R69, R73, 0x9910, RZ ;  /* 0x0000991049457816 */ /* 0x000fc400000000ff */
[----:B-1----:R-:W-:Y:S01]  /*26d60*/  SHF.R.S32.HI R9, RZ, 0x8, R6 ;  /* 0x00000008ff097819 */ /* 0x002fe20000011406 */
[----:B------:R-:W-:Y:S01]  /*26d70*/  VIADD R6, R0, 0x9 ;  /* 0x0000000900067836 */ /* 0x000fe20000000000 */
[----:B------:R-:W-:Y:S01]  /*26d80*/  SHF.R.S32.HI R69, RZ, 0x8, R69 ;  /* 0x00000008ff457819 */ /* 0x000fe20000011445 */
[----:B------:R-:W-:Y:S04]  /*26d90*/  @P6 STG.E.U8 desc[UR20][R136.64], R73 ;  /* 0x0000004988006986 */ /* 0x000fe8000c101114 */
[----:B------:R0:W-:Y:S01]  /*26da0*/  @P1 STG.E.U8 desc[UR20][R138.64], R9 ;  /* 0x000000098a001986 */ /* 0x0001e2000c101114 */
[----:B------:R-:W-:-:S03]  /*26db0*/  ISETP.GE.AND P1, PT, R6, UR31, PT ;  /* 0x0000001f06007c0c */ /* 0x000fc6000bf26270 */
[----:B------:R1:W-:Y:S01]  /*26dc0*/  @P3 STG.E.U8 desc[UR20][R140.64], R69 ;  /* 0x000000458c003986 */ /* 0x0003e2000c101114 */
[----:B------:R-:W-:Y:S02]  /*26dd0*/  IADD3 R6, P3, PT, R8, R164, RZ ;  /* 0x000000a408067210 */ /* 0x000fe40007f7e0ff */
[----:B------:R-:W-:Y:S01]  /*26de0*/  ISETP.LT.AND P6, PT, R144, UR36, !P5 ;  /* 0x0000002490007c0c */ /* 0x000fe2000efc1270 */
[----:B------:R-:W2:Y:S01]  /*26df0*/  LDL.LU.64 R124, [R1+0xb90] ;  /* 0x000b9000017c7983 */ /* 0x000ea20000300a00 */
[----:B------:R-:W-:Y:S01]  /*26e00*/  ISETP.LT.AND P5, PT, R160, UR4, !P5 ;  /* 0x00000004a0007c0c */ /* 0x000fe2000efa1270 */
[----:B------:R-:W-:Y:S01]  /*26e10*/  IMAD.X R7, R68, 0x1, R165, P3 ;  /* 0x0000000144077824 */ /* 0x000fe200018e06a5 */
[----:B------:R-:W1:Y:S01]  /*26e20*/  LDCU UR4, c[0x0][0x398] ;  /* 0x00007300ff0477ac */ /* 0x000e620008000800 */
[----:B----4-:R-:W-:Y:S01]  /*26e30*/  ISETP.LT.AND P3, PT, R144, UR6, !P4 ;  /* 0x0000000690007c0c */ /* 0x010fe2000e761270 */
[----:B------:R-:W4:Y:S01]  /*26e40*/  LDL.LU R130, [R1+0xb88] ;  /* 0x000b880001827983 */ /* 0x000f220000300800 */
[----:B------:R-:W1:Y:S01]  /*26e50*/  LDCU UR6, c[0x0][0x398] ;  /* 0x00007300ff0677ac */ /* 0x000e620008000800 */
[----:B0-----:R-:W-:-:S05]  /*26e60*/  PRMT R9, R11, 0x9910, RZ ;  /* 0x000099100b097816 */ /* 0x001fca00000000ff */
[----:B------:R0:W-:Y:S01]  /*26e70*/  @P6 STG.E.U8 desc[UR20][R142.64], R11 ;  /* 0x0000000b8e006986 */ /* 0x0001e2000c101114 */
[----:B------:R-:W-:Y:S02]  /*26e80*/  ISETP.LT.AND P4, PT, R160, UR9, !P4 ;  /* 0x00000009a0007c0c */ /* 0x000fe4000e781270 */
[----:B-1----:R-:W-:Y:S01]  /*26e90*/  PRMT R69, R75, 0x9910, RZ ;  /* 0x000099104b457816 */ /* 0x002fe200000000ff */
[----:B------:R-:W-:Y:S01]  /*26ea0*/  @P5 STG.E.U8 desc[UR20][R146.64], R75 ;  /* 0x0000004b92005986 */ /* 0x000fe2000c101114 */
[----:B------:R-:W-:Y:S01]  /*26eb0*/  ISETP.GE.AND P6, PT, R10, UR31, PT ;  /* 0x0000001f0a007c0c */ /* 0x000fe2000bfc6270 */
[----:B------:R-:W-:Y:S01]  /*26ec0*/  VIADD R68, R0, 0xb ;  /* 0x0000000b00447836 */ /* 0x000fe20000000000 */
[----:B------:R-:W1:Y:S01]  /*26ed0*/  LDCU UR9, c[0x0][0x398] ;  /* 0x00007300ff0977ac */ /* 0x000e620008000800 */
[----:B------:R-:W-:Y:S01]  /*26ee0*/  F2FP.SATFINITE.E4M3.F32.PACK_AB_MERGE_C R19, R19, R18, RZ ;  /* 0x000000121313723e */ /* 0x000fe200048070ff */
[----:B------:R-:W2:Y:S01]  /*26ef0*/  LDL.LU.64 R126, [R1+0xb80] ;  /* 0x000b8000017e7983 */ /* 0x000ea20000300a00 */
[----:B0-----:R-:W-:Y:S01]  /*26f00*/  SHF.R.S32.HI R11, RZ, 0x8, R9 ;  /* 0x00000008ff0b7819 */ /* 0x001fe20000011409 */
[----:B------:R-:W-:Y:S01]  /*26f10*/  VIADD R10, R8, UR32 ;  /* 0x00000020080a7c36 */ /* 0x000fe20008000000 */
[----:B------:R-:W-:Y:S01]  /*26f20*/  SHF.R.S32.HI R69, RZ, 0x8, R69 ;  /* 0x00000008ff457819 */ /* 0x000fe20000011445 */
[----:B------:R-:W2:Y:S04]  /*26f30*/  LDL.LU.64 R128, [R1+0xb78] ;  /* 0x000b780001807983 */ /* 0x000ea80000300a00 */
[----:B------:R0:W-:Y:S01]  /*26f40*/  @P3 STG.E.U8 desc[UR20][R148.64], R11 ;  /* 0x0000000b94003986 */ /* 0x0001e2000c101114 */
[----:B------:R-:W-:Y:S01]  /*26f50*/  ISETP.LT.AND P3, PT, R144, UR4, !P2 ;  /* 0x0000000490007c0c */ /* 0x000fe2000d761270 */
[----:B------:R-:W1:Y:S01]  /*26f60*/  LDCU UR4, c[0x0][0x398] ;  /* 0x00007300ff0477ac */ /* 0x000e620008000800 */
[----:B------:R-:W-:Y:S01]  /*26f70*/  ISETP.LT.AND P2, PT, R160, UR6, !P2 ;  /* 0x00000006a0007c0c */ /* 0x000fe2000d741270 */
[----:B------:R-:W4:Y:S01]  /*26f80*/  LDL.LU R131, [R1+0xb70] ;  /* 0x000b700001837983 */ /* 0x000f220000300800 */
[----:B------:R-:W-:Y:S01]  /*26f90*/  SHF.R.S32.HI R70, RZ, 0x1f, R10 ;  /* 0x0000001fff467819 */ /* 0x000fe2000001140a */
[----:B------:R-:W1:Y:S01]  /*26fa0*/  LDCU UR6, c[0x0][0x398] ;  /* 0x00007300ff0677ac */ /* 0x000e620008000800 */
[----:B------:R-:W-:Y:S01]  /*26fb0*/  IADD3 R8, P5, PT, R10, R145, RZ ;  /* 0x000000910a087210 */ /* 0x000fe20007fbe0ff */
[----:B------:R1:W-:Y:S04]  /*26fc0*/  @P4 STG.E.U8 desc[UR20][R150.64], R69 ;  /* 0x0000004596004986 */ /* 0x0003e8000c101114 */
[----:B------:R-:W-:Y:S01]  /*26fd0*/  IMAD.X R9, R70, 0x1, R161, P5 ;  /* 0x0000000146097824 */ /* 0x000fe200028e06a1 */
[----:B------:R-:W-:Y:S01]  /*26fe0*/  ISETP.GE.AND P5, PT, R68, UR31, PT ;  /* 0x0000001f44007c0c */ /* 0x000fe2000bfa6270 */
[----:B------:R1:W-:Y:S01]  /*26ff0*/  @P3 STG.E.U8 desc[UR20][R152.64], R13 ;  /* 0x0000000d98003986 */ /* 0x0003e2000c101114 */
[----:B------:R-:W-:Y:S01]  /*27000*/  VIADD R68, R10, UR32 ;  /* 0x000000200a447c36 */ /* 0x000fe20008000000 */
[----:B0-----:R-:W-:-:S02]  /*27010*/  PRMT R11, R13, 0x9910, RZ ;  /* 0x000099100d0b7816 */ /* 0x001fc400000000ff */
[----:B------:R-:W-:Y:S01]  /*27020*/  @P2 STG.E.U8 desc[UR20][R154.64], R77 ;  /* 0x0000004d9a002986 */ /* 0x000fe2000c101114 */
[----:B------:R-:W-:Y:S02]  /*27030*/  IADD3 R10, P2, PT, R10, R164, RZ ;  /* 0x000000a40a0a7210 */ /* 0x000fe40007f5e0ff */
[----:B-1----:R-:W-:Y:S02]  /*27040*/  SHF.R.S32.HI R69, RZ, 0x8, R11 ;  /* 0x00000008ff457819 */ /* 0x002fe4000001140b */
[----:B------:R-:W-:Y:S01]  /*27050*/  ISETP.GE.AND P3, PT, R12, UR31, PT ;  /* 0x0000001f0c007c0c */ /* 0x000fe2000bf66270 */
[----:B------:R-:W-:Y:S01]  /*27060*/  IMAD.X R11, R70, 0x1, R165, P2 ;  /* 0x00000001460b7824 */ /* 0x000fe200010e06a5 */
[----:B------:R-:W-:Y:S02]  /*27070*/  SHF.R.S32.HI R72, RZ, 0x1f, R68 ;  /* 0x0000001fff487819 */ /* 0x000fe40000011444 */
[----:B------:R-:W-:Y:S02]  /*27080*/  IADD3 R12, P2, PT, R68, R145, RZ ;  /* 0x00000091440c7210 */ /* 0x000fe40007f5e0ff */
[----:B------:R-:W-:Y:S01]  /*27090*/  ISETP.LT.AND P4, PT, R144, UR10, !P1 ;  /* 0x0000000a90007c0c */ /* 0x000fe2000cf81270 */
[----:B------:R-:W0:Y:S01]  /*270a0*/  LDCU UR10, c[0x0][0x398] ;  /* 0x00007300ff0a77ac */ /* 0x000e220008000800 */
[----:B------:R-:W-:Y:S01]  /*270b0*/  ISETP.LT.AND P1, PT, R160, UR4, !P1 ;  /* 0x00000004a0007c0c */ /* 0x000fe2000cf21270 */
[----:B------:R-:W-:Y:S01]  /*270c0*/  IMAD.X R13, R72, 0x1, R161, P2 ;  /* 0x00000001480d7824 */ /* 0x000fe200010e06a1 */
[----:B------:R-:W-:Y:S01]  /*270d0*/  ISETP.LT.AND P2, PT, R144, UR6, !P6 ;  /* 0x0000000690007c0c */ /* 0x000fe2000f741270 */
[----:B------:R-:W1:Y:S01]  /*270e0*/  LDCU UR4, c[0x0][0x398] ;  /* 0x00007300ff0477ac */ /* 0x000e620008000800 */
[----:B------:R-:W0:Y:S01]  /*270f0*/  LDCU UR6, c[0x0][0x398] ;  /* 0x00007300ff0677ac */ /* 0x000e220008000800 */
[----:B------:R-:W-:-:S02]  /*27100*/  PRMT R70, R77, 0x9910, RZ ;  /* 0x000099104d467816 */ /* 0x000fc400000000ff */
[----:B------:R-:W-:-:S04]  /*27110*/  ISETP.LT.AND P6, PT, R160, UR9, !P6 ;  /* 0x00000009a0007c0c */ /* 0x000fc8000f7c1270 */
[----:B------:R0:W-:Y:S01]  /*27120*/  @P4 STG.E.U8 desc[UR20][R156.64], R69 ;  /* 0x000000459c004986 */ /* 0x0001e2000c101114 */
[----:B------:R-:W1:Y:S01]  /*27130*/  LDCU UR9, c[0x0][0x398] ;  /* 0x00007300ff0977ac */ /* 0x000e620008000800 */
[----:B0-----:R-:W-:Y:S02]  /*27140*/  SHF.R.S32.HI R69, RZ, 0x8, R70 ;  /* 0x00000008ff457819 */ /* 0x001fe40000011446 */
[----:B------:R-:W-:-:S03]  /*27150*/  PRMT R70, R79, 0x9910, RZ ;  /* 0x000099104f467816 */ /* 0x000fc600000000ff */
[----:B------:R-:W-:Y:S01]  /*27160*/  @P1 STG.E.U8 desc[UR20][R158.64], R69 ;  /* 0x000000459e001986 */ /* 0x000fe2000c101114 */
[----:B------:R-:W-:-:S03]  /*27170*/  ISETP.GE.AND P1, PT, R14, UR31, PT ;  /* 0x0000001f0e007c0c */ /* 0x000fc6000bf26270 */
[----:B------:R0:W-:Y:S01]  /*27180*/  @P2 STG.E.U8 desc[UR20][R162.64], R15 ;  /* 0x0000000fa2002986 */ /* 0x0001e2000c101114 */
[----:B------:R-:W-:Y:S01]  /*27190*/  ISETP.LT.AND P2, PT, R144, UR10, !P5 ;  /* 0x0000000a90007c0c */ /* 0x000fe2000ef41270 */
[----:B------:R-:W0:Y:S01]  /*271a0*/  LDCU UR10, c[0x0][0x398] ;  /* 0x00007300ff0a77ac */ /* 0x000e220008000800 */
[----:B-1----:R-:W-:Y:S01]  /*271b0*/  ISETP.LT.AND P5, PT, R160, UR4, !P5 ;  /* 0x00000004a0007c0c */ /* 0x002fe2000efa1270 */
[----:B------:R1:W-:Y:S01]  /*271c0*/  @P6 STG.E.U8 desc[UR20][R2.64], R79 ;  /* 0x0000004f02006986 */ /* 0x0003e2000c101114 */
[----:B------:R-:W-:Y:S01]  /*271d0*/  PRMT R14, R15, 0x9910, RZ ;  /* 0x000099100f0e7816 */ /* 0x000fe200000000ff */
[----:B------:R-:W0:Y:S01]  /*271e0*/  LDCU UR4, c[0x0][0x398] ;  /* 0x00007300ff0477ac */ /* 0x000e220008000800 */
[----:B------:R-:W-:Y:S01]  /*271f0*/  ISETP.LT.AND P6, PT, R144, UR6, !P3 ;  /* 0x0000000690007c0c */ /* 0x000fe2000dfc1270 */
[----:B0-----:R-:W-:Y:S01]  /*27200*/  IMAD.MOV.U32 R15, RZ, RZ, R70 ;  /* 0x000000ffff0f7224 */ /* 0x001fe200078e0046 */
[----:B------:R-:W-:Y:S01]  /*27210*/  SHF.R.S32.HI R69, RZ, 0x8, R14 ;  /* 0x00000008ff457819 */ /* 0x000fe2000001140e */
[----:B------:R-:W0:Y:S03]  /*27220*/  LDCU UR6, c[0x0][0x398] ;  /* 0x00007300ff0677ac */ /* 0x000e260008000800 */
[----:B------:R-:W-:Y:S01]  /*27230*/  SHF.R.S32.HI R15, RZ, 0x8, R15 ;  /* 0x00000008ff0f7819 */ /* 0x000fe2000001140f */
[----:B------:R0:W-:Y:S01]  /*27240*/  @P2 STG.E.U8 desc[UR20][R4.64], R69 ;  /* 0x0000004504002986 */ /* 0x0001e2000c101114 */
[----:B------:R-:W-:-:S03]  /*27250*/  ISETP.GE.AND P4, PT, R71, UR31, PT ;  /* 0x0000001f47007c0c */ /* 0x000fc6000bf86270 */
[----:B------:R0:W-:Y:S01]  /*27260*/  @P5 STG.E.U8 desc[UR20][R6.64], R15 ;  /* 0x0000000f06005986 */ /* 0x0001e2000c101114 */
[----:B-1----:R-:W-:-:S03]  /*27270*/  IADD3 R2, P5, PT, R68, R164, RZ ;  /* 0x000000a444027210 */ /* 0x002fc60007fbe0ff */
[----:B------:R1:W-:Y:S01]  /*27280*/  @P6 STG.E.U8 desc[UR20][R8.64], R17 ;  /* 0x0000001108006986 */ /* 0x0003e2000c101114 */
[----:B------:R-:W-:Y:S01]  /*27290*/  ISETP.LT.AND P6, PT, R160, UR9, !P3 ;  /* 0x00000009a0007c0c */ /* 0x000fe2000dfc1270 */
[----:B------:R-:W1:Y:S01]  /*272a0*/  LDCU UR9, c[0x0][0x398] ;  /* 0x00007300ff0977ac */ /* 0x000e620008000800 */
[----:B------:R-:W-:Y:S01]  /*272b0*/  IMAD.X R3, R72, 0x1, R165, P5 ;  /* 0x0000000148037824 */ /* 0x000fe200028e06a5 */
[----:B0-----:R-:W-:Y:S02]  /*272c0*/  PRMT R5, R17, 0x9910, RZ ;  /* 0x0000991011057816 */ /* 0x001fe400000000ff */
[----:B------:R-:W-:Y:S02]  /*272d0*/  ISETP.LT.AND P5, PT, R144, UR10, !P4 ;  /* 0x0000000a90007c0c */ /* 0x000fe4000e7a1270 */
[----:B------:R-:W-:Y:S01]  /*272e0*/  PRMT R6, R81, 0x9910, RZ ;  /* 0x0000991051067816 */ /* 0x000fe200000000ff */
[----:B------:R-:W-:Y:S01]  /*272f0*/  IMAD.MOV.U32 R7, RZ, RZ, R5 ;  /* 0x000000ffff077224 */ /* 0x000fe200078e0005 */
[----:B------:R-:W-:Y:S01]  /*27300*/  ISETP.LT.AND P4, PT, R160, UR4, !P4 ;  /* 0x00000004a0007c0c */ /* 0x000fe2000e781270 */
[----:B------:R-:W0:Y:S02]  /*27310*/  LDCU UR4, c[0x0][0x39c] ;  /* 0x00007380ff0477ac */ /* 0x000e240008000800 */
[----:B-1----:R-:W-:-:S02]  /*27320*/  IMAD.MOV.U32 R9, RZ, RZ, R6 ;  /* 0x000000ffff097224 */ /* 0x002fc400078e0006 */
[----:B------:R-:W-:Y:S01]  /*27330*/  VIADD R4, R0, 0x10 ;  /* 0x0000001000047836 */ /* 0x000fe20000000000 */
[----:B------:R-:W-:Y:S01]  /*27340*/  SHF.R.S32.HI R7, RZ, 0x8, R7 ;  /* 0x00000008ff077819 */ /* 0x000fe20000011407 */
[----:B------:R-:W-:Y:S01]  /*27350*/  VIADD R68, R68, UR32 ;  /* 0x0000002044447c36 */ /* 0x000fe20008000000 */
[----:B------:R-:W-:Y:S01]  /*27360*/  SHF.R.S32.HI R9, RZ, 0x8, R9 ;  /* 0x00000008ff097819 */ /* 0x000fe20000011409 */
[----:B------:R-:W1:Y:S01]  /*27370*/  LDCU UR10, c[0x0][0x398] ;  /* 0x00007300ff0a77ac */ /* 0x000e620008000800 */
[----:B------:R-:W-:Y:S01]  /*27380*/  ISETP.GE.AND P3, PT, R4, UR31, PT ;  /* 0x0000001f04007c0c */ /* 0x000fe2000bf66270 */
[----:B------:R0:W-:Y:S01]  /*27390*/  @P6 STG.E.U8 desc[UR20][R10.64], R81 ;  /* 0x000000510a006986 */ /* 0x0001e2000c101114 */
[----:B------:R-:W-:Y:S02]  /*273a0*/  SHF.R.S32.HI R8, RZ, 0x1f, R68 ;  /* 0x0000001fff087819 */ /* 0x000fe40000011444 */
[----:B------:R-:W-:Y:S01]  /*273b0*/  IADD3 R4, P6, PT, R68, R145, RZ ;  /* 0x0000009144047210 */ /* 0x000fe20007fde0ff */
[----:B------:R1:W-:Y:S01]  /*273c0*/  @P5 STG.E.U8 desc[UR20][R12.64], R7 ;  /* 0x000000070c005986 */ /* 0x0003e2000c101114 */
[----:B------:R-:W-:Y:S01]  /*273d0*/  ISETP.LT.AND P5, PT, R144, UR6, !P1 ;  /* 0x0000000690007c0c */ /* 0x000fe2000cfa1270 */
[----:B------:R-:W-:Y:S01]  /*273e0*/  VIADD R14, R0, 0xf ;  /* 0x0000000f000e7836 */ /* 0x000fe20000000000 */
[----:B------:R-:W-:Y:S01]  /*273f0*/  F2FP.SATFINITE.E4M3.F32.PACK_AB_MERGE_C R83, R83, R82, RZ ;  /* 0x000000525353723e */ /* 0x000fe200048070ff */
[----:B------:R1:W-:Y:S01]  /*27400*/  @P4 STG.E.U8 desc[UR20][R2.64], R9 ;  /* 0x0000000902004986 */ /* 0x0003e2000c101114 */
[----:B------:R-:W-:Y:S01]  /*27410*/  ISETP.LT.AND P4, PT, R160, UR9, !P1 ;  /* 0x00000009a0007c0c */ /* 0x000fe2000cf81270 */
[----:B------:R-:W-:-:S02]  /*27420*/  IMAD.X R5, R8, 0x1, R161, P6 ;  /* 0x0000000108057824 */ /* 0x000fc400030e06a1 */
[----:B0-----:R-:W-:Y:S01]  /*27430*/  VIADD R10, R0, 0x11 ;  /* 0x00000011000a7836 */ /* 0x001fe20000000000 */
[----:B------:R-:W-:Y:S01]  /*27440*/  IADD3 R6, P6, PT, R68, R164, RZ ;  /* 0x000000a444067210 */ /* 0x000fe20007fde0ff */
[----:B------:R-:W0:Y:S03]  /*27450*/  LDCU UR9, c[0x0][0x398] ;  /* 0x00007300ff0977ac */ /* 0x000e260008000800 */
[----:B------:R-:W-:Y:S01]  /*27460*/  ISETP.GE.AND P1, PT, R10, UR4, PT ;  /* 0x000000040a007c0c */ /* 0x000fe2000bf26270 */
[----:B------:R-:W0:Y:S01]  /*27470*/  LDCU UR4, c[0x0][0x39c] ;  /* 0x00007380ff0477ac */ /* 0x000e220008000800 */
[----:B-1----:R-:W-:Y:S01]  /*27480*/  IMAD.X R7, R8, 0x1, R165, P6 ;  /* 0x0000000108077824 */ /* 0x002fe200030e06a5 */
[----:B------:R-:W-:Y:S01]  /*27490*/  ISETP.GE.AND P2, PT, R14, UR31, PT ;  /* 0x0000001f0e007c0c */ /* 0x000fe2000bf46270 */
[----:B------:R-:W-:Y:S01]  /*274a0*/  VIADD R68, R68, UR32 ;  /* 0x0000002044447c36 */ /* 0x000fe20008000000 */
[----:B------:R-:W1:Y:S01]  /*274b0*/  LDCU UR6, c[0x0][0x39c] ;  /* 0x00007380ff0677ac */ /* 0x000e620008000800 */
[----:B------:R0:W-:Y:S01]  /*274c0*/  @P5 STG.E.U8 desc[UR20][R4.64], R19 ;  /* 0x0000001304005986 */ /* 0x0001e2000c101114 */
[----:B------:R-:W-:-:S02]  /*274d0*/  ISETP.LT.AND P5, PT, R144, UR10, !P2 ;  /* 0x0000000a90007c0c */ /* 0x000fc4000d7a1270 */
[----:B------:R-:W-:Y:S01]  /*274e0*/  SHF.R.S32.HI R8, RZ, 0x1f, R68 ;  /* 0x0000001fff087819 */ /* 0x000fe20000011444 */
[----:B------:R1:W-:Y:S01]  /*274f0*/  @P4 STG.E.U8 desc[UR20][R6.64], R83 ;  /* 0x0000005306004986 */ /* 0x0003e2000c101114 */
[----:B------:R-:W-:Y:S02]  /*27500*/  ISETP.LT.AND P4, PT, R160, UR12, !P2 ;  /* 0x0000000ca0007c0c */ /* 0x000fe4000d781270 */
[----:B------:R-:W-:Y:S02]  /*27510*/  PRMT R9, R19, 0x9910, RZ ;  /* 0x0000991013097816 */ /* 0x000fe400000000ff */
[----:B------:R-:W-:Y:S01]  /*27520*/  PRMT R11, R83, 0x9910, RZ ;  /* 0x00009910530b7816 */ /* 0x000fe200000000ff */
[----:B------:R-:W-:Y:S01]  /*27530*/  VIADD R10, R0, 0x12 ;  /* 0x00000012000a7836 */ /* 0x000fe20000000000 */
[C---:B------:R-:W-:Y:S01]  /*27540*/  IADD3 R2, P2, PT, R68.reuse, R145, RZ ;  /* 0x0000009144027210 */ /* 0x040fe20007f5e0ff */
[----:B------:R-:W1:Y:S01]  /*27550*/  LDCU UR10, c[0x0][0x398] ;  /* 0x00007300ff0a77ac */ /* 0x000e620008000800 */
[----:B0-----:R-:W-:-:S02]  /*27560*/  IADD3 R4, P6, PT, R68, R164, RZ ;  /* 0x000000a444047210 */ /* 0x001fc40007fde0ff */
[----:B------:R-:W-:Y:S01]  /*27570*/  SHF.R.S32.HI R9, RZ, 0x8, R9 ;  /* 0x00000008ff097819 */ /* 0x000fe20000011409 */
[C---:B------:R-:W-:Y:S01]  /*27580*/  IMAD.X R3, R8.reuse, 0x1, R161, P2 ;  /* 0x0000000108037824 */ /* 0x040fe200010e06a1 */
[----:B------:R-:W-:Y:S01]  /*27590*/  SHF.R.S32.HI R11, RZ, 0x8, R11 ;  /* 0x00000008ff0b7819 */ /* 0x000fe2000001140b */
[----:B------:R-:W-:Y:S01]  /*275a0*/  IMAD.X R5, R8, 0x1, R165, P6 ;  /* 0x0000000108057824 */ /* 0x000fe200030e06a5 */
[----:B------:R-:W-:Y:S01]  /*275b0*/  F2FP.SATFINITE.E4M3.F32.PACK_AB_MERGE_C R21, R21, R20, RZ ;  /* 0x000000141515723e */ /* 0x000fe200048070ff */
[----:B------:R-:W-:Y:S01]  /*275c0*/  VIADD R68, R68, UR32 ;  /* 0x0000002044447c36 */ /* 0x000fe20008000000 */
[----:B------:R-:W-:Y:S01]  /*275d0*/  ISETP.GE.AND P2, PT, R10, UR4, PT ;  /* 0x000000040a007c0c */ /* 0x000fe2000bf46270 */
[----:B-1----:R-:W-:Y:S01]  /*275e0*/  VIADD R7, R0, 0x13 ;  /* 0x0000001300077836 */ /* 0x002fe20000000000 */
[----:B------:R0:W-:Y:S01]  /*275f0*/  @P5 STG.E.U8 desc[UR20][R2.64], R9 ;  /* 0x0000000902005986 */ /* 0x0001e2000c101114 */
[----:B------:R-:W1:Y:S01]  /*27600*/  LDCU UR4, c[0x0][0x39c] ;  /* 0x00007380ff0477ac */ /* 0x000e620008000800 */
[----:B------:R-:W-:-:S02]  /*27610*/  ISETP.LT.AND P5, PT, R144, UR9, !P3 ;  /* 0x0000000990007c0c */ /* 0x000fc4000dfa1270 */
[----:B------:R0:W-:Y:S01]  /*27620*/  @P4 STG.E.U8 desc[UR20][R4.64], R11 ;  /* 0x0000000b04004986 */ /* 0x0001e2000c101114 */
[----:B------:R-:W-:Y:S01]  /*27630*/  SHF.R.S32.HI R8, RZ, 0x1f, R68 ;  /* 0x0000001fff087819 */ /* 0x000fe20000011444 */
[----:B------:R-:W1:Y:S01]  /*27640*/  LDCU UR9, c[0x0][0x398] ;  /* 0x00007300ff0977ac */ /* 0x000e620008000800 */
[-C--:B------:R-:W-:Y:S02]  /*27650*/  IADD3 R6, P4, PT, R68, R145.reuse, RZ ;  /* 0x0000009144067210 */ /* 0x080fe40007f9e0ff */
[----:B------:R-:W-:Y:S01]  /*27660*/  ISETP.LT.AND P6, PT, R160, UR14, !P3 ;  /* 0x0000000ea0007c0c */ /* 0x000fe2000dfc1270 */
[----:B------:R-:W1:Y:S01]  /*27670*/  LDCU UR12, c[0x0][0x398] ;  /* 0x00007300ff0c77ac */ /* 0x000e620008000800 */
[----:B------:R-:W-:Y:S01]  /*27680*/  ISETP.GE.AND P3, PT, R7, UR6, PT ;  /* 0x0000000607007c0c */ /* 0x000fe2000bf66270 */
[----:B------:R-:W1:Y:S01]  /*27690*/  LDCU UR6, c[0x0][0x398] ;  /* 0x00007300ff0677ac */ /* 0x000e620008000800 */
[----:B------:R-:W-:Y:S01]  /*276a0*/  IMAD.X R7, R8, 0x1, R161, P4 ;  /* 0x0000000108077824 */ /* 0x000fe200020e06a1 */
[----:B0-----:R-:W-:Y:S01]  /*276b0*/  IADD3 R2, P4, PT, R68, R164, RZ ;  /* 0x000000a444027210 */ /* 0x001fe20007f9e0ff */
[----:B------:R-:W-:Y:S01]  /*276c0*/  VIADD R4, R0, 0x14 ;  /* 0x0000001400047836 */ /* 0x000fe20000000000 */
[----:B------:R-:W-:Y:S01]  /*276d0*/  F2FP.SATFINITE.E4M3.F32.PACK_AB_MERGE_C R85, R85, R84, RZ ;  /* 0x000000545555723e */ /* 0x000fe200048070ff */
[----:B------:R-:W-:Y:S01]  /*276e0*/  VIADD R68, R68, UR32 ;  /* 0x0000002044447c36 */ /* 0x000fe20008000000 */
[----:B------:R-:W-:Y:S01]  /*276f0*/  PRMT R9, R21, 0x9910, RZ ;  /* 0x0000991015097816 */ /* 0x000fe200000000ff */
[----:B------:R-:W-:Y:S01]  /*27700*/  IMAD.X R3, R8, 0x1, R165, P4 ;  /* 0x0000000108037824 */ /* 0x000fe200020e06a5 */
[----:B------:R-:W-:Y:S01]  /*27710*/  @P5 STG.E.U8 desc[UR20][R6.64], R21 ;  /* 0x0000001506005986 */ /* 0x000fe2000c101114 */
[----:B-1----:R-:W-:Y:S01]  /*27720*/  ISETP.GE.AND P4, PT, R4, UR4, PT ;  /* 0x0000000404007c0c */ /* 0x002fe2000bf86270 */
[----:B------:R-:W0:Y:S01]  /*27730*/  LDCU UR4, c[0x0][0x39c] ;  /* 0x00007380ff0477ac */ /* 0x000e220008000800 */
[----:B------:R-:W-:Y:S01]  /*27740*/  SHF.R.S32.HI R8, RZ, 0x1f, R68 ;  /* 0x0000001fff087819 */ /* 0x000fe20000011444 */
[----:B------:R1:W-:Y:S01]  /*27750*/  @P6 STG.E.U8 desc[UR20][R2.64], R85 ;  /* 0x0000005502006986 */ /* 0x0003e2000c101114 */
[----:B------:R-:W-:Y:S01]  /*27760*/  IADD3 R4, P6, PT, R68, R145, RZ ;  /* 0x0000009144047210 */ /* 0x000fe20007fde0ff */
[----:B------:R-:W0:Y:S01]  /*27770*/  LDCU UR14, c[0x0][0x398] ;  /* 0x00007300ff0e77ac */ /* 0x000e220008000800 */
[----:B------:R-:W-:-:S02]  /*27780*/  ISETP.LT.AND P5, PT, R144, UR10, !P1 ;  /* 0x0000000a90007c0c */ /* 0x000fc4000cfa1270 */
[----:B------:R-:W-:Y:S01]  /*27790*/  ISETP.LT.AND P1, PT, R160, UR6, !P1 ;  /* 0x00000006a0007c0c */ /* 0x000fe2000cf21270 */
[----:B------:R-:W-:Y:S01]  /*277a0*/  IMAD.X R5, R8, 0x1, R161, P6 ;  /* 0x0000000108057824 */ /* 0x000fe200030e06a1 */
[----:B------:R-:W-:Y:S01]  /*277b0*/  PRMT R11, R85, 0x9910, RZ ;  /* 0x00009910550b7816 */ /* 0x000fe200000000ff */
[----:B------:R-:W0:Y:S01]  /*277c0*/  LDCU UR10, c[0x0][0x398] ;  /* 0x00007300ff0a77ac */ /* 0x000e220008000800 */
[C---:B-1----:R-:W-:Y:S02]  /*277d0*/  IADD3 R2, P6, PT, R68.reuse, R164, RZ ;  /* 0x000000a444027210 */ /* 0x042fe40007fde0ff */
[----:B------:R-:W-:Y:S01]  /*277e0*/  SHF.R.S32.HI R9, RZ, 0x8, R9 ;  /* 0x00000008ff097819 */ /* 0x000fe20000011409 */
[----:B------:R-:W-:Y:S01]  /*277f0*/  VIADD R68, R68, UR32 ;  /* 0x0000002044447c36 */ /* 0x000fe20008000000 */
[----:B------:R-:W-:Y:S01]  /*27800*/  SHF.R.S32.HI R11, RZ, 0x8, R11 ;  /* 0x00000008ff0b7819 */ /* 0x000fe2000001140b */
[----:B------:R-:W-:Y:S01]  /*27810*/  IMAD.X R3, R8, 0x1, R165, P6 ;  /* 0x0000000108037824 */ /* 0x000fe200030e06a5 */
[----:B------:R-:W-:Y:S01]  /*27820*/  F2FP.SATFINITE.E4M3.F32.PACK_AB_MERGE_C R23, R23, R22, RZ ;  /* 0x000000161717723e */ /* 0x000fe200048070ff */
[----:B------:R1:W-:Y:S01]  /*27830*/  @P5 STG.E.U8 desc[UR20][R4.64], R9 ;  /* 0x0000000904005986 */ /* 0x0003e2000c101114 */
[----:B------:R-:W-:Y:S01]  /*27840*/  ISETP.LT.AND P5, PT, R144, UR9, !P2 ;  /* 0x0000000990007c0c */ /* 0x000fe2000d7a1270 */
[----:B------:R-:W-:Y:S01]  /*27850*/  VIADD R10, R0, 0x15 ;  /* 0x00000015000a7836 */ /* 0x000fe20000000000 */
[----:B------:R-:W-:Y:S01]  /*27860*/  SHF.R.S32.HI R8, RZ, 0x1f, R68 ;  /* 0x0000001fff087819 */ /* 0x000fe20000011444 */
[----:B------:R1:W-:Y:S01]  /*27870*/  @P1 STG.E.U8 desc[UR20][R2.64], R11 ;  /* 0x0000000b02001986 */ /* 0x0003e2000c101114 */
[----:B------:R-:W-:Y:S01]  /*27880*/  IADD3 R6, P1, PT, R68, R145, RZ ;  /* 0x0000009144067210 */ /* 0x000fe20007f3e0ff */
[----:B------:R-:W3:Y:S01]  /*27890*/  LDCU UR6, c[0x0][0x39c] ;  /* 0x00007380ff0677ac */ /* 0x000ee20008000800 */
[----:B------:R-:W-:-:S03]  /*278a0*/  ISETP.LT.AND P2, PT, R160, UR12, !P2 ;  /* 0x0000000ca0007c0c */ /* 0x000fc6000d741270 */
[----:B------:R-:W-:Y:S01]  /*278b0*/  IMAD.X R7, R8, 0x1, R161, P1 ;  /* 0x0000000108077824 */ /* 0x000fe200008e06a1 */
[----:B0-----:R-:W-:Y:S01]  /*278c0*/  ISETP.GE.AND P1, PT, R10, UR4, PT ;  /* 0x000000040a007c0c */ /* 0x001fe2000bf26270 */
[----:B------:R-:W0:Y:S01]  /*278d0*/  LDCU UR4, c[0x0][0x39c] ;  /* 0x00007380ff0477ac */ /* 0x000e220008000800 */
[C---:B-1----:R-:W-:Y:S01]  /*278e0*/  IADD3 R4, P6, PT, R68.reuse, R164, RZ ;  /* 0x000000a444047210 */ /* 0x042fe20007fde0ff */
[----:B------:R-:W-:Y:S01]  /*278f0*/  VIADD R68, R68, UR32 ;  /* 0x0000002044447c36 */ /* 0x000fe20008000000 */
[----:B------:R-:W-:Y:S01]  /*27900*/  F2FP.SATFINITE.E4M3.F32.PACK_AB_MERGE_C R87, R87, R86, RZ ;  /* 0x000000565757723e */ /* 0x000fe200048070ff */
[----:B------:R-:W1:Y:S02]  /*27910*/  LDCU UR9, c[0x0][0x398] ;  /* 0x00007300ff0977ac */ /* 0x000e640008000800 */
[----:B------:R-:W-:Y:S01]  /*27920*/  IMAD.X R5, R8, 0x1, R165, P6 ;  /* 0x0000000108057824 */ /* 0x000fe200030e06a5 */
[----:B------:R0:W-:Y:S01]  /*27930*/  @P5 STG.E.U8 desc[UR20][R6.64], R23 ;  /* 0x0000001706005986 */ /* 0x0001e2000c101114 */
[----:B------:R-:W-:Y:S01]  /*27940*/  ISETP.LT.AND P5, PT, R144, UR10, !P3 ;  /* 0x0000000a90007c0c */ /* 0x000fe2000dfa1270 */
[----:B------:R-:W1:Y:S01]  /*27950*/  LDCU UR12, c[0x0][0x398] ;  /* 0x00007300ff0c77ac */ /* 0x000e620008000800 */
[----:B------:R-:W-:Y:S01]  /*27960*/  ISETP.LT.AND P3, PT, R160, UR14, !P3 ;  /* 0x0000000ea0007c0c */ /* 0x000fe2000df61270 */
[----:B------:R3:W-:Y:S01]  /*27970*/  @P2 STG.E.U8 desc[UR20][R4.64], R87 ;  /* 0x0000005704002986 */ /* 0x0007e2000c101114 */
[----:B------:R-:W-:-:S02]  /*27980*/  SHF.R.S32.HI R8, RZ, 0x1f, R68 ;  /* 0x0000001fff087819 */ /* 0x000fc40000011444 */
[----:B------:R-:W-:Y:S01]  /*27990*/  PRMT R9, R23, 0x9910, RZ ;  /* 0x0000991017097816 */ /* 0x000fe200000000ff */
[----:B------:R-:W-:Y:S01]  /*279a0*/  VIADD R10, R0, 0x16 ;  /* 0x00000016000a7836 */ /* 0x000fe20000000000 */
[----:B------:R-:W-:Y:S01]  /*279b0*/  IADD3 R2, P2, PT, R68, R145, RZ ;  /* 0x0000009144027210 */ /* 0x000fe20007f5e0ff */
[----:B------:R-:W1:Y:S01]  /*279c0*/  LDCU UR10, c[0x0][0x398] ;  /* 0x00007300ff0a77ac */ /* 0x000e620008000800 */
[----:B------:R-:W-:Y:S01]  /*279d0*/  PRMT R11, R87, 0x9910, RZ ;  /* 0x00009910570b7816 */ /* 0x000fe200000000ff */
[----:B0-----:R-:W-:Y:S01]  /*279e0*/  VIADD R7, R0, 0x17 ;  /* 0x0000001700077836 */ /* 0x001fe20000000000 */
[----:B------:R-:W-:Y:S01]  /*279f0*/  F2FP.SATFINITE.E4M3.F32.PACK_AB_MERGE_C R25, R25, R24, RZ ;  /* 0x000000181919723e */ /* 0x000fe200048070ff */
[----:B------:R-:W0:Y:S01]  /*27a00*/  LDCU UR14, c[0x0][0x398] ;  /* 0x00007300ff0e77ac */ /* 0x000e220008000800 */
[----:B---3--:R-:W-:Y:S01]  /*27a10*/  IADD3 R4, P6, PT, R68, R164, RZ ;  /* 0x000000a444047210 */ /* 0x008fe20007fde0ff */
[----:B------:R-:W-:Y:S01]  /*27a20*/  IMAD.X R3, R8, 0x1, R161, P2 ;  /* 0x0000000108037824 */ /* 0x000fe200010e06a1 */
[----:B------:R-:W-:-:S02]  /*27a30*/  SHF.R.S32.HI R9, RZ, 0x8, R9 ;  /* 0x00000008ff097819 */ /* 0x000fc40000011409 */
[----:B------:R-:W-:Y:S01]  /*27a40*/  SHF.R.S32.HI R11, RZ, 0x8, R11 ;  /* 0x00000008ff0b7819 */ /* 0x000fe2000001140b */
[----:B------:R-:W-:Y:S01]  /*27a50*/  IMAD.X R5, R8, 0x1, R165, P6 ;  /* 0x0000000108057824 */ /* 0x000fe200030e06a5 */
[----:B------:R-:W-:Y:S01]  /*27a60*/  ISETP.GE.AND P2, PT, R10, UR4, PT ;  /* 0x000000040a007c0c */ /* 0x000fe2000bf46270 */
[----:B------:R-:W-:Y:S01]  /*27a70*/  VIADD R68, R68, UR32 ;  /* 0x0000002044447c36 */ /* 0x000fe20008000000 */
[----:B------:R-:W3:Y:S01]  /*27a80*/  LDCU UR4, c[0x0][0x39c] ;  /* 0x00007380ff0477ac */ /* 0x000ee20008000800 */
[----:B------:R0:W-:Y:S01]  /*27a90*/  @P5 STG.E.U8 desc[UR20][R2.64], R9 ;  /* 0x0000000902005986 */ /* 0x0001e2000c101114 */
[----:B-1----:R-:W-:-:S03]  /*27aa0*/  ISETP.LT.AND P6, PT, R144, UR9, !P4 ;  /* 0x0000000990007c0c */ /* 0x002fc6000e7c1270 */
[----:B------:R1:W-:Y:S01]  /*27ab0*/  @P3 STG.E.U8 desc[UR20][R4.64], R11 ;  /* 0x0000000b04003986 */ /* 0x0003e2000c101114 */
[----:B------:R-:W-:Y:S01]  /*27ac0*/  ISETP.GE.AND P3, PT, R7, UR6, PT ;  /* 0x0000000607007c0c */ /* 0x000fe2000bf66270 */
[----:B------:R-:W3:Y:S01]  /*27ad0*/  LDCU UR6, c[0x0][0x398] ;  /* 0x00007300ff0677ac */ /* 0x000ee20008000800 */
[----:B------:R-:W-:Y:S02]  /*27ae0*/  SHF.R.S32.HI R8, RZ, 0x1f, R68 ;  /* 0x0000001fff087819 */ /* 0x000fe40000011444 */
[----:B------:R-:W-:Y:S01]  /*27af0*/  IADD3 R6, P5, PT, R68, R145, RZ ;  /* 0x0000009144067210 */ /* 0x000fe20007fbe0ff */
[----:B------:R-:W3:Y:S01]  /*27b00*/  LDCU UR9, c[0x0][0x398] ;  /* 0x00007300ff0977ac */ /* 0x000ee20008000800 */
[----:B------:R-:W-:-:S03]  /*27b10*/  ISETP.LT.AND P4, PT, R160, UR12, !P4 ;  /* 0x0000000ca0007c0c */ /* 0x000fc6000e781270 */
[----:B------:R-:W-:Y:S01]  /*27b20*/  IMAD.X R7, R8, 0x1, R161, P5 ;  /* 0x0000000108077824 */ /* 0x000fe200028e06a1 */
[----:B0-----:R-:W-:Y:S01]  /*27b30*/  IADD3 R2, P5, PT, R68, R164, RZ ;  /* 0x000000a444027210 */ /* 0x001fe20007fbe0ff */
[----:B-1----:R-:W-:Y:S01]  /*27b40*/  VIADD R4, R0, 0x18 ;  /* 0x0000001800047836 */ /* 0x002fe20000000000 */
[----:B------:R-:W-:Y:S01]  /*27b50*/  F2FP.SATFINITE.E4M3.F32.PACK_AB_MERGE_C R89, R89, R88, RZ ;  /* 0x000000585959723e */ /* 0x000fe200048070ff */
[----:B------:R-:W-:Y:S01]  /*27b60*/  VIADD R68, R68, UR32 ;  /* 0x0000002044447c36 */ /* 0x000fe20008000000 */
[----:B------:R-:W0:Y:S01]  /*27b70*/  LDCU UR12, c[0x0][0x398] ;  /* 0x00007300ff0c77ac */ /* 0x000e220008000800 */
[----:B------:R-:W-:Y:S01]  /*27b80*/  IMAD.X R3, R8, 0x1, R165, P5 ;  /* 0x0000000108037824 */ /* 0x000fe200028e06a5 */
[----:B------:R-:W-:Y:S01]  /*27b90*/  @P6 STG.E.U8 desc[UR20][R6.64], R25 ;  /* 0x0000001906006986 */ /* 0x000fe2000c101114 */
[----:B---3--:R-:W-:Y:S01]  /*27ba0*/  ISETP.GE.AND P5, PT, R4, UR4, PT ;  /* 0x0000000404007c0c */ /* 0x008fe2000bfa6270 */
[----:B------:R-:W1:Y:S01]  /*27bb0*/  LDCU UR4, c[0x0][0x39c] ;  /* 0x00007380ff0477ac */ /* 0x000e620008000800 */
[----:B------:R-:W-:Y:S01]  /*27bc0*/  SHF.R.S32.HI R8, RZ, 0x1f, R68 ;  /* 0x0000001fff087819 */ /* 0x000fe20000011444 */
[----:B------:R3:W-:Y:S01]  /*27bd0*/  @P4 STG.E.U8 desc[UR20][R2.64], R89 ;  /* 0x0000005902004986 */ /* 0x0007e2000c101114 */
[----:B------:R-:W-:-:S02]  /*27be0*/  IADD3 R4, P6, PT, R68, R145, RZ ;  /* 0x0000009144047210 */ /* 0x000fc40007fde0ff */
[----:B------:R-:W-:Y:S01]  /*27bf0*/  ISETP.LT.AND P4, PT, R144, UR10, !P1 ;  /* 0x0000000a90007c0c */ /* 0x000fe2000cf81270 */
[----:B------:R-:W0:Y:S01]  /*27c00*/  LDCU UR10, c[0x0][0x398] ;  /* 0x00007300ff0a77ac */ /* 0x000e220008000800 */
[----:B------:R-:W-:Y:S01]  /*27c10*/  ISETP.LT.AND P1, PT, R160, UR6, !P1 ;  /* 0x00000006a0007c0c */ /* 0x000fe2000cf21270 */
[----:B------:R-:W-:Y:S01]  /*27c20*/  IMAD.X R5, R8, 0x1, R161, P6 ;  /* 0x0000000108057824 */ /* 0x000fe200030e06a1 */
[----:B------:R-:W-:Y:S01]  /*27c30*/  PRMT R9, R25, 0x9910, RZ ;  /* 0x0000991019097816 */ /* 0x000fe200000000ff */
[----:B------:R-:W-:Y:S01]  /*27c40*/  VIADD R10, R0, 0x19 ;  /* 0x00000019000a7836 */ /* 0x000fe20000000000 */
[----:B------:R-:W-:Y:S01]  /*27c50*/  PRMT R11, R89, 0x9910, RZ ;  /* 0x00009910590b7816 */ /* 0x000fe200000000ff */
[----:B------:R-:W1:Y:S01]  /*27c60*/  LDCU UR6, c[0x0][0x39c] ;  /* 0x00007380ff0677ac */ /* 0x000e620008000800 */
[C---:B---3--:R-:W-:Y:S02]  /*27c70*/  IADD3 R2, P6, PT, R68.reuse, R164, RZ ;  /* 0x000000a444027210 */ /* 0x048fe40007fde0ff */
[----:B------:R-:W-:Y:S01]  /*27c80*/  SHF.R.S32.HI R9, RZ, 0x8, R9 ;  /* 0x00000008ff097819 */ /* 0x000fe20000011409 */
[----:B------:R-:W-:Y:S01]  /*27c90*/  VIADD R68, R68, UR32 ;  /* 0x0000002044447c36 */ /* 0x000fe20008000000 */
[----:B------:R-:W-:Y:S01]  /*27ca0*/  SHF.R.S32.HI R11, RZ, 0x8, R11 ;  /* 0x00000008ff0b7819 */ /* 0x000fe2000001140b */
[----:B------:R-:W-:-:S02]  /*27cb0*/  IMAD.X R3, R8, 0x1, R165, P6 ;  /* 0x0000000108037824 */ /* 0x000fc400030e06a5 */
[----:B------:R3:W-:Y:S01]  /*27cc0*/  @P4 STG.E.U8 desc[UR20][R4.64], R9 ;  /* 0x0000000904004986 */ /* 0x0007e2000c101114 */
[----:B------:R-:W-:Y:S01]  /*27cd0*/  ISETP.LT.AND P4, PT, R144, UR9, !P2 ;  /* 0x0000000990007c0c */ /* 0x000fe2000d781270 */
[----:B------:R-:W2:Y:S01]  /*27ce0*/  LDCU UR9, c[0x0][0x398] ;  /* 0x00007300ff0977ac */ /* 0x000ea20008000800 */
[----:B------:R-:W-:Y:S01]  /*27cf0*/  SHF.R.S32.HI R8, RZ, 0x1f, R68 ;  /* 0x0000001fff087819 */ /* 0x000fe20000011444 */
[----:B------:R2:W-:Y:S01]  /*27d00*/  @P1 STG.E.U8 desc[UR20][R2.64], R11 ;  /* 0x0000000b02001986 */ /* 0x0005e2000c101114 */
[----:B------:R-:W-:Y:S02]  /*27d10*/  IADD3 R6, P1, PT, R68, R145, RZ ;  /* 0x0000009144067210 */ /* 0x000fe40007f3e0ff */
[----:B0-----:R-:W-:Y:S01]  /*27d20*/  ISETP.LT.AND P2, PT, R160, UR12, !P2 ;  /* 0x0000000ca0007c0c */ /* 0x001fe2000d741270 */
[----:B------:R-:W0:Y:S02]  /*27d30*/  LDCU UR12, c[0x0][0x398] ;  /* 0x00007300ff0c77ac */ /* 0x000e240008000800 */
[----:B------:R-:W-:Y:S01]  /*27d40*/  IMAD.X R7, R8, 0x1, R161, P1 ;  /* 0x0000000108077824 */ /* 0x000fe200008e06a1 */
[----:B-1----:R-:W-:Y:S01]  /*27d50*/  ISETP.GE.AND P1, PT, R10, UR4, PT ;  /* 0x000000040a007c0c */ /* 0x002fe2000bf26270 */
[----:B------:R-:W1:Y:S01]  /*27d60*/  LDCU UR4, c[0x0][0x39c] ;  /* 0x00007380ff0477ac */ /* 0x000e620008000800 */
[----:B---3--:R-:W-:-:S02]  /*27d70*/  IADD3 R4, P6, PT, R68, R164, RZ ;  /* 0x000000a444047210 */ /* 0x008fc40007fde0ff */
[----:B------:R-:W-:Y:S01]  /*27d80*/  F2FP.SATFINITE.E4M3.F32.PACK_AB_MERGE_C R27, R27, R26, RZ ;  /* 0x0000001a1b1b723e */ /* 0x000fe200048070ff */
[----:B------:R-:W-:Y:S01]  /*27d90*/  VIADD R68, R68, UR32 ;  /* 0x0000002044447c36 */ /* 0x000fe20008000000 */
[----:B------:R-:W-:Y:S01]  /*27da0*/  F2FP.SATFINITE.E4M3.F32.PACK_AB_MERGE_C R91, R91, R90, RZ ;  /* 0x0000005a5b5b723e */ /* 0x000fe200048070ff */
[----:B------:R-:W-:Y:S02]  /*27db0*/  IMAD.X R5, R8, 0x1, R165, P6 ;  /* 0x0000000108057824 */ /* 0x000fe400030e06a5 */
[----:B------:R-:W-:Y:S01]  /*27dc0*/  @P4 STG.E.U8 desc[UR20][R6.64], R27 ;  /* 0x0000001b06004986 */ /* 0x000fe2000c101114 */
[----:B------:R-:W-:Y:S01]  /*27dd0*/  ISETP.LT.AND P4, PT, R144, UR10, !P3 ;  /* 0x0000000a90007c0c */ /* 0x000fe2000df81270 */
[----:B------:R-:W-:Y:S01]  /*27de0*/  VIADD R10, R0, 0x1a ;  /* 0x0000001a000a7836 */ /* 0x000fe20000000000 */
[----:B------:R-:W-:Y:S01]  /*27df0*/  ISETP.LT.AND P3, PT, R160, UR14, !P3 ;  /* 0x0000000ea0007c0c */ /* 0x000fe2000df61270 */
[----:B------:R3:W-:Y:S01]  /*27e00*/  @P2 STG.E.U8 desc[UR20][R4.64], R91 ;  /* 0x0000005b04002986 */ /* 0x0007e2000c101114 */
[----:B------:R-:W-:Y:S01]  /*27e10*/  SHF.R.S32.HI R8, RZ, 0x1f, R68 ;  /* 0x0000001fff087819 */ /* 0x000fe20000011444 */
[----:B------:R-:W0:Y:S01]  /*27e20*/  LDCU UR10, c[0x0][0x398] ;  /* 0x00007300ff0a77ac */ /* 0x000e220008000800 */
[----:B--2---:R-:W-:-:S02]  /*27e30*/  IADD3 R2, P2, PT, R68, R145, RZ ;  /* 0x0000009144027210 */ /* 0x004fc40007f5e0ff */
[----:B------:R-:W-:Y:S01]  /*27e40*/  PRMT R9, R27, 0x9910, RZ ;  /* 0x000099101b097816 */ /* 0x000fe200000000ff */
[----:B------:R-:W2:Y:S01]  /*27e50*/  LDCU UR14, c[0x0][0x398] ;  /* 0x00007300ff0e77ac */ /* 0x000ea20008000800 */
[----:B------:R-:W-:Y:S01]  /*27e60*/  PRMT R11, R91, 0x9910, RZ ;  /* 0x000099105b0b7816 */ /* 0x000fe200000000ff */
[----:B------:R-:W-:Y:S01]  /*27e70*/  IMAD.X R3, R8, 0x1, R161, P2 ;  /* 0x0000000108037824 */ /* 0x000fe200010e06a1 */
[----:B---3--:R-:W-:Y:S02]  /*27e80*/  IADD3 R4, P6, PT, R68, R164, RZ ;  /* 0x000000a444047210 */ /* 0x008fe40007fde0ff */
[----:B------:R-:W-:Y:S01]  /*27e90*/  SHF.R.S32.HI R9, RZ, 0x8, R9 ;  /* 0x00000008ff097819 */ /* 0x000fe20000011409 */
[----:B------:R-:W-:Y:S01]  /*27ea0*/  VIADD R7, R0, 0x1b ;  /* 0x0000001b00077836 */ /* 0x000fe20000000000 */
[----:B------:R-:W-:Y:S01]  /*27eb0*/  SHF.R.S32.HI R11, RZ, 0x8, R11 ;  /* 0x00000008ff0b7819 */ /* 0x000fe2000001140b */
[----:B------:R-:W-:Y:S01]  /*27ec0*/  IMAD.X R5, R8, 0x1, R165, P6 ;  /* 0x0000000108057824 */ /* 0x000fe200030e06a5 */
[----:B-1----:R-:W-:Y:S01]  /*27ed0*/  ISETP.GE.AND P2, PT, R10, UR4, PT ;  /* 0x000000040a007c0c */ /* 0x002fe2000bf46270 */
[----:B------:R-:W-:Y:S01]  /*27ee0*/  VIADD R68, R68, UR32 ;  /* 0x0000002044447c36 */ /* 0x000fe20008000000 */
[----:B------:R-:W1:Y:S01]  /*27ef0*/  LDCU UR4, c[0x0][0x39c] ;  /* 0x00007380ff0477ac */ /* 0x000e620008000800 */
[----:B------:R3:W-:Y:S01]  /*27f00*/  @P4 STG.E.U8 desc[UR20][R2.64], R9 ;  /* 0x0000000902004986 */ /* 0x0007e2000c101114 */
[----:B------:R-:W-:-:S03]  /*27f10*/  ISETP.LT.AND P6, PT, R144, UR9, !P5 ;  /* 0x0000000990007c0c */ /* 0x000fc6000efc1270 */
[----:B------:R2:W-:Y:S01]  /*27f20*/  @P3 STG.E.U8 desc[UR20][R4.64], R11 ;  /* 0x0000000b04003986 */ /* 0x0005e2000c101114 */
[----:B------:R-:W-:Y:S01]  /*27f30*/  ISETP.GE.AND P3, PT, R7, UR6, PT ;  /* 0x0000000607007c0c */ /* 0x000fe2000bf66270 */
[----:B------:R-:W4:Y:S01]  /*27f40*/  LDCU UR6, c[0x0][0x398] ;  /* 0x00007300ff0677ac */ /* 0x000f220008000800 */
[----:B------:R-:W-:Y:S02]  /*27f50*/  SHF.R.S32.HI R8, RZ, 0x1f, R68 ;  /* 0x0000001fff087819 */ /* 0x000fe40000011444 */
[----:B------:R-:W-:Y:S01]  /*27f60*/  IADD3 R6, P4, PT, R68, R145, RZ ;  /* 0x0000009144067210 */ /* 0x000fe20007f9e0ff */
[----:B------:R-:W4:Y:S01]  /*27f70*/  LDCU UR9, c[0x0][0x398] ;  /* 0x00007300ff0977ac */ /* 0x000f220008000800 */
[----:B0-----:R-:W-:-:S03]  /*27f80*/  ISETP.LT.AND P5, PT, R160, UR12, !P5 ;  /* 0x0000000ca0007c0c */ /* 0x001fc6000efa1270 */
[----:B------:R-:W-:Y:S01]  /*27f90*/  IMAD.X R7, R8, 0x1, R161, P4 ;  /* 0x0000000108077824 */ /* 0x000fe200020e06a1 */
[----:B---3--:R-:W-:Y:S01]  /*27fa0*/  IADD3 R2, P4, PT, R68, R164, RZ ;  /* 0x000000a444027210 */ /* 0x008fe20007f9e0ff */
[----:B--2---:R-:W-:Y:S01]  /*27fb0*/  VIADD R4, R0, 0x1c ;  /* 0x0000001c00047836 */ /* 0x004fe20000000000 */
[----:B------:R-:W-:Y:S01]  /*27fc0*/  F2FP.SATFINITE.E4M3.F32.PACK_AB_MERGE_C R29, R29, R28, RZ ;  /* 0x0000001c1d1d723e */ /* 0x000fe200048070ff */
[----:B------:R-:W-:Y:S01]  /*27fd0*/  VIADD R68, R68, UR32 ;  /* 0x0000002044447c36 */ /* 0x000fe20008000000 */
[----:B------:R-:W-:Y:S01]  /*27fe0*/  F2FP.SATFINITE.E4M3.F32.PACK_AB_MERGE_C R93, R93, R92, RZ ;  /* 0x0000005c5d5d723e */ /* 0x000fe200048070ff */
[----:B------:R-:W-:Y:S01]  /*27ff0*/  IMAD.X R3, R8, 0x1, R165, P4 ;  /* 0x0000000108037824 */ /* 0x000fe200020e06a5 */
[----:B-1----:R-:W-:Y:S01]  /*28000*/  ISETP.GE.AND P4, PT, R4, UR4, PT ;  /* 0x0000000404007c0c */ /* 0x002fe2000bf86270 */
[----:B------:R-:W-:Y:S01]  /*28010*/  @P6 STG.E.U8 desc[UR20][R6.64], R29 ;  /* 0x0000001d06006986 */ /* 0x000fe2000c101114 */
[----:B------:R-:W-:Y:S01]  /*28020*/  SHF.R.S32.HI R8, RZ, 0x1f, R68 ;  /* 0x0000001fff087819 */ /* 0x000fe20000011444 */
[----:B------:R-:W0:Y:S01]  /*28030*/  LDCU UR12, c[0x0][0x398] ;  /* 0x00007300ff0c77ac */ /* 0x000e220008000800 */
[----:B------:R-:W-:Y:S01]  /*28040*/  IADD3 R4, P6, PT, R68, R145, RZ ;  /* 0x0000009144047210 */ /* 0x000fe20007fde0ff */
[----:B------:R1:W-:Y:S01]  /*28050*/  @P5 STG.E.U8 desc[UR20][R2.64], R93 ;  /* 0x0000005d02005986 */ /* 0x0003e2000c101114 */
[----:B------:R-:W-:Y:S01]  /*28060*/  ISETP.LT.AND P5, PT, R144, UR10, !P1 ;  /* 0x0000000a90007c0c */ /* 0x000fe2000cfa1270 */
[----:B------:R-:W2:Y:S01]  /*28070*/  LDCU UR4, c[0x0][0x39c] ;  /* 0x00007380ff0477ac */ /* 0x000ea20008000800 */
[----:B----4-:R-:W-:Y:S01]  /*28080*/  ISETP.LT.AND P1, PT, R160, UR6, !P1 ;  /* 0x00000006a0007c0c */ /* 0x010fe2000cf21270 */
[----:B------:R-:W-:Y:S01]  /*28090*/  IMAD.X R5, R8, 0x1, R161, P6 ;  /* 0x0000000108057824 */ /* 0x000fe200030e06a1 */
[----:B------:R-:W-:Y:S01]  /*280a0*/  PRMT R9, R29, 0x9910, RZ ;  /* 0x000099101d097816 */ /* 0x000fe200000000ff */
[----:B------:R-:W3:Y:S01]  /*280b0*/  LDCU UR10, c[0x0][0x398] ;  /* 0x00007300ff0a77ac */ /* 0x000ee20008000800 */
[----:B------:R-:W-:Y:S01]  /*280c0*/  PRMT R11, R93, 0x9910, RZ ;  /* 0x000099105d0b7816 */ /* 0x000fe200000000ff */
[----:B------:R-:W-:Y:S01]  /*280d0*/  VIADD R10, R0, 0x1d ;  /* 0x0000001d000a7836 */ /* 0x000fe20000000000 */
[----:B------:R-:W-:Y:S01]  /*280e0*/  F2FP.SATFINITE.E4M3.F32.PACK_AB_MERGE_C R31, R31, R30, RZ ;  /* 0x0000001e1f1f723e */ /* 0x000fe200048070ff */
[----:B------:R-:W4:Y:S01]  /*280f0*/  LDCU UR6, c[0x0][0x39c] ;  /* 0x00007380ff0677ac */ /* 0x000f220008000800 */
[----:B-1----:R-:W-:-:S02]  /*28100*/  IADD3 R2, P6, PT, R68, R164, RZ ;  /* 0x000000a444027210 */ /* 0x002fc40007fde0ff */
[----:B------:R-:W-:Y:S01]  /*28110*/  SHF.R.S32.HI R9, RZ, 0x8, R9 ;  /* 0x00000008ff097819 */ /* 0x000fe20000011409 */
[----:B------:R-:W-:Y:S01]  /*28120*/  VIADD R68, R68, UR32 ;  /* 0x0000002044447c36 */ /* 0x000fe20008000000 */
[----:B------:R-:W-:Y:S01]  /*28130*/  SHF.R.S32.HI R11, RZ, 0x8, R11 ;  /* 0x00000008ff0b7819 */ /* 0x000fe2000001140b */
[----:B------:R-:W-:Y:S02]  /*28140*/  IMAD.X R3, R8, 0x1, R165, P6 ;  /* 0x0000000108037824 */ /* 0x000fe400030e06a5 */
[----:B------:R1:W-:Y:S01]  /*28150*/  @P5 STG.E.U8 desc[UR20][R4.64], R9 ;  /* 0x0000000904005986 */ /* 0x0003e2000c101114 */
[----:B------:R-:W-:Y:S01]  /*28160*/  ISETP.LT.AND P5, PT, R144, UR9, !P2 ;  /* 0x0000000990007c0c */ /* 0x000fe2000d7a1270 */
[----:B------:R-:W4:Y:S01]  /*28170*/  LDCU UR9, c[0x0][0x398] ;  /* 0x00007300ff0977ac */ /* 0x000f220008000800 */
[----:B------:R-:W-:Y:S01]  /*28180*/  SHF.R.S32.HI R8, RZ, 0x1f, R68 ;  /* 0x0000001fff087819 */ /* 0x000fe20000011444 */
[----:B------:R3:W-:Y:S01]  /*28190*/  @P1 STG.E.U8 desc[UR20][R2.64], R11 ;  /* 0x0000000b02001986 */ /* 0x0007e2000c101114 */
[----:B------:R-:W-:-:S02]  /*281a0*/  IADD3 R6, P1, PT, R68, R145, RZ ;  /* 0x0000009144067210 */ /* 0x000fc40007f3e0ff */
[----:B0-----:R-:W-:Y:S01]  /*281b0*/  ISETP.LT.AND P2, PT, R160, UR12, !P2 ;  /* 0x0000000ca0007c0c */ /* 0x001fe2000d741270 */
[----:B------:R-:W0:Y:S02]  /*281c0*/  LDCU UR12, c[0x0][0x398] ;  /* 0x00007300ff0c77ac */ /* 0x000e240008000800 */
[----:B------:R-:W-:Y:S01]  /*281d0*/  IMAD.X R7, R8, 0x1, R161, P1 ;  /* 0x0000000108077824 */ /* 0x000fe200008e06a1 */
[----:B--2---:R-:W-:Y:S01]  /*281e0*/  ISETP.GE.AND P1, PT, R10, UR4, PT ;  /* 0x000000040a007c0c */ /* 0x004fe2000bf26270 */
[----:B------:R-:W2:Y:S01]  /*281f0*/  LDCU UR4, c[0x0][0x39c] ;  /* 0x00007380ff0477ac */ /* 0x000ea20008000800 */
[C---:B-1----:R-:W-:Y:S01]  /*28200*/  IADD3 R4, P6, PT, R68.reuse, R164, RZ ;  /* 0x000000a444047210 */ /* 0x042fe20007fde0ff */
[----:B------:R-:W-:Y:S01]  /*28210*/  VIADD R68, R68, UR32 ;  /* 0x0000002044447c36 */ /* 0x000fe20008000000 */
[----:B------:R-:W-:Y:S01]  /*28220*/  F2FP.SATFINITE.E4M3.F32.PACK_AB_MERGE_C R95, R95, R94, RZ ;  /* 0x0000005e5f5f723e */ /* 0x000fe200048070ff */
[----:B------:R1:W-:Y:S02]  /*28230*/  @P5 STG.E.U8 desc[UR20][R6.64], R31 ;  /* 0x0000001f06005986 */ /* 0x0003e4000c101114 */
[----:B------:R-:W-:Y:S01]  /*28240*/  IMAD.X R5, R8, 0x1, R165, P6 ;  /* 0x0000000108057824 */ /* 0x000fe200030e06a5 */
[----:B---3--:R-:W-:-:S02]  /*28250*/  ISETP.LT.AND P5, PT, R144, UR10, !P3 ;  /* 0x0000000a90007c0c */ /* 0x008fc4000dfa1270 */
[----:B------:R-:W-:Y:S01]  /*28260*/  PRMT R9, R31, 0x9910, RZ ;  /* 0x000099101f097816 */ /* 0x000fe200000000ff */
[----:B------:R-:W-:Y:S01]  /*28270*/  VIADD R10, R0, 0x1e ;  /* 0x0000001e000a7836 */ /* 0x000fe20000000000 */
[----:B------:R-:W-:Y:S01]  /*28280*/  ISETP.LT.AND P3, PT, R160, UR14, !P3 ;  /* 0x0000000ea0007c0c */ /* 0x000fe2000df61270 */
[----:B------:R3:W-:Y:S01]  /*28290*/  @P2 STG.E.U8 desc[UR20][R4.64], R95 ;  /* 0x0000005f04002986 */ /* 0x0007e2000c101114 */
[----:B------:R-:W-:Y:S01]  /*282a0*/  SHF.R.S32.HI R8, RZ, 0x1f, R68 ;  /* 0x0000001fff087819 */ /* 0x000fe20000011444 */
[----:B------:R-:W0:Y:S01]  /*282b0*/  LDCU UR10, c[0x0][0x398] ;  /* 0x00007300ff0a77ac */ /* 0x000e220008000800 */
[----:B------:R-:W-:Y:S02]  /*282c0*/  IADD3 R2, P2, PT, R68, R145, RZ ;  /* 0x0000009144027210 */ /* 0x000fe40007f5e0ff */
[----:B------:R-:W-:Y:S01]  /*282d0*/  PRMT R11, R95, 0x9910, RZ ;  /* 0x000099105f0b7816 */ /* 0x000fe200000000ff */
[----:B-1----:R-:W-:Y:S01]  /*282e0*/  VIADD R7, R0, 0x1f ;  /* 0x0000001f00077836 */ /* 0x002fe20000000000 */
[----:B------:R-:W-:Y:S01]  /*282f0*/  SHF.R.S32.HI R9, RZ, 0x8, R9 ;  /* 0x00000008ff097819 */ /* 0x000fe20000011409 */
[----:B------:R-:W-:Y:S01]  /*28300*/  IMAD.X R3, R8, 0x1, R161, P2 ;  /* 0x0000000108037824 */ /* 0x000fe200010e06a1 */
[----:B------:R-:W-:Y:S01]  /*28310*/  F2FP.SATFINITE.E4M3.F32.PACK_AB_MERGE_C R33, R33, R32, RZ ;  /* 0x000000202121723e */ /* 0x000fe200048070ff */
[----:B------:R-:W1:Y:S01]  /*28320*/  LDCU UR14, c[0x0][0x398] ;  /* 0x00007300ff0e77ac */ /* 0x000e620008000800 */
[----:B---3--:R-:W-:-:S02]  /*28330*/  IADD3 R4, P6, PT, R68, R164, RZ ;  /* 0x000000a444047210 */ /* 0x008fc40007fde0ff */
[----:B------:R-:W-:Y:S01]  /*28340*/  SHF.R.S32.HI R11, RZ, 0x8, R11 ;  /* 0x00000008ff0b7819 */ /* 0x000fe2000001140b */
[----:B------:R-:W-:Y:S02]  /*28350*/  VIADD R68, R68, UR32 ;  /* 0x0000002044447c36 */ /* 0x000fe40008000000 */
[----:B------:R-:W-:Y:S01]  /*28360*/  IMAD.X R5, R8, 0x1, R165, P6 ;  /* 0x0000000108057824 */ /* 0x000fe200030e06a5 */
[----:B--2---:R-:W-:Y:S01]  /*28370*/  ISETP.GE.AND P2, PT, R10, UR4, PT ;  /* 0x000000040a007c0c */ /* 0x004fe2000bf46270 */
[----:B------:R-:W2:Y:S01]  /*28380*/  LDCU UR4, c[0x0][0x39c] ;  /* 0x00007380ff0477ac */ /* 0x000ea20008000800 */
[----:B------:R3:W-:Y:S01]  /*28390*/  @P5 STG.E.U8 desc[UR20][R2.64], R9 ;  /* 0x0000000902005986 */ /* 0x0007e2000c101114 */
[----:B------:R-:W-:-:S03]  /*283a0*/  SHF.R.S32.HI R8, RZ, 0x1f, R68 ;  /* 0x0000001fff087819 */ /* 0x000fc60000011444 */
[----:B------:R1:W-:Y:S01]  /*283b0*/  @P3 STG.E.U8 desc[UR20][R4.64], R11 ;  /* 0x0000000b04003986 */ /* 0x0003e2000c101114 */
[----:B----4-:R-:W-:Y:S01]  /*283c0*/  ISETP.GE.AND P3, PT, R7, UR6, PT ;  /* 0x0000000607007c0c */ /* 0x010fe2000bf66270 */
[----:B------:R-:W4:Y:S01]  /*283d0*/  LDCU UR6, c[0x0][0x398] ;  /* 0x00007300ff0677ac */ /* 0x000f220008000800 */
[----:B------:R-:W-:Y:S02]  /*283e0*/  IADD3 R6, P5, PT, R68, R145, RZ ;  /* 0x0000009144067210 */ /* 0x000fe40007fbe0ff */
[----:B------:R-:W-:Y:S01]  /*283f0*/  ISETP.LT.AND P6, PT, R144, UR9, !P4 ;  /* 0x0000000990007c0c */ /* 0x000fe2000e7c1270 */
[----:B------:R-:W4:Y:S01]  /*28400*/  LDCU UR9, c[0x0][0x398] ;  /* 0x00007300ff0977ac */ /* 0x000f220008000800 */
[----:B0-----:R-:W-:Y:S01]  /*28410*/  ISETP.LT.AND P4, PT, R160, UR12, !P4 ;  /* 0x0000000ca0007c0c */ /* 0x001fe2000e781270 */
[----:B------:R-:W-:Y:S01]  /*28420*/  IMAD.X R7, R8, 0x1, R161, P5 ;  /* 0x0000000108077824 */ /* 0x000fe200028e06a1 */
[C---:B---3--:R-:W-:Y:S01]  /*28430*/  IADD3 R2, P5, PT, R68.reuse, R164, RZ ;  /* 0x000000a444027210 */ /* 0x048fe20007fbe0ff */
[----:B------:R-:W-:Y:S01]  /*28440*/  VIADD R68, R68, UR32 ;  /* 0x0000002044447c36 */ /* 0x000fe20008000000 */
[----:B------:R-:W-:Y:S01]  /*28450*/  F2FP.SATFINITE.E4M3.F32.PACK_AB_MERGE_C R97, R97, R96, RZ ;  /* 0x000000606161723e */ /* 0x000fe200048070ff */
[----:B-1----:R-:W-:Y:S01]  /*28460*/  VIADD R4, R0, 0x20 ;  /* 0x0000002000047836 */ /* 0x002fe20000000000 */
[----:B------:R-:W0:Y:S01]  /*28470*/  LDCU UR12, c[0x0][0x398] ;  /* 0x00007300ff0c77ac */ /* 0x000e220008000800 */
[----:B------:R-:W-:Y:S01]  /*28480*/  IMAD.X R3, R8, 0x1, R165, P5 ;  /* 0x0000000108037824 */ /* 0x000fe200028e06a5 */
[----:B------:R-:W-:-:S02]  /*28490*/  SHF.R.S32.HI R8, RZ, 0x1f, R68 ;  /* 0x0000001fff087819 */ /* 0x000fc40000011444 */
[----:B--2---:R-:W-:Y:S01]  /*284a0*/  ISETP.GE.AND P5, PT, R4, UR4, PT ;  /* 0x0000000404007c0c */ /* 0x004fe2000bfa6270 */
[----:B------:R-:W-:Y:S01]  /*284b0*/  @P6 STG.E.U8 desc[UR20][R6.64], R33 ;  /* 0x0000002106006986 */ /* 0x000fe2000c101114 */
[----:B------:R-:W-:Y:S01]  /*284c0*/  IADD3 R4, P6, PT, R68, R145, RZ ;  /* 0x0000009144047210 */ /* 0x000fe20007fde0ff */
[----:B------:R-:W1:Y:S02]  /*284d0*/  LDCU UR4, c[0x0][0x39c] ;  /* 0x00007380ff0477ac */ /* 0x000e640008000800 */
[----:B------:R2:W-:Y:S01]  /*284e0*/  @P4 STG.E.U8 desc[UR20][R2.64], R97 ;  /* 0x0000006102004986 */ /* 0x0005e2000c101114 */
[----:B------:R-:W-:Y:S01]  /*284f0*/  ISETP.LT.AND P4, PT, R144, UR10, !P1 ;  /* 0x0000000a90007c0c */ /* 0x000fe2000cf81270 */
[----:B------:R-:W-:Y:S01]  /*28500*/  IMAD.X R5, R8, 0x1, R161, P6 ;  /* 0x0000000108057824 */ /* 0x000fe200030e06a1 */
[----:B----4-:R-:W-:Y:S01]  /*28510*/  ISETP.LT.AND P1, PT, R160, UR6, !P1 ;  /* 0x00000006a0007c0c */ /* 0x010fe2000cf21270 */
[----:B------:R-:W3:Y:S01]  /*28520*/  LDCU UR10, c[0x0][0x398] ;  /* 0x00007300ff0a77ac */ /* 0x000ee20008000800 */
[----:B------:R-:W-:-:S02]  /*28530*/  PRMT R9, R33, 0x9910, RZ ;  /* 0x0000991021097816 */ /* 0x000fc400000000ff */
[----:B------:R-:W-:Y:S01]  /*28540*/  PRMT R11, R97, 0x9910, RZ ;  /* 0x00009910610b7816 */ /* 0x000fe200000000ff */
[----:B------:R-:W-:Y:S01]  /*28550*/  VIADD R10, R0, 0x21 ;  /* 0x00000021000a7836 */ /* 0x000fe20000000000 */
[C---:B--2---:R-:W-:Y:S01]  /*28560*/  IADD3 R2, P6, PT, R68.reuse, R164, RZ ;  /* 0x000000a444027210 */ /* 0x044fe20007fde0ff */
[----:B------:R-:W2:Y:S01]  /*28570*/  LDCU UR6, c[0x0][0x39c] ;  /* 0x00007380ff0677ac */ /* 0x000ea20008000800 */
[----:B------:R-:W-:Y:S01]  /*28580*/  SHF.R.S32.HI R9, RZ, 0x8, R9 ;  /* 0x00000008ff097819 */ /* 0x000fe20000011409 */
[----:B------:R-:W-:Y:S01]  /*28590*/  VIADD R68, R68, UR32 ;  /* 0x0000002044447c36 */ /* 0x000fe20008000000 */
[----:B------:R-:W-:Y:S01]  /*285a0*/  SHF.R.S32.HI R11, RZ, 0x8, R11 ;  /* 0x00000008ff0b7819 */ /* 0x000fe2000001140b */
[----:B------:R-:W-:Y:S02]  /*285b0*/  IMAD.X R3, R8, 0x1, R165, P6 ;  /* 0x0000000108037824 */ /* 0x000fe400030e06a5 */
[----:B------:R4:W-:Y:S01]  /*285c0*/  @P4 STG.E.U8 desc[UR20][R4.64], R9 ;  /* 0x0000000904004986 */ /* 0x0009e2000c101114 */
[----:B------:R-:W-:Y:S01]  /*285d0*/  ISETP.LT.AND P4, PT, R144, UR9, !P2 ;  /* 0x0000000990007c0c */ /* 0x000fe2000d781270 */
[----:B------:R-:W2:Y:S01]  /*285e0*/  LDCU UR9, c[0x0][0x398] ;  /* 0x00007300ff0977ac */ /* 0x000ea20008000800 */
[----:B------:R-:W-:Y:S01]  /*285f0*/  SHF.R.S32.HI R8, RZ, 0x1f, R68 ;  /* 0x0000001fff087819 */ /* 0x000fe20000011444 */
[----:B------:R2:W-:Y:S01]  /*28600*/  @P1 STG.E.U8 desc[UR20][R2.64], R11 ;  /* 0x0000000b02001986 */ /* 0x0005e2000c101114 */
[----:B------:R-:W-:-:S02]  /*28610*/  IADD3 R6, P1, PT, R68, R145, RZ ;  /* 0x0000009144067210 */ /* 0x000fc40007f3e0ff */
[----:B0-----:R-:W-:Y:S01]  /*28620*/  ISETP.LT.AND P2, PT, R160, UR12, !P2 ;  /* 0x0000000ca0007c0c */ /* 0x001fe2000d741270 */
[----:B------:R-:W0:Y:S02]  /*28630*/  LDCU UR12, c[0x0][0x398] ;  /* 0x00007300ff0c77ac */ /* 0x000e240008000800 */
[----:B------:R-:W-:Y:S01]  /*28640*/  IMAD.X R7, R8, 0x1, R161, P1 ;  /* 0x0000000108077824 */ /* 0x000fe200008e06a1 */
[----:B-1----:R-:W-:Y:S01]  /*28650*/  ISETP.GE.AND P1, PT, R10, UR4, PT ;  /* 0x000000040a007c0c */ /* 0x002fe2000bf26270 */
[----:B------:R-:W1:Y:S01]  /*28660*/  LDCU UR4, c[0x0][0x39c] ;  /* 0x00007380ff0477ac */ /* 0x000e620008000800 */
[C---:B----4-:R-:W-:Y:S02]  /*28670*/  IADD3 R4, P6, PT, R68.reuse, R164, RZ ;  /* 0x000000a444047210 */ /* 0x050fe40007fde0ff */
[----:B------:R-:W-:Y:S01]  /*28680*/  F2FP.SATFINITE.E4M3.F32.PACK_AB_MERGE_C R35, R35, R34, RZ ;  /* 0x000000222323723e */ /* 0x000fe200048070ff */
[----:B------:R-:W-:Y:S01]  /*28690*/  VIADD R68, R68, UR32 ;  /* 0x0000002044447c36 */ /* 0x000fe20008000000 */
[----:B------:R-:W-:Y:S01]  /*286a0*/  F2FP.SATFINITE.E4M3.F32.PACK_AB_MERGE_C R99, R99, R98, RZ ;  /* 0x000000626363723e */ /* 0x000fe200048070ff */
[----:B------:R-:W-:-:S02]  /*286b0*/  IMAD.X R5, R8, 0x1, R165, P6 ;  /* 0x0000000108057824 */ /* 0x000fc400030e06a5 */
[----:B------:R-:W-:Y:S01]  /*286c0*/  @P4 STG.E.U8 desc[UR20][R6.64], R35 ;  /* 0x0000002306004986 */ /* 0x000fe2000c101114 */
[----:B---3--:R-:W-:Y:S01]  /*286d0*/  ISETP.LT.AND P4, PT, R144, UR10, !P3 ;  /* 0x0000000a90007c0c */ /* 0x008fe2000df81270 */
[----:B------:R-:W-:Y:S01]  /*286e0*/  VIADD R10, R0, 0x22 ;  /* 0x00000022000a7836 */ /* 0x000fe20000000000 */
[----:B------:R-:W-:Y:S01]  /*286f0*/  ISETP.LT.AND P3, PT, R160, UR14, !P3 ;  /* 0x0000000ea0007c0c */ /* 0x000fe2000df61270 */
[----:B------:R3:W-:Y:S01]  /*28700*/  @P2 STG.E.U8 desc[UR20][R4.64], R99 ;  /* 0x0000006304002986 */ /* 0x0007e2000c101114 */
[----:B------:R-:W-:Y:S01]  /*28710*/  SHF.R.S32.HI R8, RZ, 0x1f, R68 ;  /* 0x0000001fff087819 */ /* 0x000fe20000011444 */
[----:B------:R-:W4:Y:S01]  /*28720*/  LDCU UR10, c[0x0][0x398] ;  /* 0x00007300ff0a77ac */ /* 0x000f220008000800 */
[----:B--2---:R-:W-:Y:S02]  /*28730*/  IADD3 R2, P2, PT, R68, R145, RZ ;  /* 0x0000009144027210 */ /* 0x004fe40007f5e0ff */
[----:B------:R-:W-:Y:S01]  /*28740*/  PRMT R9, R35, 0x9910, RZ ;  /* 0x0000991023097816 */ /* 0x000fe200000000ff */
[----:B------:R-:W2:Y:S01]  /*28750*/  LDCU UR14, c[0x0][0x398] ;  /* 0x00007300ff0e77ac */ /* 0x000ea20008000800 */
[----:B------:R-:W-:Y:S01]  /*28760*/  PRMT R11, R99, 0x9910, RZ ;  /* 0x00009910630b7816 */ /* 0x000fe200000000ff */
[----:B------:R-:W-:Y:S01]  /*28770*/  IMAD.X R3, R8, 0x1, R161, P2 ;  /* 0x0000000108037824 */ /* 0x000fe200010e06a1 */
[----:B---3--:R-:W-:-:S02]  /*28780*/  IADD3 R4, P6, PT, R68, R164, RZ ;  /* 0x000000a444047210 */ /* 0x008fc40007fde0ff */
        /* <DEDUP_REMOVED lines=29> */
[----:B----4-:R-:W-:Y:S01]  /*28960*/  ISETP.LT.AND P5, PT, R144, UR10, !P1 ;  /* 0x0000000a90007c0c */ /* 0x010fe2000cfa1270 */
[----:B------:R-:W2:Y:S01]  /*28970*/  LDCU UR4, c[0x0][0x39c] ;  /* 0x00007380ff0477ac */ /* 0x000ea20008000800 */
[----:B------:R-:W-:Y:S01]  /*28980*/  ISETP.LT.AND P1, PT, R160, UR6, !P1 ;  /* 0x00000006a0007c0c */ /* 0x000fe2000cf21270 */
        /* <DEDUP_REMOVED lines=77> */
[----:B--2---:R-:W-:Y:S01]  /*28e60*/  IADD3 R2, P6, PT, R68, R164, RZ ;  /* 0x000000a444027210 */ /* 0x004fe20007fde0ff */
[----:B------:R-:W2:Y:S01]  /*28e70*/  LDCU UR6, c[0x0][0x39c] ;  /* 0x00007380ff0677ac */ /* 0x000ea20008000800 */
[----:B------:R-:W-:Y:S02]  /*28e80*/  SHF.R.S32.HI R9, RZ, 0x8, R9 ;  /* 0x00000008ff097819 */ /* 0x000fe40000011409 */
[----:B------:R-:W-:Y:S01]  /*28e90*/  SHF.R.S32.HI R11, RZ, 0x8, R11 ;  /* 0x00000008ff0b7819 */ /* 0x000fe2000001140b */
[----:B------:R-:W-:Y:S02]  /*28ea0*/  IMAD.X R3, R8, 0x1, R165, P6 ;  /* 0x0000000108037824 */ /* 0x000fe400030e06a5 */
[----:B------:R4:W-:Y:S01]  /*28eb0*/  @P4 STG.E.U8 desc[UR20][R4.64], R9 ;  /* 0x0000000904004986 */ /* 0x0009e2000c101114 */
[----:B------:R-:W-:-:S03]  /*28ec0*/  VIADD R68, R68, UR32 ;  /* 0x0000002044447c36 */ /* 0x000fc60008000000 */
[----:B------:R1:W-:Y:S01]  /*28ed0*/  @P1 STG.E.U8 desc[UR20][R2.64], R11 ;  /* 0x0000000b02001986 */ /* 0x0003e2000c101114 */
[----:B------:R-:W-:Y:S01]  /*28ee0*/  ISETP.LT.AND P1, PT, R144, UR9, !P2 ;  /* 0x0000000990007c0c */ /* 0x000fe2000d721270 */
[----:B------:R-:W2:Y:S01]  /*28ef0*/  LDCU UR9, c[0x0][0x398] ;  /* 0x00007300ff0977ac */ /* 0x000ea20008000800 */
[----:B0-----:R-:W-:Y:S02]  /*28f00*/  ISETP.LT.AND P2, PT, R160, UR12, !P2 ;  /* 0x0000000ca0007c0c */ /* 0x001fe4000d741270 */
[----:B------:R-:W-:Y:S01]  /*28f10*/  SHF.R.S32.HI R8, RZ, 0x1f, R68 ;  /* 0x0000001fff087819 */ /* 0x000fe20000011444 */
[----:B------:R-:W0:Y:S01]  /*28f20*/  LDCU UR12, c[0x0][0x398] ;  /* 0x00007300ff0c77ac */ /* 0x000e220008000800 */
[C---:B------:R-:W-:Y:S02]  /*28f30*/  IADD3 R6, P4, PT, R68.reuse, R145, RZ ;  /* 0x0000009144067210 */ /* 0x040fe40007f9e0ff */
[----:B----4-:R-:W-:Y:S02]  /*28f40*/  IADD3 R4, P6, PT, R68, R164, RZ ;  /* 0x000000a444047210 */ /* 0x010fe40007fde0ff */
[----:B------:R-:W-:Y:S01]  /*28f50*/  F2FP.SATFINITE.E4M3.F32.PACK_AB_MERGE_C R43, R43, R42, RZ ;  /* 0x0000002a2b2b723e */ /* 0x000fe200048070ff */
[C---:B------:R-:W-:Y:S01]  /*28f60*/  IMAD.X R7, R8.reuse, 0x1, R161, P4 ;  /* 0x0000000108077824 */ /* 0x040fe200020e06a1 */
[----:B------:R-:W-:Y:S01]  /*28f70*/  F2FP.SATFINITE.E4M3.F32.PACK_AB_MERGE_C R107, R107, R106, RZ ;  /* 0x0000006a6b6b723e */ /* 0x000fe200048070ff */
[----:B------:R-:W-:Y:S01]  /*28f80*/  IMAD.X R5, R8, 0x1, R165, P6 ;  /* 0x0000000108057824 */ /* 0x000fe200030e06a5 */
[----:B-1----:R-:W-:Y:S01]  /*28f90*/  ISETP.GE.AND P4, PT, R10, UR4, PT ;  /* 0x000000040a007c0c */ /* 0x002fe2000bf86270 */
[----:B------:R-:W1:Y:S01]  /*28fa0*/  LDCU UR4, c[0x0][0x39c] ;  /* 0x00007380ff0477ac */ /* 0x000e620008000800 */
[----:B------:R-:W-:Y:S01]  /*28fb0*/  @P1 STG.E.U8 desc[UR20][R6.64], R43 ;  /* 0x0000002b06001986 */ /* 0x000fe2000c101114 */
[----:B------:R-:W-:-:S03]  /*28fc0*/  VIADD R68, R68, UR32 ;  /* 0x0000002044447c36 */ /* 0x000fc60008000000 */
[----:B------:R4:W-:Y:S01]  /*28fd0*/  @P2 STG.E.U8 desc[UR20][R4.64], R107 ;  /* 0x0000006b04002986 */ /* 0x0009e2000c101114 */
[----:B---3--:R-:W-:Y:S01]  /*28fe0*/  ISETP.LT.AND P2, PT, R144, UR10, !P3 ;  /* 0x0000000a90007c0c */ /* 0x008fe2000df41270 */
[----:B------:R-:W3:Y:S01]  /*28ff0*/  LDCU UR10, c[0x0][0x398] ;  /* 0x00007300ff0a77ac */ /* 0x000ee20008000800 */
[----:B------:R-:W-:Y:S02]  /*29000*/  ISETP.LT.AND P1, PT, R160, UR14, !P3 ;  /* 0x0000000ea0007c0c */ /* 0x000fe4000df21270 */
[----:B------:R-:W-:Y:S01]  /*29010*/  SHF.R.S32.HI R8, RZ, 0x1f, R68 ;  /* 0x0000001fff087819 */ /* 0x000fe20000011444 */
[----:B------:R-:W-:Y:S01]  /*29020*/  VIADD R9, R0, 0x2a ;  /* 0x0000002a00097836 */ /* 0x000fe20000000000 */
[----:B------:R-:W-:Y:S01]  /*29030*/  IADD3 R2, P3, PT, R68, R145, RZ ;  /* 0x0000009144027210 */ /* 0x000fe20007f7e0ff */
[----:B------:R-:W3:Y:S01]  /*29040*/  LDCU UR14, c[0x0][0x398] ;  /* 0x00007300ff0e77ac */ /* 0x000ee20008000800 */
[----:B------:R-:W-:Y:S02]  /*29050*/  PRMT R11, R43, 0x9910, RZ ;  /* 0x000099102b0b7816 */ /* 0x000fe400000000ff */
[----:B------:R-:W-:-:S02]  /*29060*/  PRMT R13, R107, 0x9910, RZ ;  /* 0x000099106b0d7816 */ /* 0x000fc400000000ff */
[-C--:B----4-:R-:W-:Y:S01]  /*29070*/  IADD3 R4, P6, PT, R68, R164.reuse, RZ ;  /* 0x000000a444047210 */ /* 0x090fe20007fde0ff */
[----:B------:R-:W-:Y:S01]  /*29080*/  IMAD.X R3, R8, 0x1, R161, P3 ;  /* 0x0000000108037824 */ /* 0x000fe200018e06a1 */
[----:B------:R-:W-:Y:S01]  /*29090*/  SHF.R.S32.HI R11, RZ, 0x8, R11 ;  /* 0x00000008ff0b7819 */ /* 0x000fe2000001140b */
[----:B------:R-:W-:Y:S01]  /*290a0*/  VIADD R68, R68, UR32 ;  /* 0x0000002044447c36 */ /* 0x000fe20008000000 */
[----:B------:R-:W-:Y:S01]  /*290b0*/  SHF.R.S32.HI R13, RZ, 0x8, R13 ;  /* 0x00000008ff0d7819 */ /* 0x000fe2000001140d */
[----:B------:R-:W-:Y:S01]  /*290c0*/  IMAD.X R5, R8, 0x1, R165, P6 ;  /* 0x0000000108057824 */ /* 0x000fe200030e06a5 */
[----:B-1----:R-:W-:Y:S01]  /*290d0*/  ISETP.GE.AND P3, PT, R9, UR4, PT ;  /* 0x0000000409007c0c */ /* 0x002fe2000bf66270 */
[----:B------:R1:W-:Y:S01]  /*290e0*/  @P2 STG.E.U8 desc[UR20][R2.64], R11 ;  /* 0x0000000b02002986 */ /* 0x0003e2000c101114 */
[----:B--2---:R-:W-:Y:S01]  /*290f0*/  ISETP.LT.AND P2, PT, R144, UR9, !P5 ;  /* 0x0000000990007c0c */ /* 0x004fe2000ef41270 */
[----:B------:R-:W2:Y:S01]  /*29100*/  LDCU UR4, c[0x0][0x39c] ;  /* 0x00007380ff0477ac */ /* 0x000ea20008000800 */
[----:B0-----:R-:W-:Y:S01]  /*29110*/  ISETP.LT.AND P5, PT, R160, UR12, !P5 ;  /* 0x0000000ca0007c0c */ /* 0x001fe2000efa1270 */
[----:B------:R0:W-:Y:S01]  /*29120*/  @P1 STG.E.U8 desc[UR20][R4.64], R13 ;  /* 0x0000000d04001986 */ /* 0x0001e2000c101114 */
[----:B------:R-:W-:Y:S01]  /*29130*/  SHF.R.S32.HI R10, RZ, 0x1f, R68 ;  /* 0x0000001fff0a7819 */ /* 0x000fe20000011444 */
[----:B------:R-:W-:Y:S01]  /*29140*/  VIADD R9, R0, 0x2b ;  /* 0x0000002b00097836 */ /* 0x000fe20000000000 */
[C---:B------:R-:W-:Y:S01]  /*29150*/  IADD3 R6, P1, PT, R68.reuse, R145, RZ ;  /* 0x0000009144067210 */ /* 0x040fe20007f3e0ff */
[----:B------:R-:W4:Y:S01]  /*29160*/  LDCU UR9, c[0x0][0x398] ;  /* 0x00007300ff0977ac */ /* 0x000f220008000800 */
[----:B------:R-:W-:-:S02]  /*29170*/  IADD3 R8, P6, PT, R68, R164, RZ ;  /* 0x000000a444087210 */ /* 0x000fc40007fde0ff */
[----:B------:R-:W-:Y:S01]  /*29180*/  F2FP.SATFINITE.E4M3.F32.PACK_AB_MERGE_C R45, R45, R44, RZ ;  /* 0x0000002c2d2d723e */ /* 0x000fe200048070ff */
[C---:B------:R-:W-:Y:S01]  /*29190*/  IMAD.X R7, R10.reuse, 0x1, R161, P1 ;  /* 0x000000010a077824 */ /* 0x040fe200008e06a1 */
[----:B------:R-:W-:Y:S01]  /*291a0*/  ISETP.GE.AND P1, PT, R9, UR6, PT ;  /* 0x0000000609007c0c */ /* 0x000fe2000bf26270 */
[----:B------:R-:W-:Y:S01]  /*291b0*/  IMAD.X R9, R10, 0x1, R165, P6 ;  /* 0x000000010a097824 */ /* 0x000fe200030e06a5 */
[----:B------:R-:W-:Y:S01]  /*291c0*/  F2FP.SATFINITE.E4M3.F32.PACK_AB_MERGE_C R109, R109, R108, RZ ;  /* 0x0000006c6d6d723e */ /* 0x000fe200048070ff */
[----:B------:R-:W-:Y:S01]  /*291d0*/  VIADD R68, R68, UR32 ;  /* 0x0000002044447c36 */ /* 0x000fe20008000000 */
[----:B------:R-:W4:Y:S01]  /*291e0*/  LDCU UR12, c[0x0][0x398] ;  /* 0x00007300ff0c77ac */ /* 0x000f220008000800 */
[----:B---3--:R-:W-:Y:S01]  /*291f0*/  ISETP.LT.AND P6, PT, R144, UR10, !P4 ;  /* 0x0000000a90007c0c */ /* 0x008fe2000e7c1270 */
[----:B------:R-:W-:Y:S01]  /*29200*/  @P2 STG.E.U8 desc[UR20][R6.64], R45 ;  /* 0x0000002d06002986 */ /* 0x000fe2000c101114 */
[----:B-1----:R-:W-:Y:S01]  /*29210*/  VIADD R3, R0, 0x2c ;  /* 0x0000002c00037836 */ /* 0x002fe20000000000 */
[----:B------:R-:W-:Y:S01]  /*29220*/  SHF.R.S32.HI R10, RZ, 0x1f, R68 ;  /* 0x0000001fff0a7819 */ /* 0x000fe20000011444 */
[----:B------:R-:W1:Y:S01]  /*29230*/  LDCU UR6, c[0x0][0x39c] ;  /* 0x00007380ff0677ac */ /* 0x000e620008000800 */
[----:B------:R3:W-:Y:S01]  /*29240*/  @P5 STG.E.U8 desc[UR20][R8.64], R109 ;  /* 0x0000006d08005986 */ /* 0x0007e2000c101114 */
[----:B------:R-:W-:-:S02]  /*29250*/  IADD3 R2, P5, PT, R68, R145, RZ ;  /* 0x0000009144027210 */ /* 0x000fc40007fbe0ff */
[----:B0-----:R-:W-:Y:S01]  /*29260*/  PRMT R4, R45, 0x9910, RZ ;  /* 0x000099102d047816 */ /* 0x001fe200000000ff */
[----:B------:R-:W0:Y:S01]  /*29270*/  LDCU UR10, c[0x0][0x398] ;  /* 0x00007300ff0a77ac */ /* 0x000e220008000800 */
[----:B--2---:R-:W-:Y:S01]  /*29280*/  ISETP.GE.AND P2, PT, R3, UR4, PT ;  /* 0x0000000403007c0c */ /* 0x004fe2000bf46270 */
[----:B------:R-:W-:Y:S01]  /*29290*/  IMAD.X R3, R10, 0x1, R161, P5 ;  /* 0x000000010a037824 */ /* 0x000fe200028e06a1 */
[----:B------:R-:W2:Y:S01]  /*292a0*/  LDCU UR4, c[0x0][0x39c] ;  /* 0x00007380ff0477ac */ /* 0x000ea20008000800 */
[----:B---3--:R-:W-:Y:S02]  /*292b0*/  SHF.R.S32.HI R9, RZ, 0x8, R4 ;  /* 0x00000008ff097819 */ /* 0x008fe40000011404 */
[----:B----4-:R-:W-:Y:S01]  /*292c0*/  ISETP.LT.AND P5, PT, R160, UR9, !P4 ;  /* 0x00000009a0007c0c */ /* 0x010fe2000e7a1270 */
[----:B------:R-:W3:Y:S02]  /*292d0*/  LDCU UR9, c[0x0][0x398] ;  /* 0x00007300ff0977ac */ /* 0x000ee40008000800 */
[----:B------:R4:W-:Y:S01]  /*292e0*/  @P6 STG.E.U8 desc[UR20][R2.64], R9 ;  /* 0x0000000902006986 */ /* 0x0009e2000c101114 */
[C---:B------:R-:W-:Y:S01]  /*292f0*/  IADD3 R4, P6, PT, R68.reuse, R164, RZ ;  /* 0x000000a444047210 */ /* 0x040fe20007fde0ff */
[----:B------:R-:W-:Y:S01]  /*29300*/  VIADD R68, R68, UR32 ;  /* 0x0000002044447c36 */ /* 0x000fe20008000000 */
[----:B------:R-:W-:-:S02]  /*29310*/  PRMT R11, R109, 0x9910, RZ ;  /* 0x000099106d0b7816 */ /* 0x000fc400000000ff */
[----:B------:R-:W-:Y:S01]  /*29320*/  ISETP.LT.AND P4, PT, R144, UR12, !P3 ;  /* 0x0000000c90007c0c */ /* 0x000fe2000df81270 */
[----:B------:R-:W-:Y:S01]  /*29330*/  IMAD.X R5, R10, 0x1, R165, P6 ;  /* 0x000000010a057824 */ /* 0x000fe200030e06a5 */
[----:B------:R-:W-:Y:S01]  /*29340*/  SHF.R.S32.HI R8, RZ, 0x1f, R68 ;  /* 0x0000001fff087819 */ /* 0x000fe20000011444 */
[----:B------:R-:W0:Y:S01]  /*29350*/  LDCU UR12, c[0x0][0x398] ;  /* 0x00007300ff0c77ac */ /* 0x000e220008000800 */
[----:B------:R-:W-:Y:S02]  /*29360*/  IADD3 R6, P6, PT, R68, R145, RZ ;  /* 0x0000009144067210 */ /* 0x000fe40007fde0ff */
[----:B------:R-:W-:Y:S01]  /*29370*/  SHF.R.S32.HI R11, RZ, 0x8, R11 ;  /* 0x00000008ff0b7819 */ /* 0x000fe2000001140b */
[----:B----4-:R-:W-:Y:S01]  /*29380*/  VIADD R2, R0, 0x2d ;  /* 0x0000002d00027836 */ /* 0x010fe20000000000 */
[----:B------:R-:W-:Y:S01]  /*29390*/  ISETP.LT.AND P3, PT, R160, UR14, !P3 ;  /* 0x0000000ea0007c0c */ /* 0x000fe2000df61270 */
[----:B------:R-:W-:Y:S01]  /*293a0*/  IMAD.X R7, R8, 0x1, R161, P6 ;  /* 0x0000000108077824 */ /* 0x000fe200030e06a1 */
[----:B------:R-:W-:Y:S01]  /*293b0*/  F2FP.SATFINITE.E4M3.F32.PACK_AB_MERGE_C R47, R47, R46, RZ ;  /* 0x0000002e2f2f723e */ /* 0x000fe200048070ff */
[----:B------:R-:W-:Y:S01]  /*293c0*/  @P5 STG.E.U8 desc[UR20][R4.64], R11 ;  /* 0x0000000b04005986 */ /* 0x000fe2000c101114 */
[----:B--2---:R-:W-:Y:S01]  /*293d0*/  ISETP.GE.AND P6, PT, R2, UR4, PT ;  /* 0x0000000402007c0c */ /* 0x004fe2000bfc6270 */
[----:B------:R-:W-:Y:S01]  /*293e0*/  VIADD R3, R0, 0x2e ;  /* 0x0000002e00037836 */ /* 0x000fe20000000000 */
[----:B------:R-:W-:Y:S01]  /*293f0*/  IADD3 R2, P5, PT, R68, R164, RZ ;  /* 0x000000a444027210 */ /* 0x000fe20007fbe0ff */
[----:B------:R2:W-:Y:S01]  /*29400*/  @P4 STG.E.U8 desc[UR20][R6.64], R47 ;  /* 0x0000002f06004986 */ /* 0x0005e2000c101114 */
[----:B------:R-:W-:Y:S01]  /*29410*/  F2FP.SATFINITE.E4M3.F32.PACK_AB_MERGE_C R111, R111, R110, RZ ;  /* 0x0000006e6f6f723e */ /* 0x000fe200048070ff */
[----:B------:R-:W4:Y:S01]  /*29420*/  LDCU UR4, c[0x0][0x39c] ;  /* 0x00007380ff0477ac */ /* 0x000f220008000800 */
[----:B-1----:R-:W-:Y:S01]  /*29430*/  ISETP.GE.AND P4, PT, R3, UR6, PT ;  /* 0x0000000603007c0c */ /* 0x002fe2000bf86270 */
[----:B------:R-:W-:-:S02]  /*29440*/  IMAD.X R3, R8, 0x1, R165, P5 ;  /* 0x0000000108037824 */ /* 0x000fc400028e06a5 */
[----:B------:R-:W-:Y:S01]  /*29450*/  VIADD R68, R68, UR32 ;  /* 0x0000002044447c36 */ /* 0x000fe20008000000 */
[----:B0-----:R-:W-:Y:S01]  /*29460*/  ISETP.LT.AND P5, PT, R144, UR10, !P1 ;  /* 0x0000000a90007c0c */ /* 0x001fe2000cfa1270 */
[----:B------:R-:W0:Y:S01]  /*29470*/  LDCU UR6, c[0x0][0x398] ;  /* 0x00007300ff0677ac */ /* 0x000e220008000800 */
[----:B------:R1:W-:Y:S01]  /*29480*/  @P3 STG.E.U8 desc[UR20][R2.64], R111 ;  /* 0x0000006f02003986 */ /* 0x0003e2000c101114 */
[----:B------:R-:W-:Y:S02]  /*29490*/  PRMT R9, R47, 0x9910, RZ ;  /* 0x000099102f097816 */ /* 0x000fe400000000ff */
[----:B--2---:R-:W-:Y:S01]  /*294a0*/  SHF.R.S32.HI R6, RZ, 0x1f, R68 ;  /* 0x0000001fff067819 */ /* 0x004fe20000011444 */
[----:B------:R-:W2:Y:S01]  /*294b0*/  LDCU UR10, c[0x0][0x398] ;  /* 0x00007300ff0a77ac */ /* 0x000ea20008000800 */
[----:B------:R-:W-:Y:S02]  /*294c0*/  IADD3 R4, P3, PT, R68, R145, RZ ;  /* 0x0000009144047210 */ /* 0x000fe40007f7e0ff */
[----:B------:R-:W-:-:S03]  /*294d0*/  SHF.R.S32.HI R9, RZ, 0x8, R9 ;  /* 0x00000008ff097819 */ /* 0x000fc60000011409 */
[----:B------:R-:W-:Y:S01]  /*294e0*/  IMAD.X R5, R6, 0x1, R161, P3 ;  /* 0x0000000106057824 */ /* 0x000fe200018e06a1 */
[----:B---3--:R-:W-:Y:S01]  /*294f0*/  ISETP.LT.AND P1, PT, R160, UR9, !P1 ;  /* 0x00000009a0007c0c */ /* 0x008fe2000cf21270 */
[----:B------:R-:W3:Y:S01]  /*29500*/  LDCU UR9, c[0x0][0x398] ;  /* 0x00007300ff0977ac */ /* 0x000ee20008000800 */
[----:B------:R-:W-:Y:S02]  /*29510*/  PRMT R11, R111, 0x9910, RZ ;  /* 0x000099106f0b7816 */ /* 0x000fe400000000ff */
[----:B------:R2:W-:Y:S01]  /*29520*/  @P5 STG.E.U8 desc[UR20][R4.64], R9 ;  /* 0x0000000904005986 */ /* 0x0005e2000c101114 */
[C---:B-1----:R-:W-:Y:S02]  /*29530*/  IADD3 R2, P5, PT, R68.reuse, R164, RZ ;  /* 0x000000a444027210 */ /* 0x042fe40007fbe0ff */
[----:B------:R-:W-:Y:S01]  /*29540*/  SHF.R.S32.HI R11, RZ, 0x8, R11 ;  /* 0x00000008ff0b7819 */ /* 0x000fe2000001140b */
[----:B------:R-:W-:Y:S02]  /*29550*/  VIADD R68, R68, UR32 ;  /* 0x0000002044447c36 */ /* 0x000fe40008000000 */
[----:B------:R-:W-:Y:S01]  /*29560*/  IMAD.X R3, R6, 0x1, R165, P5 ;  /* 0x0000000106037824 */ /* 0x000fe200028e06a5 */
[----:B0-----:R-:W-:Y:S01]  /*29570*/  ISETP.LT.AND P3, PT, R144, UR6, !P2 ;  /* 0x0000000690007c0c */ /* 0x001fe2000d761270 */
[----:B--2---:R-:W-:-:S03]  /*29580*/  VIADD R4, R0, 0x2f ;  /* 0x0000002f00047836 */ /* 0x004fc60000000000 */
[----:B------:R0:W-:Y:S01]  /*29590*/  @P1 STG.E.U8 desc[UR20][R2.64], R11 ;  /* 0x0000000b02001986 */ /* 0x0001e2000c101114 */
[----:B------:R-:W-:Y:S02]  /*295a0*/  SHF.R.S32.HI R10, RZ, 0x1f, R68 ;  /* 0x0000001fff0a7819 */ /* 0x000fe40000011444 */
[----:B------:R-:W-:Y:S01]  /*295b0*/  F2FP.SATFINITE.E4M3.F32.PACK_AB_MERGE_C R49, R49, R48, RZ ;  /* 0x000000303131723e */ /* 0x000fe200048070ff */
[----:B------:R-:W-:Y:S01]  /*295c0*/  VIADD R8, R68, UR32 ;  /* 0x0000002044087c36 */ /* 0x000fe20008000000 */
[----:B----4-:R-:W-:Y:S01]  /*295d0*/  ISETP.GE.AND P1, PT, R4, UR4, PT ;  /* 0x0000000404007c0c */ /* 0x010fe2000bf26270 */
[----:B------:R-:W1:Y:S01]  /*295e0*/  LDCU UR4, c[0x0][0x39c] ;  /* 0x00007380ff0477ac */ /* 0x000e620008000800 */
[----:B------:R-:W-:Y:S02]  /*295f0*/  IADD3 R6, P5, PT, R68, R145, RZ ;  /* 0x0000009144067210 */ /* 0x000fe40007fbe0ff */
[----:B------:R-:W-:Y:S01]  /*29600*/  ISETP.LT.AND P2, PT, R160, UR10, !P2 ;  /* 0x0000000aa0007c0c */ /* 0x000fe2000d741270 */
[----:B------:R-:W2:Y:S02]  /*29610*/  LDCU UR6, c[0x0][0x398] ;  /* 0x00007300ff0677ac */ /* 0x000ea40008000800 */
[----:B------:R-:W-:Y:S01]  /*29620*/  IMAD.X R7, R10, 0x1, R161, P5 ;  /* 0x000000010a077824 */ /* 0x000fe200028e06a1 */
[----:B------:R-:W-:-:S02]  /*29630*/  IADD3 R4, P5, PT, R68, R164, RZ ;  /* 0x000000a444047210 */ /* 0x000fc40007fbe0ff */
[----:B------:R-:W-:Y:S01]  /*29640*/  F2FP.SATFINITE.E4M3.F32.PACK_AB_MERGE_C R113, R113, R112, RZ ;  /* 0x000000707171723e */ /* 0x000fe200048070ff */
[----:B------:R-:W-:Y:S01]  /*29650*/  VIADD R13, R0, 0x31 ;  /* 0x00000031000d7836 */ /* 0x000fe20000000000 */
[----:B------:R4:W-:Y:S01]  /*29660*/  @P3 STG.E.U8 desc[UR20][R6.64], R49 ;  /* 0x0000003106003986 */ /* 0x0009e2000c101114 */
[----:B---3--:R-:W-:Y:S01]  /*29670*/  ISETP.LT.AND P3, PT, R144, UR9, !P6 ;  /* 0x0000000990007c0c */ /* 0x008fe2000f761270 */
[----:B------:R-:W-:Y:S01]  /*29680*/  IMAD.X R5, R10, 0x1, R165, P5 ;  /* 0x000000010a057824 */ /* 0x000fe200028e06a5 */
[----:B------:R-:W-:Y:S01]  /*29690*/  SHF.R.S32.HI R12, RZ, 0x1f, R8 ;  /* 0x0000001fff0c7819 */ /* 0x000fe20000011408 */
[----:B------:R-:W3:Y:S01]  /*296a0*/  LDCU UR9, c[0x0][0x398] ;  /* 0x00007300ff0977ac */ /* 0x000ee20008000800 */
[----:B0-----:R-:W-:Y:S02]  /*296b0*/  IADD3 R2, P5, PT, R8, R145, RZ ;  /* 0x0000009108027210 */ /* 0x001fe40007fbe0ff */
[----:B------:R-:W-:Y:S01]  /*296c0*/  PRMT R9, R49, 0x9910, RZ ;  /* 0x0000991031097816 */ /* 0x000fe200000000ff */
[----:B------:R-:W-:Y:S01]  /*296d0*/  @P2 STG.E.U8 desc[UR20][R4.64], R113 ;  /* 0x0000007104002986 */ /* 0x000fe2000c101114 */
[----:B------:R-:W-:Y:S01]  /*296e0*/  F2FP.SATFINITE.E4M3.F32.PACK_AB_MERGE_C R51, R51, R50, RZ ;  /* 0x000000323333723e */ /* 0x000fe200048070ff */
[----:B------:R-:W0:Y:S01]  /*296f0*/  LDCU UR10, c[0x0][0x398] ;  /* 0x00007300ff0a77ac */ /* 0x000e220008000800 */
[----:B----4-:R-:W-:Y:S01]  /*29700*/  VIADD R6, R0, 0x30 ;  /* 0x0000003000067836 */ /* 0x010fe20000000000 */
[----:B------:R-:W-:Y:S01]  /*29710*/  SHF.R.S32.HI R9, RZ, 0x8, R9 ;  /* 0x00000008ff097819 */ /* 0x000fe20000011409 */
[----:B------:R-:W-:-:S03]  /*29720*/  IMAD.X R3, R12, 0x1, R161, P5 ;  /* 0x000000010c037824 */ /* 0x000fc600028e06a1 */
[----:B-1----:R-:W-:Y:S01]  /*29730*/  ISETP.GE.AND P2, PT, R6, UR4, PT ;  /* 0x0000000406007c0c */ /* 0x002fe2000bf46270 */
[----:B------:R-:W1:Y:S01]  /*29740*/  LDCU UR4, c[0x0][0x39c] ;  /* 0x00007380ff0477ac */ /* 0x000e620008000800 */
[----:B------:R4:W-:Y:S01]  /*29750*/  @P3 STG.E.U8 desc[UR20][R2.64], R9 ;  /* 0x0000000902003986 */ /* 0x0009e2000c101114 */
[C---:B------:R-:W-:Y:S01]  /*29760*/  IADD3 R6, P3, PT, R8.reuse, R164, RZ ;  /* 0x000000a408067210 */ /* 0x040fe20007f7e0ff */
[----:B------:R-:W-:Y:S01]  /*29770*/  VIADD R8, R8, UR32 ;  /* 0x0000002008087c36 */ /* 0x000fe20008000000 */
[----:B--2---:R-:W-:Y:S01]  /*29780*/  ISETP.LT.AND P6, PT, R160, UR6, !P6 ;  /* 0x00000006a0007c0c */ /* 0x004fe2000f7c1270 */
[----:B------:R-:W2:Y:S02]  /*29790*/  LDCU UR6, c[0x0][0x398] ;  /* 0x00007300ff0677ac */ /* 0x000ea40008000800 */
[----:B------:R-:W-:Y:S01]  /*297a0*/  IMAD.X R7, R12, 0x1, R165, P3 ;  /* 0x000000010c077824 */ /* 0x000fe200018e06a5 */
[----:B------:R-:W-:Y:S02]  /*297b0*/  SHF.R.S32.HI R10, RZ, 0x1f, R8 ;  /* 0x0000001fff0a7819 */ /* 0x000fe40000011408 */
[----:B----4-:R-:W-:-:S02]  /*297c0*/  IADD3 R2, P3, PT, R8, R145, RZ ;  /* 0x0000009108027210 */ /* 0x010fc40007f7e0ff */
[----:B------:R-:W-:Y:S02]  /*297d0*/  PRMT R11, R113, 0x9910, RZ ;  /* 0x00009910710b7816 */ /* 0x000fe400000000ff */
[----:B------:R-:W-:Y:S01]  /*297e0*/  ISETP.LT.AND P5, PT, R144, UR12, !P4 ;  /* 0x0000000c90007c0c */ /* 0x000fe2000e7a1270 */
[----:B------:R-:W-:Y:S01]  /*297f0*/  IMAD.X R3, R10, 0x1, R161, P3 ;  /* 0x000000010a037824 */ /* 0x000fe200018e06a1 */
[----:B---3--:R-:W-:Y:S01]  /*29800*/  ISETP.LT.AND P4, PT, R160, UR9, !P4 ;  /* 0x00000009a0007c0c */ /* 0x008fe2000e781270 */
[----:B------:R-:W3:Y:S01]  /*29810*/  LDCU UR9, c[0x0][0x398] ;  /* 0x00007300ff0977ac */ /* 0x000ee20008000800 */
[----:B-1----:R-:W-:Y:S02]  /*29820*/  ISETP.GE.AND P3, PT, R13, UR4, PT ;  /* 0x000000040d007c0c */ /* 0x002fe4000bf66270 */
[----:B------:R-:W-:Y:S01]  /*29830*/  SHF.R.S32.HI R11, RZ, 0x8, R11 ;  /* 0x00000008ff0b7819 */ /* 0x000fe2000001140b */
[----:B------:R-:W1:Y:S04]  /*29840*/  LDCU UR4, c[0x0][0x39c] ;  /* 0x00007380ff0477ac */ /* 0x000e680008000800 */
[----:B------:R4:W-:Y:S01]  /*29850*/  @P6 STG.E.U8 desc[UR20][R6.64], R11 ;  /* 0x0000000b06006986 */ /* 0x0009e2000c101114 */
[C---:B------:R-:W-:Y:S01]  /*29860*/  IADD3 R4, P6, PT, R8.reuse, R164, RZ ;  /* 0x000000a408047210 */ /* 0x040fe20007fde0ff */
[----:B------:R-:W-:Y:S01]  /*29870*/  VIADD R8, R8, UR32 ;  /* 0x0000002008087c36 */ /* 0x000fe20008000000 */
[----:B------:R-:W-:Y:S01]  /*29880*/  F2FP.SATFINITE.E4M3.F32.PACK_AB_MERGE_C R115, R115, R114, RZ ;  /* 0x000000727373723e */ /* 0x000fe200048070ff */
[----:B------:R0:W-:Y:S01]  /*29890*/  @P5 STG.E.U8 desc[UR20][R2.64], R51 ;  /* 0x0000003302005986 */ /* 0x0001e2000c101114 */
[----:B--2---:R-:W-:Y:S01]  /*298a0*/  ISETP.LT.AND P5, PT, R144, UR6, !P1 ;  /* 0x0000000690007c0c */ /* 0x004fe2000cfa1270 */
[----:B------:R-:W-:Y:S01]  /*298b0*/  IMAD.X R5, R10, 0x1, R165, P6 ;  /* 0x000000010a057824 */ /* 0x000fe200030e06a5 */
[----:B------:R-:W2:Y:S01]  /*298c0*/  LDCU UR6, c[0x0][0x39c] ;  /* 0x00007380ff0677ac */ /* 0x000ea20008000800 */
[----:B------:R-:W-:Y:S01]  /*298d0*/  SHF.R.S32.HI R10, RZ, 0x1f, R8 ;  /* 0x0000001fff0a7819 */ /* 0x000fe20000011408 */
[----:B------:R-:W2:Y:S01]  /*298e0*/  LDCU UR12, c[0x0][0x398] ;  /* 0x00007300ff0c77ac */ /* 0x000ea20008000800 */
[----:B----4-:R-:W-:Y:S01]  /*298f0*/  VIADD R7, R0, 0x32 ;  /* 0x0000003200077836 */ /* 0x010fe20000000000 */
[----:B------:R-:W-:Y:S01]  /*29900*/  IADD3 R6, P6, PT, R8, R145, RZ ;  /* 0x0000009108067210 */ /* 0x000fe20007fde0ff */
[----:B------:R4:W-:Y:S01]  /*29910*/  @P4 STG.E.U8 desc[UR20][R4.64], R115 ;  /* 0x0000007304004986 */ /* 0x0009e2000c101114 */
[----:B---3--:R-:W-:Y:S01]  /*29920*/  ISETP.LT.AND P1, PT, R160, UR9, !P1 ;  /* 0x00000009a0007c0c */ /* 0x008fe2000cf21270 */
[----:B------:R-:W3:Y:S01]  /*29930*/  LDCU UR9, c[0x0][0x398] ;  /* 0x00007300ff0977ac */ /* 0x000ee20008000800 */
[----:B-1----:R-:W-:Y:S01]  /*29940*/  ISETP.GE.AND P4, PT, R7, UR4, PT ;  /* 0x0000000407007c0c */ /* 0x002fe2000bf86270 */
[----:B------:R-:W-:Y:S01]  /*29950*/  IMAD.X R7, R10, 0x1, R161, P6 ;  /* 0x000000010a077824 */ /* 0x000fe200030e06a1 */
[----:B------:R-:W-:Y:S01]  /*29960*/  PRMT R9, R51, 0x9910, RZ ;  /* 0x0000991033097816 */ /* 0x000fe200000000ff */
[----:B------:R-:W1:Y:S01]  /*29970*/  LDCU UR4, c[0x0][0x39c] ;  /* 0x00007380ff0477ac */ /* 0x000e620008000800 */
[----:B0-----:R-:W-:-:S02]  /*29980*/  IADD3 R2, P6, PT, R8, R164, RZ ;  /* 0x000000a408027210 */ /* 0x001fc40007fde0ff */
[----:B------:R-:W-:Y:S02]  /*29990*/  PRMT R11, R115, 0x9910, RZ ;  /* 0x00009910730b7816 */ /* 0x000fe400000000ff */
[----:B------:R-:W-:Y:S01]  /*299a0*/  SHF.R.S32.HI R9, RZ, 0x8, R9 ;  /* 0x00000008ff097819 */ /* 0x000fe20000011409 */
[----:B------:R-:W-:Y:S01]  /*299b0*/  IMAD.X R3, R10, 0x1, R165, P6 ;  /* 0x000000010a037824 */ /* 0x000fe200030e06a5 */
[----:B------:R-:W-:Y:S01]  /*299c0*/  SHF.R.S32.HI R11, RZ, 0x8, R11 ;  /* 0x00000008ff0b7819 */ /* 0x000fe2000001140b */
[----:B----4-:R-:W-:Y:S02]  /*299d0*/  VIADD R5, R0, 0x33 ;  /* 0x0000003300057836 */ /* 0x010fe40000000000 */
[----:B------:R-:W-:Y:S01]  /*299e0*/  VIADD R8, R8, UR32 ;  /* 0x0000002008087c36 */ /* 0x000fe20008000000 */
[----:B------:R0:W-:Y:S04]  /*299f0*/  @P5 STG.E.U8 desc[UR20][R6.64], R9 ;  /* 0x0000000906005986 */ /* 0x0001e8000c101114 */
[----:B------:R4:W-:Y:S01]  /*29a00*/  @P1 STG.E.U8 desc[UR20][R2.64], R11 ;  /* 0x0000000b02001986 */ /* 0x0009e2000c101114 */
[----:B--2---:R-:W-:Y:S01]  /*29a10*/  ISETP.GE.AND P1, PT, R5, UR6, PT ;  /* 0x0000000605007c0c */ /* 0x004fe2000bf26270 */
[----:B------:R-:W2:Y:S01]  /*29a20*/  LDCU UR6, c[0x0][0x398] ;  /* 0x00007300ff0677ac */ /* 0x000ea20008000800 */
[----:B------:R-:W-:-:S02]  /*29a30*/  SHF.R.S32.HI R10, RZ, 0x1f, R8 ;  /* 0x0000001fff0a7819 */ /* 0x000fc40000011408 */
[----:B------:R-:W-:Y:S02]  /*29a40*/  IADD3 R4, P6, PT, R8, R145, RZ ;  /* 0x0000009108047210 */ /* 0x000fe40007fde0ff */
[----:B------:R-:W-:Y:S01]  /*29a50*/  ISETP.LT.AND P5, PT, R144, UR10, !P2 ;  /* 0x0000000a90007c0c */ /* 0x000fe2000d7a1270 */
[----:B------:R-:W1:Y:S01]  /*29a60*/  LDCU UR10, c[0x0][0x398] ;  /* 0x00007300ff0a77ac */ /* 0x000e620008000800 */
[----:B------:R-:W-:Y:S01]  /*29a70*/  ISETP.LT.AND P2, PT, R160, UR12, !P2 ;  /* 0x0000000ca0007c0c */ /* 0x000fe2000d741270 */
[----:B------:R-:W-:Y:S01]  /*29a80*/  IMAD.X R5, R10, 0x1, R161, P6 ;  /* 0x000000010a057824 */ /* 0x000fe200030e06a1 */
[C---:B0-----:R-:W-:Y:S01]  /*29a90*/  IADD3 R6, P6, PT, R8.reuse, R164, RZ ;  /* 0x000000a408067210 */ /* 0x041fe20007fde0ff */
[----:B------:R-:W-:Y:S01]  /*29aa0*/  VIADD R8, R8, UR32 ;  /* 0x0000002008087c36 */ /* 0x000fe20008000000 */
[----:B------:R-:W-:Y:S01]  /*29ab0*/  F2FP.SATFINITE.E4M3.F32.PACK_AB_MERGE_C R53, R53, R52, RZ ;  /* 0x000000343535723e */ /* 0x000fe200048070ff */
[----:B----4-:R-:W-:Y:S01]  /*29ac0*/  VIADD R3, R0, 0x34 ;  /* 0x0000003400037836 */ /* 0x010fe20000000000 */
[----:B------:R-:W-:Y:S01]  /*29ad0*/  F2FP.SATFINITE.E4M3.F32.PACK_AB_MERGE_C R117, R117, R116, RZ ;  /* 0x000000747575723e */ /* 0x000fe200048070ff */
[----:B------:R-:W-:Y:S01]  /*29ae0*/  IMAD.X R7, R10, 0x1, R165, P6 ;  /* 0x000000010a077824 */ /* 0x000fe200030e06a5 */
[----:B------:R-:W-:-:S02]  /*29af0*/  SHF.R.S32.HI R10, RZ, 0x1f, R8 ;  /* 0x0000001fff0a7819 */ /* 0x000fc40000011408 */
[----:B------:R-:W-:Y:S01]  /*29b00*/  IADD3 R2, P6, PT, R8, R145, RZ ;  /* 0x0000009108027210 */ /* 0x000fe20007fde0ff */
[----:B------:R0:W-:Y:S01]  /*29b10*/  @P5 STG.E.U8 desc[UR20][R4.64], R53 ;  /* 0x0000003504005986 */ /* 0x0001e2000c101114 */
[----:B---3--:R-:W-:Y:S01]  /*29b20*/  ISETP.LT.AND P5, PT, R144, UR9, !P3 ;  /* 0x0000000990007c0c */ /* 0x008fe2000dfa1270 */
[----:B------:R-:W3:Y:S01]  /*29b30*/  LDCU UR9, c[0x0][0x398] ;  /* 0x00007300ff0977ac */ /* 0x000ee20008000800 */
[----:B--2---:R-:W-:Y:S01]  /*29b40*/  ISETP.LT.AND P3, PT, R160, UR6, !P3 ;  /* 0x00000006a0007c0c */ /* 0x004fe2000df61270 */
[----:B------:R2:W-:Y:S01]  /*29b50*/  @P2 STG.E.U8 desc[UR20][R6.64], R117 ;  /* 0x0000007506002986 */ /* 0x0005e2000c101114 */
[----:B-1----:R-:W-:Y:S01]  /*29b60*/  ISETP.GE.AND P2, PT, R3, UR4, PT ;  /* 0x0000000403007c0c */ /* 0x002fe2000bf46270 */
[----:B------:R-:W1:Y:S01]  /*29b70*/  LDCU UR4, c[0x0][0x398] ;  /* 0x00007300ff0477ac */ /* 0x000e620008000800 */
[----:B------:R-:W-:Y:S01]  /*29b80*/  PRMT R9, R53, 0x9910, RZ ;  /* 0x0000991035097816 */ /* 0x000fe200000000ff */
[----:B------:R-:W-:Y:S01]  /*29b90*/  IMAD.X R3, R10, 0x1, R161, P6 ;  /* 0x000000010a037824 */ /* 0x000fe200030e06a1 */
[----:B------:R-:W-:Y:S01]  /*29ba0*/  PRMT R11, R117, 0x9910, RZ ;  /* 0x00009910750b7816 */ /* 0x000fe200000000ff */
[----:B------:R-:W4:Y:S01]  /*29bb0*/  LDCU UR6, c[0x0][0x398] ;  /* 0x00007300ff0677ac */ /* 0x000f220008000800 */
[----:B0-----:R-:W-:-:S02]  /*29bc0*/  IADD3 R4, P6, PT, R8, R164, RZ ;  /* 0x000000a408047210 */ /* 0x001fc40007fde0ff */
[----:B------:R-:W-:Y:S02]  /*29bd0*/  SHF.R.S32.HI R9, RZ, 0x8, R9 ;  /* 0x00000008ff097819 */ /* 0x000fe40000011409 */
[----:B------:R-:W-:Y:S01]  /*29be0*/  SHF.R.S32.HI R11, RZ, 0x8, R11 ;  /* 0x00000008ff0b7819 */ /* 0x000fe2000001140b */
[----:B------:R-:W-:Y:S02]  /*29bf0*/  IMAD.X R5, R10, 0x1, R165, P6 ;  /* 0x000000010a057824 */ /* 0x000fe400030e06a5 */
[----:B--2---:R-:W-:Y:S01]  /*29c00*/  VIADD R7, R0, 0x35 ;  /* 0x0000003500077836 */ /* 0x004fe20000000000 */
[----:B------:R0:W-:Y:S01]  /*29c10*/  @P5 STG.E.U8 desc[UR20][R2.64], R9 ;  /* 0x0000000902005986 */ /* 0x0001e2000c101114 */
[----:B------:R-:W-:Y:S01]  /*29c20*/  VIADD R8, R8, UR32 ;  /* 0x0000002008087c36 */ /* 0x000fe20008000000 */
[----:B------:R-:W-:Y:S01]  /*29c30*/  ISETP.LT.AND P5, PT, R144, UR10, !P4 ;  /* 0x0000000a90007c0c */ /* 0x000fe2000e7a1270 */
[----:B------:R-:W2:Y:S01]  /*29c40*/  LDCU UR10, c[0x0][0x398] ;  /* 0x00007300ff0a77ac */ /* 0x000ea20008000800 */
[----:B------:R2:W-:Y:S01]  /*29c50*/  @P3 STG.E.U8 desc[UR20][R4.64], R11 ;  /* 0x0000000b04003986 */ /* 0x0005e2000c101114 */
[----:B------:R-:W-:-:S02]  /*29c60*/  ISETP.GE.AND P3, PT, R7, UR5, PT ;  /* 0x0000000507007c0c */ /* 0x000fc4000bf66270 */
[----:B------:R-:W-:Y:S01]  /*29c70*/  SHF.R.S32.HI R10, RZ, 0x1f, R8 ;  /* 0x0000001fff0a7819 */ /* 0x000fe20000011408 */
[----:B------:R-:W3:Y:S01]  /*29c80*/  LDCU UR5, c[0x0][0x398] ;  /* 0x00007300ff0577ac */ /* 0x000ee20008000800 */
[----:B------:R-:W-:Y:S02]  /*29c90*/  IADD3 R6, P6, PT, R8, R145, RZ ;  /* 0x0000009108067210 */ /* 0x000fe40007fde0ff */
[----:B-1----:R-:W-:Y:S01]  /*29ca0*/  ISETP.LT.AND P4, PT, R160, UR4, !P4 ;  /* 0x00000004a0007c0c */ /* 0x002fe2000e781270 */
[----:B------:R-:W1:Y:S01]  /*29cb0*/  LDCU UR4, c[0x0][0x398] ;  /* 0x00007300ff0477ac */ /* 0x000e620008000800 */
[----:B------:R-:W-:Y:S01]  /*29cc0*/  F2FP.SATFINITE.E4M3.F32.PACK_AB_MERGE_C R55, R55, R54, RZ ;  /* 0x000000363737723e */ /* 0x000fe200048070ff */
[----:B------:R-:W-:Y:S01]  /*29cd0*/  IMAD.X R7, R10, 0x1, R161, P6 ;  /* 0x000000010a077824 */ /* 0x000fe200030e06a1 */
[C---:B0-----:R-:W-:Y:S01]  /*29ce0*/  IADD3 R2, P6, PT, R8.reuse, R164, RZ ;  /* 0x000000a408027210 */ /* 0x041fe20007fde0ff */
[----:B------:R-:W-:Y:S01]  /*29cf0*/  VIADD R8, R8, UR32 ;  /* 0x0000002008087c36 */ /* 0x000fe20008000000 */
[----:B------:R-:W-:-:S02]  /*29d00*/  F2FP.SATFINITE.E4M3.F32.PACK_AB_MERGE_C R119, R119, R118, RZ ;  /* 0x000000767777723e */ /* 0x000fc400048070ff */
[----:B------:R0:W-:Y:S01]  /*29d10*/  @P5 STG.E.U8 desc[UR20][R6.64], R55 ;  /* 0x0000003706005986 */ /* 0x0001e2000c101114 */
[----:B----4-:R-:W-:Y:S01]  /*29d20*/  ISETP.LT.AND P5, PT, R144, UR6, !P1 ;  /* 0x0000000690007c0c */ /* 0x010fe2000cfa1270 */
[----:B------:R-:W-:Y:S01]  /*29d30*/  IMAD.X R3, R10, 0x1, R165, P6 ;  /* 0x000000010a037824 */ /* 0x000fe200030e06a5 */
[----:B------:R-:W-:Y:S01]  /*29d40*/  SHF.R.S32.HI R10, RZ, 0x1f, R8 ;  /* 0x0000001fff0a7819 */ /* 0x000fe20000011408 */
[----:B--2---:R-:W-:Y:S01]  /*29d50*/  VIADD R5, R0, 0x36 ;  /* 0x0000003600057836 */ /* 0x004fe20000000000 */
[----:B------:R-:W-:Y:S01]  /*29d60*/  IADD3 R4, P6, PT, R8, R145, RZ ;  /* 0x0000009108047210 */ /* 0x000fe20007fde0ff */
[----:B------:R-:W2:Y:S01]  /*29d70*/  LDCU UR6, c[0x0][0x398] ;  /* 0x00007300ff0677ac */ /* 0x000ea20008000800 */
[----:B------:R-:W-:Y:S01]  /*29d80*/  PRMT R9, R55, 0x9910, RZ ;  /* 0x0000991037097816 */ /* 0x000fe200000000ff */
[----:B------:R4:W-:Y:S01]  /*29d90*/  @P4 STG.E.U8 desc[UR20][R2.64], R119 ;  /* 0x0000007702004986 */ /* 0x0009e2000c101114 */
[----:B------:R-:W-:Y:S01]  /*29da0*/  ISETP.GE.AND P4, PT, R5, UR11, PT ;  /* 0x0000000b05007c0c */ /* 0x000fe2000bf86270 */
[----:B------:R-:W-:Y:S01]  /*29db0*/  IMAD.X R5, R10, 0x1, R161, P6 ;  /* 0x000000010a057824 */ /* 0x000fe200030e06a1 */
[----:B---3--:R-:W-:Y:S01]  /*29dc0*/  ISETP.LT.AND P1, PT, R160, UR5, !P1 ;  /* 0x00000005a0007c0c */ /* 0x008fe2000cf21270 */
[----:B------:R-:W3:Y:S01]  /*29dd0*/  LDCU UR5, c[0x0][0x398] ;  /* 0x00007300ff0577ac */ /* 0x000ee20008000800 */
[----:B------:R-:W-:-:S02]  /*29de0*/  SHF.R.S32.HI R9, RZ, 0x8, R9 ;  /* 0x00000008ff097819 */ /* 0x000fc40000011409 */
[C---:B0-----:R-:W-:Y:S01]  /*29df0*/  IADD3 R6, P6, PT, R8.reuse, R164, RZ ;  /* 0x000000a408067210 */ /* 0x041fe20007fde0ff */
[----:B------:R-:W-:Y:S01]  /*29e00*/  VIADD R8, R8, UR32 ;  /* 0x0000002008087c36 */ /* 0x000fe20008000000 */
[----:B------:R-:W-:Y:S01]  /*29e10*/  PRMT R11, R119, 0x9910, RZ ;  /* 0x00009910770b7816 */ /* 0x000fe200000000ff */
[----:B------:R0:W-:Y:S01]  /*29e20*/  @P5 STG.E.U8 desc[UR20][R4.64], R9 ;  /* 0x0000000904005986 */ /* 0x0001e2000c101114 */
[----:B-1----:R-:W-:Y:S01]  /*29e30*/  ISETP.LT.AND P5, PT, R144, UR4, !P2 ;  /* 0x0000000490007c0c */ /* 0x002fe2000d7a1270 */
[----:B------:R-:W-:Y:S01]  /*29e40*/  IMAD.X R7, R10, 0x1, R165, P6 ;  /* 0x000000010a077824 */ /* 0x000fe200030e06a5 */
[----:B------:R-:W-:Y:S01]  /*29e50*/  SHF.R.S32.HI R11, RZ, 0x8, R11 ;  /* 0x00000008ff0b7819 */ /* 0x000fe2000001140b */
[----:B----4-:R-:W-:Y:S01]  /*29e60*/  VIADD R3, R0, 0x37 ;  /* 0x0000003700037836 */ /* 0x010fe20000000000 */
[----:B------:R-:W-:Y:S01]  /*29e70*/  SHF.R.S32.HI R10, RZ, 0x1f, R8 ;  /* 0x0000001fff0a7819 */ /* 0x000fe20000011408 */
[----:B------:R-:W1:Y:S01]  /*29e80*/  LDCU UR4, c[0x0][0x398] ;  /* 0x00007300ff0477ac */ /* 0x000e620008000800 */
[----:B------:R-:W-:Y:S01]  /*29e90*/  IADD3 R2, P6, PT, R8, R145, RZ ;  /* 0x0000009108027210 */ /* 0x000fe20007fde0ff */
[----:B------:R4:W-:Y:S01]  /*29ea0*/  @P1 STG.E.U8 desc[UR20][R6.64], R11 ;  /* 0x0000000b06001986 */ /* 0x0009e2000c101114 */
[----:B------:R-:W-:Y:S01]  /*29eb0*/  ISETP.GE.AND P1, PT, R3, UR7, PT ;  /* 0x0000000703007c0c */ /* 0x000fe2000bf26270 */
[----:B------:R-:W1:Y:S01]  /*29ec0*/  LDCU UR7, c[0x0][0x398] ;  /* 0x00007300ff0777ac */ /* 0x000e620008000800 */
[----:B--2---:R-:W-:Y:S01]  /*29ed0*/  ISETP.LT.AND P2, PT, R160, UR6, !P2 ;  /* 0x00000006a0007c0c */ /* 0x004fe2000d741270 */
[----:B------:R-:W-:Y:S01]  /*29ee0*/  IMAD.X R3, R10, 0x1, R161, P6 ;  /* 0x000000010a037824 */ /* 0x000fe200030e06a1 */
[----:B------:R-:W-:Y:S01]  /*29ef0*/  F2FP.SATFINITE.E4M3.F32.PACK_AB_MERGE_C R57, R57, R56, RZ ;  /* 0x000000383939723e */ /* 0x000fe200048070ff */
[----:B------:R-:W2:Y:S01]  /*29f00*/  LDCU UR6, c[0x0][0x398] ;  /* 0x00007300ff0677ac */ /* 0x000ea20008000800 */
[C---:B0-----:R-:W-:Y:S01]  /*29f10*/  IADD3 R4, P6, PT, R8.reuse, R164, RZ ;  /* 0x000000a408047210 */ /* 0x041fe20007fde0ff */
[----:B------:R-:W-:-:S02]  /*29f20*/  VIADD R8, R8, UR32 ;  /* 0x0000002008087c36 */ /* 0x000fc40008000000 */
[----:B------:R0:W-:Y:S01]  /*29f30*/  @P5 STG.E.U8 desc[UR20][R2.64], R57 ;  /* 0x0000003902005986 */ /* 0x0001e2000c101114 */
[----:B---3--:R-:W-:Y:S01]  /*29f40*/  ISETP.LT.AND P5, PT, R144, UR5, !P3 ;  /* 0x0000000590007c0c */ /* 0x008fe2000dfa1270 */
[----:B------:R-:W-:Y:S01]  /*29f50*/  IMAD.X R5, R10, 0x1, R165, P6 ;  /* 0x000000010a057824 */ /* 0x000fe200030e06a5 */
[----:B------:R-:W-:Y:S01]  /*29f60*/  F2FP.SATFINITE.E4M3.F32.PACK_AB_MERGE_C R121, R121, R120, RZ ;  /* 0x000000787979723e */ /* 0x000fe200048070ff */
[----:B----4-:R-:W-:Y:S01]  /*29f70*/  VIADD R7, R0, 0x38 ;  /* 0x0000003800077836 */ /* 0x010fe20000000000 */
[----:B------:R-:W-:Y:S01]  /*29f80*/  SHF.R.S32.HI R10, RZ, 0x1f, R8 ;  /* 0x0000001fff0a7819 */ /* 0x000fe20000011408 */
[----:B------:R-:W3:Y:S01]  /*29f90*/  LDCU UR5, c[0x0][0x398] ;  /* 0x00007300ff0577ac */ /* 0x000ee20008000800 */
[----:B------:R-:W-:Y:S02]  /*29fa0*/  IADD3 R6, P6, PT, R8, R145, RZ ;  /* 0x0000009108067210 */ /* 0x000fe40007fde0ff */
[----:B------:R-:W-:Y:S01]  /*29fb0*/  PRMT R9, R57, 0x9910, RZ ;  /* 0x0000991039097816 */ /* 0x000fe200000000ff */
[----:B------:R4:W-:Y:S01]  /*29fc0*/  @P2 STG.E.U8 desc[UR20][R4.64], R121 ;  /* 0x0000007904002986 */ /* 0x0009e2000c101114 */
[----:B------:R-:W-:Y:S01]  /*29fd0*/  ISETP.GE.AND P2, PT, R7, UR27, PT ;  /* 0x0000001b07007c0c */ /* 0x000fe2000bf46270 */
[----:B------:R-:W-:Y:S01]  /*29fe0*/  IMAD.X R7, R10, 0x1, R161, P6 ;  /* 0x000000010a077824 */ /* 0x000fe200030e06a1 */
[----:B-1----:R-:W-:Y:S01]  /*29ff0*/  ISETP.LT.AND P3, PT, R160, UR4, !P3 ;  /* 0x00000004a0007c0c */ /* 0x002fe2000df61270 */
[----:B------:R-:W1:Y:S01]  /*2a000*/  LDCU UR4, c[0x0][0x398] ;  /* 0x00007300ff0477ac */ /* 0x000e620008000800 */
[----:B------:R-:W-:-:S02]  /*2a010*/  SHF.R.S32.HI R9, RZ, 0x8, R9 ;  /* 0x00000008ff097819 */ /* 0x000fc40000011409 */
[C---:B0-----:R-:W-:Y:S01]  /*2a020*/  IADD3 R2, P6, PT, R8.reuse, R164, RZ ;  /* 0x000000a408027210 */ /* 0x041fe20007fde0ff */
[----:B------:R-:W-:Y:S01]  /*2a030*/  VIADD R8, R8, UR32 ;  /* 0x0000002008087c36 */ /* 0x000fe20008000000 */
[----:B------:R-:W-:Y:S01]  /*2a040*/  PRMT R11, R121, 0x9910, RZ ;  /* 0x00009910790b7816 */ /* 0x000fe200000000ff */
[----:B------:R0:W-:Y:S01]  /*2a050*/  @P5 STG.E.U8 desc[UR20][R6.64], R9 ;  /* 0x0000000906005986 */ /* 0x0001e2000c101114 */
[----:B--2---:R-:W-:Y:S01]  /*2a060*/  ISETP.LT.AND P5, PT, R144, UR6, !P4 ;  /* 0x0000000690007c0c */ /* 0x004fe2000e7a1270 */
[----:B------:R-:W-:Y:S01]  /*2a070*/  IMAD.X R3, R10, 0x1, R165, P6 ;  /* 0x000000010a037824 */ /* 0x000fe200030e06a5 */
[----:B------:R-:W-:Y:S01]  /*2a080*/  SHF.R.S32.HI R11, RZ, 0x8, R11 ;  /* 0x00000008ff0b7819 */ /* 0x000fe2000001140b */
[----:B----4-:R-:W-:Y:S01]  /*2a090*/  VIADD R5, R0, 0x39 ;  /* 0x0000003900057836 */ /* 0x010fe20000000000 */
[----:B------:R-:W-:Y:S01]  /*2a0a0*/  SHF.R.S32.HI R10, RZ, 0x1f, R8 ;  /* 0x0000001fff0a7819 */ /* 0x000fe20000011408 */
[----:B------:R-:W2:Y:S01]  /*2a0b0*/  LDCU UR6, c[0x0][0x398] ;  /* 0x00007300ff0677ac */ /* 0x000ea20008000800 */
[----:B------:R-:W-:Y:S01]  /*2a0c0*/  IADD3 R4, P6, PT, R8, R145, RZ ;  /* 0x0000009108047210 */ /* 0x000fe20007fde0ff */
[----:B------:R4:W-:Y:S01]  /*2a0d0*/  @P3 STG.E.U8 desc[UR20][R2.64], R11 ;  /* 0x0000000b02003986 */ /* 0x0009e2000c101114 */
[----:B------:R-:W-:-:S02]  /*2a0e0*/  ISETP.GE.AND P3, PT, R5, UR25, PT ;  /* 0x0000001905007c0c */ /* 0x000fc4000bf66270 */
[----:B---3--:R-:W-:Y:S01]  /*2a0f0*/  ISETP.LT.AND P4, PT, R160, UR5, !P4 ;  /* 0x00000005a0007c0c */ /* 0x008fe2000e781270 */
[----:B------:R-:W-:Y:S01]  /*2a100*/  IMAD.X R5, R10, 0x1, R161, P6 ;  /* 0x000000010a057824 */ /* 0x000fe200030e06a1 */
[----:B------:R-:W-:Y:S01]  /*2a110*/  F2FP.SATFINITE.E4M3.F32.PACK_AB_MERGE_C R59, R59, R58, RZ ;  /* 0x0000003a3b3b723e */ /* 0x000fe200048070ff */
[----:B------:R-:W3:Y:S01]  /*2a120*/  LDCU UR5, c[0x0][0x398] ;  /* 0x00007300ff0577ac */ /* 0x000ee20008000800 */
[C---:B0-----:R-:W-:Y:S01]  /*2a130*/  IADD3 R6, P6, PT, R8.reuse, R164, RZ ;  /* 0x000000a408067210 */ /* 0x041fe20007fde0ff */
[----:B------:R-:W-:Y:S02]  /*2a140*/  VIADD R8, R8, UR32 ;  /* 0x0000002008087c36 */ /* 0x000fe40008000000 */
[----:B------:R0:W-:Y:S01]  /*2a150*/  @P5 STG.E.U8 desc[UR20][R4.64], R59 ;  /* 0x0000003b04005986 */ /* 0x0001e2000c101114 */
[----:B-1----:R-:W-:Y:S01]  /*2a160*/  ISETP.LT.AND P5, PT, R144, UR4, !P1 ;  /* 0x0000000490007c0c */ /* 0x002fe2000cfa1270 */
[----:B------:R-:W-:Y:S01]  /*2a170*/  IMAD.X R7, R10, 0x1, R165, P6 ;  /* 0x000000010a077824 */ /* 0x000fe200030e06a5 */
[----:B------:R-:W-:Y:S01]  /*2a180*/  F2FP.SATFINITE.E4M3.F32.PACK_AB_MERGE_C R123, R123, R122, RZ ;  /* 0x0000007a7b7b723e */ /* 0x000fe200048070ff */
[----:B----4-:R-:W-:Y:S01]  /*2a190*/  VIADD R3, R0, 0x3a ;  /* 0x0000003a00037836 */ /* 0x010fe20000000000 */
[----:B------:R-:W-:Y:S01]  /*2a1a0*/  SHF.R.S32.HI R10, RZ, 0x1f, R8 ;  /* 0x0000001fff0a7819 */ /* 0x000fe20000011408 */
[----:B------:R-:W1:Y:S01]  /*2a1b0*/  LDCU UR4, c[0x0][0x398] ;  /* 0x00007300ff0477ac */ /* 0x000e620008000800 */
[----:B------:R-:W-:-:S02]  /*2a1c0*/  IADD3 R2, P6, PT, R8, R145, RZ ;  /* 0x0000009108027210 */ /* 0x000fc40007fde0ff */
[----:B------:R-:W-:Y:S01]  /*2a1d0*/  PRMT R9, R59, 0x9910, RZ ;  /* 0x000099103b097816 */ /* 0x000fe200000000ff */
[----:B------:R4:W-:Y:S01]  /*2a1e0*/  @P4 STG.E.U8 desc[UR20][R6.64], R123 ;  /* 0x0000007b06004986 */ /* 0x0009e2000c101114 */
[----:B------:R-:W-:Y:S01]  /*2a1f0*/  ISETP.GE.AND P4, PT, R3, UR23, PT ;  /* 0x0000001703007c0c */ /* 0x000fe2000bf86270 */
[----:B------:R-:W-:Y:S01]  /*2a200*/  IMAD.X R3, R10, 0x1, R161, P6 ;  /* 0x000000010a037824 */ /* 0x000fe200030e06a1 */
[----:B------:R-:W-:Y:S02]  /*2a210*/  SHF.R.S32.HI R9, RZ, 0x8, R9 ;  /* 0x00000008ff097819 */ /* 0x000fe40000011409 */
[----:B--2---:R-:W-:Y:S01]  /*2a220*/  ISETP.LT.AND P1, PT, R160, UR6, !P1 ;  /* 0x00000006a0007c0c */ /* 0x004fe2000cf21270 */
[----:B------:R-:W2:Y:S01]  /*2a230*/  LDCU UR6, c[0x0][0x398] ;  /* 0x00007300ff0677ac */ /* 0x000ea20008000800 */
[C---:B0-----:R-:W-:Y:S01]  /*2a240*/  IADD3 R4, P6, PT, R8.reuse, R164, RZ ;  /* 0x000000a408047210 */ /* 0x041fe20007fde0ff */
[----:B------:R0:W-:Y:S01]  /*2a250*/  @P5 STG.E.U8 desc[UR20][R2.64], R9 ;  /* 0x0000000902005986 */ /* 0x0001e2000c101114 */
[----:B------:R-:W-:Y:S01]  /*2a260*/  PRMT R11, R123, 0x9910, RZ ;  /* 0x000099107b0b7816 */ /* 0x000fe200000000ff */
[----:B------:R-:W-:Y:S01]  /*2a270*/  VIADD R8, R8, UR32 ;  /* 0x0000002008087c36 */ /* 0x000fe20008000000 */
[----:B---3--:R-:W-:Y:S01]  /*2a280*/  ISETP.LT.AND P5, PT, R144, UR5, !P2 ;  /* 0x0000000590007c0c */ /* 0x008fe2000d7a1270 */
[----:B------:R-:W3:Y:S01]  /*2a290*/  LDCU UR5, c[0x0][0x398] ;  /* 0x00007300ff0577ac */ /* 0x000ee20008000800 */
[----:B------:R-:W-:Y:S01]  /*2a2a0*/  SHF.R.S32.HI R11, RZ, 0x8, R11 ;  /* 0x00000008ff0b7819 */ /* 0x000fe2000001140b */
[----:B------:R-:W-:Y:S01]  /*2a2b0*/  IMAD.X R5, R10, 0x1, R165, P6 ;  /* 0x000000010a057824 */ /* 0x000fe200030e06a5 */
[----:B------:R-:W-:-:S02]  /*2a2c0*/  SHF.R.S32.HI R10, RZ, 0x1f, R8 ;  /* 0x0000001fff0a7819 */ /* 0x000fc40000011408 */
[----:B----4-:R-:W-:Y:S01]  /*2a2d0*/  IADD3 R6, P6, PT, R8, R145, RZ ;  /* 0x0000009108067210 */ /* 0x010fe20007fde0ff */
[----:B0-----:R-:W-:Y:S01]  /*2a2e0*/  VIADD R2, R0, 0x3b ;  /* 0x0000003b00027836 */ /* 0x001fe20000000000 */
[----:B-1----:R-:W-:Y:S01]  /*2a2f0*/  ISETP.LT.AND P2, PT, R160, UR4, !P2 ;  /* 0x00000004a0007c0c */ /* 0x002fe2000d741270 */
[----:B------:R0:W-:Y:S01]  /*2a300*/  @P1 STG.E.U8 desc[UR20][R4.64], R11 ;  /* 0x0000000b04001986 */ /* 0x0001e2000c101114 */
[----:B------:R-:W-:Y:S01]  /*2a310*/  F2FP.SATFINITE.E4M3.F32.PACK_AB_MERGE_C R61, R61, R60, RZ ;  /* 0x0000003c3d3d723e */ /* 0x000fe200048070ff */
[----:B------:R-:W-:Y:S01]  /*2a320*/  IMAD.X R7, R10, 0x1, R161, P6 ;  /* 0x000000010a077824 */ /* 0x000fe200030e06a1 */
[----:B------:R-:W-:Y:S01]  /*2a330*/  ISETP.GE.AND P1, PT, R2, UR19, PT ;  /* 0x0000001302007c0c */ /* 0x000fe2000bf26270 */
[C---:B------:R-:W-:Y:S01]  /*2a340*/  VIADD R9, R8.reuse, UR32 ;  /* 0x0000002008097c36 */ /* 0x040fe20008000000 */
[----:B------:R-:W-:Y:S01]  /*2a350*/  IADD3 R2, P6, PT, R8, R164, RZ ;  /* 0x000000a408027210 */ /* 0x000fe20007fde0ff */
[----:B------:R-:W1:Y:S01]  /*2a360*/  LDCU UR4, c[0x0][0x398] ;  /* 0x00007300ff0477ac */ /* 0x000e620008000800 */
[----:B------:R-:W-:Y:S01]  /*2a370*/  PRMT R12, R61, 0x9910, RZ ;  /* 0x000099103d0c7816 */ /* 0x000fe200000000ff */
[----:B------:R4:W-:Y:S01]  /*2a380*/  @P5 STG.E.U8 desc[UR20][R6.64], R61 ;  /* 0x0000003d06005986 */ /* 0x0009e2000c101114 */
[----:B------:R-:W-:Y:S01]  /*2a390*/  F2FP.SATFINITE.E4M3.F32.PACK_AB_MERGE_C R125, R125, R124, RZ ;  /* 0x0000007c7d7d723e */ /* 0x000fe200048070ff */
[----:B------:R-:W-:Y:S01]  /*2a3a0*/  IMAD.X R3, R10, 0x1, R165, P6 ;  /* 0x000000010a037824 */ /* 0x000fe200030e06a5 */
[----:B--2---:R-:W-:-:S02]  /*2a3b0*/  ISETP.LT.AND P5, PT, R144, UR6, !P3 ;  /* 0x0000000690007c0c */ /* 0x004fc4000dfa1270 */
[----:B------:R-:W-:Y:S01]  /*2a3c0*/  SHF.R.S32.HI R8, RZ, 0x1f, R9 ;  /* 0x0000001fff087819 */ /* 0x000fe20000011409 */
[----:B0-----:R-:W-:Y:S01]  /*2a3d0*/  IMAD.MOV.U32 R11, RZ, RZ, R12 ;  /* 0x000000ffff0b7224 */ /* 0x001fe200078e000c */
[----:B------:R-:W-:Y:S01]  /*2a3e0*/  IADD3 R4, P6, PT, R9, R145, RZ ;  /* 0x0000009109047210 */ /* 0x000fe20007fde0ff */
[----:B------:R0:W-:Y:S01]  /*2a3f0*/  @P2 STG.E.U8 desc[UR20][R2.64], R125 ;  /* 0x0000007d02002986 */ /* 0x0001e2000c101114 */
[----:B---3--:R-:W-:Y:S01]  /*2a400*/  ISETP.LT.AND P3, PT, R160, UR5, !P3 ;  /* 0x00000005a0007c0c */ /* 0x008fe2000df61270 */
[----:B------:R-:W2:Y:S01]  /*2a410*/  LDCU UR5, c[0x0][0x398] ;  /* 0x00007300ff0577ac */ /* 0x000ea20008000800 */
[----:B----4-:R-:W-:Y:S02]  /*2a420*/  VIADD R6, R0, 0x3c ;  /* 0x0000003c00067836 */ /* 0x010fe40000000000 */
[----:B------:R-:W-:Y:S01]  /*2a430*/  IMAD.X R5, R8, 0x1, R161, P6 ;  /* 0x0000000108057824 */ /* 0x000fe200030e06a1 */
[----:B------:R-:W-:Y:S01]  /*2a440*/  SHF.R.S32.HI R11, RZ, 0x8, R11 ;  /* 0x00000008ff0b7819 */ /* 0x000fe2000001140b */
[----:B------:R-:W3:Y:S01]  /*2a450*/  LDCU UR6, c[0x0][0x398] ;  /* 0x00007300ff0677ac */ /* 0x000ee20008000800 */
[----:B------:R-:W-:-:S02]  /*2a460*/  ISETP.GE.AND P2, PT, R6, UR17, PT ;  /* 0x0000001106007c0c */ /* 0x000fc4000bf46270 */
[----:B------:R-:W-:Y:S02]  /*2a470*/  IADD3 R6, P6, PT, R9, R164, RZ ;  /* 0x000000a409067210 */ /* 0x000fe40007fde0ff */
[----:B------:R-:W-:Y:S01]  /*2a480*/  PRMT R13, R125, 0x9910, RZ ;  /* 0x000099107d0d7816 */ /* 0x000fe200000000ff */
[----:B------:R-:W-:Y:S01]  /*2a490*/  VIADD R9, R9, UR32 ;  /* 0x0000002009097c36 */ /* 0x000fe20008000000 */
[----:B------:R4:W-:Y:S01]  /*2a4a0*/  @P5 STG.E.U8 desc[UR20][R4.64], R11 ;  /* 0x0000000b04005986 */ /* 0x0009e2000c101114 */
[----:B------:R-:W-:Y:S01]  /*2a4b0*/  IMAD.X R7, R8, 0x1, R165, P6 ;  /* 0x0000000108077824 */ /* 0x000fe200030e06a5 */
[----:B------:R-:W-:Y:S02]  /*2a4c0*/  SHF.R.S32.HI R13, RZ, 0x8, R13 ;  /* 0x00000008ff0d7819 */ /* 0x000fe4000001140d */
[----:B------:R-:W-:Y:S01]  /*2a4d0*/  ISETP.LT.AND P5, PT, R144, UR7, !P4 ;  /* 0x0000000790007c0c */ /* 0x000fe2000e7a1270 */
[----:B------:R-:W2:Y:S01]  /*2a4e0*/  LDCU UR7, c[0x0][0x398] ;  /* 0x00007300ff0777ac */ /* 0x000ea20008000800 */
[----:B-1----:R-:W-:Y:S01]  /*2a4f0*/  ISETP.LT.AND P4, PT, R160, UR4, !P4 ;  /* 0x00000004a0007c0c */ /* 0x002fe2000e781270 */
[----:B------:R1:W-:Y:S01]  /*2a500*/  @P3 STG.E.U8 desc[UR20][R6.64], R13 ;  /* 0x0000000d06003986 */ /* 0x0003e2000c101114 */
[----:B------:R-:W-:Y:S01]  /*2a510*/  SHF.R.S32.HI R8, RZ, 0x1f, R9 ;  /* 0x0000001fff087819 */ /* 0x000fe20000011409 */
[----:B------:R-:W3:Y:S01]  /*2a520*/  LDCU UR4, c[0x0][0x398] ;  /* 0x00007300ff0477ac */ /* 0x000ee20008000800 */
[----:B0-----:R-:W-:-:S02]  /*2a530*/  IADD3 R2, P6, PT, R9, R145, RZ ;  /* 0x0000009109027210 */ /* 0x001fc40007fde0ff */
[----:B----4-:R-:W-:Y:S02]  /*2a540*/  IADD3 R4, P3, PT, R9, R164, RZ ;  /* 0x000000a409047210 */ /* 0x010fe40007f7e0ff */
[----:B------:R-:W-:Y:S01]  /*2a550*/  F2FP.SATFINITE.E4M3.F32.PACK_AB_MERGE_C R63, R63, R62, RZ ;  /* 0x0000003e3f3f723e */ /* 0x000fe200048070ff */
[C---:B------:R-:W-:Y:S01]  /*2a560*/  IMAD.X R3, R8.reuse, 0x1, R161, P6 ;  /* 0x0000000108037824 */ /* 0x040fe200030e06a1 */
[----:B------:R-:W-:Y:S01]  /*2a570*/  F2FP.SATFINITE.E4M3.F32.PACK_AB_MERGE_C R127, R127, R126, RZ ;  /* 0x0000007e7f7f723e */ /* 0x000fe200048070ff */
[----:B------:R-:W-:Y:S02]  /*2a580*/  IMAD.X R5, R8, 0x1, R165, P3 ;  /* 0x0000000108057824 */ /* 0x000fe400018e06a5 */
[----:B------:R-:W-:Y:S01]  /*2a590*/  VIADD R9, R9, UR32 ;  /* 0x0000002009097c36 */ /* 0x000fe20008000000 */
[----:B------:R0:W-:Y:S01]  /*2a5a0*/  @P5 STG.E.U8 desc[UR20][R2.64], R63 ;  /* 0x0000003f02005986 */ /* 0x0001e2000c101114 */
[----:B------:R-:W-:-:S03]  /*2a5b0*/  VIADD R10, R0, 0x3d ;  /* 0x0000003d000a7836 */ /* 0x000fc60000000000 */
[----:B------:R4:W-:Y:S01]  /*2a5c0*/  @P4 STG.E.U8 desc[UR20][R4.64], R127 ;  /* 0x0000007f04004986 */ /* 0x0009e2000c101114 */
[----:B--2---:R-:W-:Y:S01]  /*2a5d0*/  ISETP.LT.AND P4, PT, R144, UR5, !P1 ;  /* 0x0000000590007c0c */ /* 0x004fe2000cf81270 */
[----:B-1----:R-:W-:Y:S01]  /*2a5e0*/  VIADD R7, R0, 0x3e ;  /* 0x0000003e00077836 */ /* 0x002fe20000000000 */
[----:B------:R-:W-:Y:S01]  /*2a5f0*/  SHF.R.S32.HI R0, RZ, 0x1f, R9 ;  /* 0x0000001fff007819 */ /* 0x000fe20000011409 */
[----:B------:R-:W1:Y:S01]  /*2a600*/  LDCU UR5, c[0x0][0x398] ;  /* 0x00007300ff0577ac */ /* 0x000e620008000800 */
[----:B------:R-:W-:Y:S02]  /*2a610*/  IADD3 R6, P5, PT, R9, R145, RZ ;  /* 0x0000009109067210 */ /* 0x000fe40007fbe0ff */
[----:B------:R-:W-:Y:S02]  /*2a620*/  PRMT R11, R63, 0x9910, RZ ;  /* 0x000099103f0b7816 */ /* 0x000fe400000000ff */
[----:B------:R-:W-:Y:S01]  /*2a630*/  ISETP.GE.AND P3, PT, R7, UR13, PT ;  /* 0x0000000d07007c0c */ /* 0x000fe2000bf66270 */
[----:B------:R-:W-:Y:S01]  /*2a640*/  IMAD.X R7, R0, 0x1, R161, P5 ;  /* 0x0000000100077824 */ /* 0x000fe200028e06a1 */
[----:B---3--:R-:W-:Y:S01]  /*2a650*/  ISETP.LT.AND P1, PT, R160, UR4, !P1 ;  /* 0x00000004a0007c0c */ /* 0x008fe2000cf21270 */
[----:B------:R-:W2:Y:S01]  /*2a660*/  LDCU UR4, c[0x0][0x398] ;  /* 0x00007300ff0477ac */ /* 0x000ea20008000800 */
[----:B------:R-:W-:-:S02]  /*2a670*/  SHF.R.S32.HI R11, RZ, 0x8, R11 ;  /* 0x00000008ff0b7819 */ /* 0x000fc4000001140b */
[C---:B0-----:R-:W-:Y:S01]  /*2a680*/  IADD3 R2, P5, PT, R9.reuse, R164, RZ ;  /* 0x000000a409027210 */ /* 0x041fe20007fbe0ff */
[----:B------:R-:W-:Y:S01]  /*2a690*/  VIADD R9, R9, UR32 ;  /* 0x0000002009097c36 */ /* 0x000fe20008000000 */
[----:B------:R-:W-:Y:S01]  /*2a6a0*/  PRMT R13, R127, 0x9910, RZ ;  /* 0x000099107f0d7816 */ /* 0x000fe200000000ff */
[----:B------:R0:W-:Y:S01]  /*2a6b0*/  @P4 STG.E.U8 desc[UR20][R6.64], R11 ;  /* 0x0000000b06004986 */ /* 0x0001e2000c101114 */
[----:B------:R-:W-:Y:S01]  /*2a6c0*/  ISETP.LT.AND P4, PT, R144, UR6, !P2 ;  /* 0x0000000690007c0c */ /* 0x000fe2000d781270 */
[----:B------:R-:W-:Y:S01]  /*2a6d0*/  IMAD.X R3, R0, 0x1, R165, P5 ;  /* 0x0000000100037824 */ /* 0x000fe200028e06a5 */
[----:B------:R-:W-:Y:S01]  /*2a6e0*/  SHF.R.S32.HI R13, RZ, 0x8, R13 ;  /* 0x00000008ff0d7819 */ /* 0x000fe2000001140d */
[----:B------:R-:W3:Y:S01]  /*2a6f0*/  LDCU UR6, c[0x0][0x398] ;  /* 0x00007300ff0677ac */ /* 0x000ee20008000800 */
[----:B------:R-:W-:Y:S02]  /*2a700*/  SHF.R.S32.HI R0, RZ, 0x1f, R9 ;  /* 0x0000001fff007819 */ /* 0x000fe40000011409 */
[----:B----4-:R-:W-:-:S02]  /*2a710*/  IADD3 R4, P5, PT, R9, R145, RZ ;  /* 0x0000009109047210 */ /* 0x010fc40007fbe0ff */
[----:B------:R-:W-:Y:S01]  /*2a720*/  ISETP.LT.AND P2, PT, R160, UR7, !P2 ;  /* 0x00000007a0007c0c */ /* 0x000fe2000d741270 */
[----:B------:R4:W-:Y:S01]  /*2a730*/  @P1 STG.E.U8 desc[UR20][R2.64], R13 ;  /* 0x0000000d02001986 */ /* 0x0009e2000c101114 */
[----:B------:R-:W-:Y:S01]  /*2a740*/  F2FP.SATFINITE.E4M3.F32.PACK_AB_MERGE_C R65, R65, R64, RZ ;  /* 0x000000404141723e */ /* 0x000fe200048070ff */
[----:B------:R-:W-:Y:S01]  /*2a750*/  IMAD.X R5, R0, 0x1, R161, P5 ;  /* 0x0000000100057824 */ /* 0x000fe200028e06a1 */
[C---:B0-----:R-:W-:Y:S01]  /*2a760*/  IADD3 R6, P1, PT, R9.reuse, R164, RZ ;  /* 0x000000a409067210 */ /* 0x041fe20007f3e0ff */
[----:B------:R-:W-:Y:S01]  /*2a770*/  VIADD R9, R9, UR32 ;  /* 0x0000002009097c36 */ /* 0x000fe20008000000 */
[----:B------:R-:W-:Y:S01]  /*2a780*/  F2FP.SATFINITE.E4M3.F32.PACK_AB_MERGE_C R129, R129, R128, RZ ;  /* 0x000000808181723e */ /* 0x000fe200048070ff */
[----:B------:R-:W0:Y:S01]  /*2a790*/  LDCU UR7, c[0x0][0x398] ;  /* 0x00007300ff0777ac */ /* 0x000e220008000800 */
[----:B------:R-:W-:Y:S01]  /*2a7a0*/  ISETP.GE.AND P6, PT, R10, UR15, PT ;  /* 0x0000000f0a007c0c */ /* 0x000fe2000bfc6270 */
[----:B------:R-:W-:Y:S01]  /*2a7b0*/  IMAD.X R7, R0, 0x1, R165, P1 ;  /* 0x0000000100077824 */ /* 0x000fe200008e06a5 */
[----:B------:R1:W-:Y:S01]  /*2a7c0*/  @P4 STG.E.U8 desc[UR20][R4.64], R65 ;  /* 0x0000004104004986 */ /* 0x0003e2000c101114 */
[----:B------:R-:W-:Y:S01]  /*2a7d0*/  SHF.R.S32.HI R10, RZ, 0x1f, R9 ;  /* 0x0000001fff0a7819 */ /* 0x000fe20000011409 */
[C---:B------:R-:W-:Y:S01]  /*2a7e0*/  VIADD R0, R9.reuse, UR32 ;  /* 0x0000002009007c36 */ /* 0x040fe20008000000 */
[C---:B------:R-:W-:Y:S01]  /*2a7f0*/  IADD3 R8, P4, PT, R9.reuse, R164, RZ ;  /* 0x000000a409087210 */ /* 0x040fe20007f9e0ff */
[----:B------:R0:W-:Y:S01]  /*2a800*/  @P2 STG.E.U8 desc[UR20][R6.64], R129 ;  /* 0x0000008106002986 */ /* 0x0001e2000c101114 */
[----:B----4-:R-:W-:-:S02]  /*2a810*/  IADD3 R2, P2, PT, R9, R145, RZ ;  /* 0x0000009109027210 */ /* 0x010fc40007f5e0ff */
[----:B------:R-:W-:Y:S01]  /*2a820*/  SHF.R.S32.HI R14, RZ, 0x1f, R0 ;  /* 0x0000001fff0e7819 */ /* 0x000fe20000011400 */
[----:B------:R-:W-:Y:S01]  /*2a830*/  IMAD.X R9, R10, 0x1, R165, P4 ;  /* 0x000000010a097824 */ /* 0x000fe200020e06a5 */
[C---:B-1----:R-:W-:Y:S01]  /*2a840*/  IADD3 R4, P4, PT, R0.reuse, R145, RZ ;  /* 0x0000009100047210 */ /* 0x042fe20007f9e0ff */
[----:B------:R-:W-:-:S04]  /*2a850*/  VIADD R12, R0, UR32 ;  /* 0x00000020000c7c36 */ /* 0x000fc80008000000 */
[--C-:B------:R-:W-:Y:S01]  /*2a860*/  IMAD.X R5, R14, 0x1, R161.reuse, P4 ;  /* 0x000000010e057824 */ /* 0x100fe200020e06a1 */
[----:B0-----:R-:W-:Y:S01]  /*2a870*/  IADD3 R6, P4, PT, R0, R164, RZ ;  /* 0x000000a400067210 */ /* 0x001fe20007f9e0ff */
[----:B------:R-:W-:Y:S01]  /*2a880*/  IMAD.X R3, R10, 0x1, R161, P2 ;  /* 0x000000010a037824 */ /* 0x000fe200010e06a1 */
[----:B--2---:R-:W-:Y:S02]  /*2a890*/  ISETP.LT.AND P5, PT, R144, UR4, !P6 ;  /* 0x0000000490007c0c */ /* 0x004fe4000f7a1270 */
[----:B------:R-:W-:Y:S01]  /*2a8a0*/  ISETP.LT.AND P6, PT, R160, UR5, !P6 ;  /* 0x00000005a0007c0c */ /* 0x000fe2000f7c1270 */
[----:B------:R-:W-:Y:S01]  /*2a8b0*/  IMAD.X R7, R14, 0x1, R165, P4 ;  /* 0x000000010e077824 */ /* 0x000fe200020e06a5 */
[----:B---3--:R-:W-:Y:S02]  /*2a8c0*/  ISETP.LT.AND P2, PT, R144, UR6, !P3 ;  /* 0x0000000690007c0c */ /* 0x008fe4000df41270 */
[----:B------:R-:W-:Y:S02]  /*2a8d0*/  SHF.R.S32.HI R0, RZ, 0x1f, R12 ;  /* 0x0000001fff007819 */ /* 0x000fe4000001140c */
[----:B------:R-:W-:-:S02]  /*2a8e0*/  IADD3 R10, P4, PT, R12, R145, RZ ;  /* 0x000000910c0a7210 */ /* 0x000fc40007f9e0ff */
[----:B------:R-:W-:Y:S02]  /*2a8f0*/  ISETP.LT.AND P3, PT, R160, UR7, !P3 ;  /* 0x00000007a0007c0c */ /* 0x000fe4000df61270 */
[----:B------:R-:W-:Y:S02]  /*2a900*/  ISETP.LT.AND P1, PT, R144, UR9, !P0 ;  /* 0x0000000990007c0c */ /* 0x000fe4000c721270 */
[----:B------:R-:W-:Y:S02]  /*2a910*/  PRMT R13, R65, 0x9910, RZ ;  /* 0x00009910410d7816 */ /* 0x000fe400000000ff */
[----:B------:R-:W-:Y:S02]  /*2a920*/  F2FP.SATFINITE.E4M3.F32.PACK_AB_MERGE_C R67, R67, R66, RZ ;  /* 0x000000424343723e */ /* 0x000fe400048070ff */
[----:B------:R-:W-:Y:S02]  /*2a930*/  ISETP.LT.AND P0, PT, R160, UR10, !P0 ;  /* 0x0000000aa0007c0c */ /* 0x000fe4000c701270 */
[----:B------:R-:W-:-:S02]  /*2a940*/  PRMT R15, R129, 0x9910, RZ ;  /* 0x00009910810f7816 */ /* 0x000fc400000000ff */
[----:B------:R-:W-:Y:S01]  /*2a950*/  F2FP.SATFINITE.E4M3.F32.PACK_AB_MERGE_C R131, R131, R130, RZ ;  /* 0x000000828383723e */ /* 0x000fe200048070ff */
[----:B------:R-:W-:Y:S01]  /*2a960*/  IMAD.X R11, R0, 0x1, R161, P4 ;  /* 0x00000001000b7824 */ /* 0x000fe200020e06a1 */
[----:B------:R-:W-:Y:S02]  /*2a970*/  IADD3 R164, P4, PT, R12, R164, RZ ;  /* 0x000000a40ca47210 */ /* 0x000fe40007f9e0ff */
[----:B------:R-:W-:Y:S02]  /*2a980*/  SHF.R.S32.HI R13, RZ, 0x8, R13 ;  /* 0x00000008ff0d7819 */ /* 0x000fe4000001140d */
[----:B------:R-:W-:Y:S02]  /*2a990*/  PRMT R17, R67, 0x9910, RZ ;  /* 0x0000991043117816 */ /* 0x000fe400000000ff */
[----:B------:R-:W-:Y:S02]  /*2a9a0*/  SHF.R.S32.HI R15, RZ, 0x8, R15 ;  /* 0x00000008ff0f7819 */ /* 0x000fe4000001140f */
[----:B------:R-:W-:Y:S01]  /*2a9b0*/  PRMT R19, R131, 0x9910, RZ ;  /* 0x0000991083137816 */ /* 0x000fe200000000ff */
[----:B------:R-:W-:Y:S01]  /*2a9c0*/  IMAD.X R165, R0, 0x1, R165, P4 ;  /* 0x0000000100a57824 */ /* 0x000fe200020e06a5 */
[----:B------:R-:W-:Y:S01]  /*2a9d0*/  SHF.R.S32.HI R17, RZ, 0x8, R17 ;  /* 0x00000008ff117819 */ /* 0x000fe20000011411 */
[----:B------:R0:W-:Y:S01]  /*2a9e0*/  @P5 STG.E.U8 desc[UR20][R2.64], R13 ;  /* 0x0000000d02005986 */ /* 0x0001e2000c101114 */
[----:B------:R-:W-:-:S03]  /*2a9f0*/  SHF.R.S32.HI R19, RZ, 0x8, R19 ;  /* 0x00000008ff137819 */ /* 0x000fc60000011413 */
[----:B------:R0:W-:Y:S04]  /*2aa00*/  @P6 STG.E.U8 desc[UR20][R8.64], R15 ;  /* 0x0000000f08006986 */ /* 0x0001e8000c101114 */
[----:B------:R0:W-:Y:S04]  /*2aa10*/  @P2 STG.E.U8 desc[UR20][R4.64], R67 ;  /* 0x0000004304002986 */ /* 0x0001e8000c101114 */
[----:B------:R0:W-:Y:S04]  /*2aa20*/  @P3 STG.E.U8 desc[UR20][R6.64], R131 ;  /* 0x0000008306003986 */ /* 0x0001e8000c101114 */
[----:B------:R0:W-:Y:S04]  /*2aa30*/  @P1 STG.E.U8 desc[UR20][R10.64], R17 ;  /* 0x000000110a001986 */ /* 0x0001e8000c101114 */
[----:B------:R0:W-:Y:S01]  /*2aa40*/  @P0 STG.E.U8 desc[UR20][R164.64], R19 ;  /* 0x00000013a4000986 */ /* 0x0001e2000c101114 */
[----:B------:R-:W-:Y:S06]  /*2aa50*/  BAR.SYNC.DEFER_BLOCKING 0x0 ;  /* 0x0000000000007b1d */ /* 0x000fec0000010000 */
[----:B------:R-:W-:Y:S05]  /*2aa60*/  BRA.U UP0, `(.L_x_13) ;  /* 0x0000000100a07547 */ /* 0x000fea000b800000 */
[----:B------:R-:W1:Y:S01]  /*2aa70*/  S2UR UR5, SR_CgaCtaId ;  /* 0x00000000000579c3 */ /* 0x000e620000008800 */
[----:B------:R-:W-:Y:S01]  /*2aa80*/  NOP ;  /* 0x0000000000007918 */ /* 0x000fe20000000000 */
[----:B------:R-:W-:Y:S01]  /*2aa90*/  UMOV UR4, 0x50 ;  /* 0x0000005000047882 */ /* 0x000fe20000000000 */
[----:B------:R-:W-:Y:S02]  /*2aaa0*/  IMAD.U32 R0, RZ, RZ, UR8 ;  /* 0x00000008ff007e24 */ /* 0x000fe4000f8e00ff */
[----:B0-----:R-:W-:Y:S02]  /*2aab0*/  IMAD.MOV.U32 R3, RZ, RZ, 0xf ;  /* 0x0000000fff037424 */ /* 0x001fe400078e00ff */
[----:B------:R-:W-:Y:S01]  /*2aac0*/  IMAD.MOV.U32 R7, RZ, RZ, 0x1 ;  /* 0x00000001ff077424 */ /* 0x000fe200078e00ff */
[----:B------:R-:W-:-:S04]  /*2aad0*/  LOP3.LUT R0, R0, 0xffff, RZ, 0xc0, !PT ;  /* 0x0000ffff00007812 */ /* 0x000fc800078ec0ff */
[----:B------:R-:W-:-:S05]  /*2aae0*/  SHF.R.U32.HI R0, RZ, 0x5, R0 ;  /* 0x00000005ff007819 */ /* 0x000fca0000011600 */
[----:B------:R-:W-:Y:S01]  /*2aaf0*/  VIADD R2, R0, 0x10 ;  /* 0x0000001000027836 */ /* 0x000fe20000000000 */
[----:B------:R-:W-:Y:S01]  /*2ab00*/  SHF.L.U32 R0, R3, R0, RZ ;  /* 0x0000000003007219 */ /* 0x000fe200000006ff */
[----:B-1----:R-:W-:-:S03]  /*2ab10*/  ULEA UR6, UR5, UR4, 0x18 ;  /* 0x0000000405067291 */ /* 0x002fc6000f8ec0ff */
[----:B------:R-:W-:-:S04]  /*2ab20*/  SHF.L.U32 R3, R7, R2, RZ ;  /* 0x0000000207037219 */ /* 0x000fc800000006ff */
[----:B------:R-:W-:Y:S02]  /*2ab30*/  LOP3.LUT R0, R3, R0, RZ, 0xfc, !PT ;  /* 0x0000000003007212 */ /* 0x000fe400078efcff */
[----:B------:R-:W0:Y:S02]  /*2ab40*/  LDS R5, [UR6] ;  /* 0x00000006ff057984 */ /* 0x000e240008000800 */
[C---:B------:R-:W-:Y:S02]  /*2ab50*/  LOP3.LUT R2, R0.reuse, 0xffff, RZ, 0xc0, !PT ;  /* 0x0000ffff00027812 */ /* 0x040fe400078ec0ff */
[----:B0-----:R-:W-:-:S04]  /*2ab60*/  LOP3.LUT R3, R0, 0xffff, R5, 0x80, !PT ;  /* 0x0000ffff00037812 */ /* 0x001fc800078e8005 */
[----:B------:R-:W-:-:S13]  /*2ab70*/  ISETP.NE.AND P0, PT, R3, R2, PT ;  /* 0x000000020300720c */ /* 0x000fda0003f05270 */
[----:B------:R-:W-:Y:S05]  /*2ab80*/  @P0 BRA `(.L_x_14) ;  /* 0x0000000000500947 */ /* 0x000fea0003800000 */
[----:B------:R-:W-:Y:S02]  /*2ab90*/  SHF.R.U32.HI R5, RZ, 0x10, R5 ;  /* 0x00000010ff057819 */ /* 0x000fe40000011605 */
[----:B------:R-:W-:-:S04]  /*2aba0*/  SHF.R.U32.HI R2, RZ, 0x10, R0 ;  /* 0x00000010ff027819 */ /* 0x000fc80000011600 */
[----:B------:R-:W-:-:S04]  /*2abb0*/  LOP3.LUT R5, R5, R2, RZ, 0xc0, !PT ;  /* 0x0000000205057212 */ /* 0x000fc800078ec0ff */
[----:B------:R-:W-:-:S13]  /*2abc0*/  ISETP.NE.AND P0, PT, R5, R2, PT ;  /* 0x000000020500720c */ /* 0x000fda0003f05270 */
[----:B------:R-:W-:Y:S05]  /*2abd0*/  @P0 BRA `(.L_x_15) ;  /* 0x0000000000300947 */ /* 0x000fea0003800000 */
[----:B------:R-:W-:Y:S01]  /*2abe0*/  R2UR UR4, R0 ;  /* 0x00000000000472ca */ /* 0x000fe200000e0000 */
[----:B------:R-:W-:Y:S01]  /*2abf0*/  VOTEU.ANY UR5, UPT, PT ;  /* 0x0000000000057886 */ /* 0x000fe200038e0100 */
[----:B------:R-:W0:Y:S01]  /*2ac00*/  S2R R0, SR_LANEID ;  /* 0x0000000000007919 */ /* 0x000e220000000000 */
[----:B------:R-:W-:-:S10]  /*2ac10*/  UFLO.U32 UR5, UR5 ;  /* 0x00000005000572bd */ /* 0x000fd400080e0000 */
[----:B------:R-:W-:-:S06]  /*2ac20*/  ULOP3.LUT UR4, URZ, UR4, URZ, 0x33, !UPT ;  /* 0x00000004ff047292 */ /* 0x000fcc000f8e33ff */
[----:B------:R-:W-:-:S04]  /*2ac30*/  IMAD.U32 R2, RZ, RZ, UR4 ;  /* 0x00000004ff027e24 */ /* 0x000fc8000f8e00ff */
[----:B------:R-:W1:Y:S02]  /*2ac40*/  REDUX UR7, R2 ;  /* 0x00000000020773c4 */ /* 0x000e640000000000 */
[----:B------:R2:W-:Y:S01]  /*2ac50*/  UTCATOMSWS.AND URZ, UR4 ;  /* 0x0000000400ff79e3 */ /* 0x0005e20008000000 */
[----:B0-----:R-:W-:Y:S01]  /*2ac60*/  ISETP.EQ.U32.AND P0, PT, R0, UR5, PT ;  /* 0x0000000500007c0c */ /* 0x001fe2000bf02070 */
[----:B-1----:R-:W-:-:S12]  /*2ac70*/  IMAD.U32 R0, RZ, RZ, UR7 ;  /* 0x00000007ff007e24 */ /* 0x002fd8000f8e00ff */
[----:B------:R2:W-:Y:S01]  /*2ac80*/  @P0 ATOMS.AND RZ, [UR6], R0 ;  /* 0x00000000ffff098c */ /* 0x0005e2000a800006 */
[----:B------:R-:W-:Y:S05]  /*2ac90*/  BRA `(.L_x_13) ;  /* 0x0000000000147947 */ /* 0x000fea0003800000 */
.L_x_15:
[----:B------:R-:W-:-:S07]  /*2aca0*/  MOV R2, 0x2acc0 ;  /* 0x0002acc000027802 */ /* 0x000fce0000000f00 */
[----:B------:R-:W-:Y:S05]  /*2acb0*/  CALL.REL.NOINC `($__internal_0_$__cuda_sm10x_tcgen05_guardrail_trap_col_being_dealloced_not_returned_by_alloc) ;  /* 0x00000000002c7944 */ /* 0x000fea0003c00000 */
[----:B------:R-:W-:Y:S05]  /*2acc0*/  BRA `(.L_x_13) ;  /* 0x0000000000087947 */ /* 0x000fea0003800000 */
.L_x_14:
[----:B------:R-:W-:-:S07]  /*2acd0*/  MOV R2, 0x2acf0 ;  /* 0x0002acf000027802 */ /* 0x000fce0000000f00 */
[----:B------:R-:W-:Y:S05]  /*2ace0*/  CALL.REL.NOINC `($__internal_2_$__cuda_sm10x_tcgen05_guardrail_trap_unallocated_columns_being_dealloced) ;  /* 0x0000000000387944 */ /* 0x000fea0003c00000 */
.L_x_13:
[----:B------:R-:W-:Y:S01]  /*2acf0*/  NOP ;  /* 0x0000000000007918 */ /* 0x000fe20000000000 */
[----:B--2---:R-:W-:Y:S05]  /*2ad00*/  EXIT ;  /* 0x000000000000794d */ /* 0x004fea0003800000 */
.L_x_8:
[----:B------:R-:W0:Y:S02]  /*2ad10*/  SYNCS.PHASECHK.TRANS64.TRYWAIT P2, [UR11], R17 ;  /* 0x00000011ff0075a7 */ /* 0x000e24000804110b */
[----:B0-----:R-:W-:Y:S05]  /*2ad20*/  @!P2 BRA `(.L_x_8) ;  /* 0xfffffffc00f8a947 */ /* 0x001fea000383ffff */
[----:B------:R-:W-:Y:S05]  /*2ad30*/  BRA `(.L_x_16) ;  /* 0xffffff0c000c7947 */ /* 0x000fea000383ffff */
.L_x_12:
[----:B------:R-:W0:Y:S02]  /*2ad40*/  SYNCS.PHASECHK.TRANS64.TRYWAIT P0, [UR11], R2 ;  /* 0x00000002ff0075a7 */ /* 0x000e24000800110b */
[----:B0-----:R-:W-:Y:S05]  /*2ad50*/  @!P0 BRA `(.L_x_12) ;  /* 0xfffffffc00f88947 */ /* 0x001fea000383ffff */
[----:B------:R-:W-:Y:S05]  /*2ad60*/  BRA `(.L_x_11) ;  /* 0xffffffb400187947 */ /* 0x000fea000383ffff */
        .weak           $__internal_0_$__cuda_sm10x_tcgen05_guardrail_trap_col_being_dealloced_not_returned_by_alloc
        .type           $__internal_0_$__cuda_sm10x_tcgen05_guardrail_trap_col_being_dealloced_not_returned_by_alloc,@function
        .size           $__internal_0_$__cuda_sm10x_tcgen05_guardrail_trap_col_being_dealloced_not_returned_by_alloc,($__internal_1_$__cuda_sm10x_tcgen05_guardrail_trap_phase_invalid_during_alloc - $__internal_0_$__cuda_sm10x_tcgen05_guardrail_trap_col_being_dealloced_not_returned_by_alloc)
$__internal_0_$__cuda_sm10x_tcgen05_guardrail_trap_col_being_dealloced_not_returned_by_alloc:
[----:B------:R-:W-:Y:S05]  /*2ad70*/  BPT.TRAP 0x1 ;  /* 0x000000040000795c */ /* 0x000fea0000300000 */
[----:B------:R-:W-:-:S04]  /*2ad80*/  IMAD.MOV.U32 R3, RZ, RZ, 0x0 ;  /* 0x00000000ff037424 */ /* 0x000fc800078e00ff */
[----:B------:R-:W-:Y:S05]  /*2ad90*/  RET.REL.NODEC R2 `(matmul_kernel) ;  /* 0xfffffd5002987950 */ /* 0x000fea0003c3ffff */
        .weak           $__internal_1_$__cuda_sm10x_tcgen05_guardrail_trap_phase_invalid_during_alloc
        .type           $__internal_1_$__cuda_sm10x_tcgen05_guardrail_trap_phase_invalid_during_alloc,@function
        .size           $__internal_1_$__cuda_sm10x_tcgen05_guardrail_trap_phase_invalid_during_alloc,($__internal_2_$__cuda_sm10x_tcgen05_guardrail_trap_unallocated_columns_being_dealloced - $__internal_1_$__cuda_sm10x_tcgen05_guardrail_trap_phase_invalid_during_alloc)
$__internal_1_$__cuda_sm10x_tcgen05_guardrail_trap_phase_invalid_during_alloc:
[----:B------:R-:W-:Y:S05]  /*2ada0*/  BPT.TRAP 0x1 ;  /* 0x000000040000795c */ /* 0x000fea0000300000 */
[----:B------:R-:W-:-:S04]  /*2adb0*/  IMAD.MOV.U32 R5, RZ, RZ, 0x0 ;  /* 0x00000000ff057424 */ /* 0x000fc800078e00ff */
[----:B------:R-:W-:Y:S05]  /*2adc0*/  RET.REL.NODEC R4 `(matmul_kernel) ;  /* 0xfffffd50048c7950 */ /* 0x000fea0003c3ffff */
        .weak           $__internal_2_$__cuda_sm10x_tcgen05_guardrail_trap_unallocated_columns_being_dealloced
        .type           $__internal_2_$__cuda_sm10x_tcgen05_guardrail_trap_unallocated_columns_being_dealloced,@function
        .size           $__internal_2_$__cuda_sm10x_tcgen05_guardrail_trap_unallocated_columns_being_dealloced,(.L_x_20 - $__internal_2_$__cuda_sm10x_tcgen05_guardrail_trap_unallocated_columns_being_dealloced)
$__internal_2_$__cuda_sm10x_tcgen05_guardrail_trap_unallocated_columns_being_dealloced:
[----:B------:R-:W-:Y:S05]  /*2add0*/  BPT.TRAP 0x1 ;  /* 0x000000040000795c */ /* 0x000fea0000300000 */
[----:B------:R-:W-:-:S04]  /*2ade0*/  IMAD.MOV.U32 R3, RZ, RZ, 0x0 ;  /* 0x00000000ff037424 */ /* 0x000fc800078e00ff */
[----:B------:R-:W-:Y:S05]  /*2adf0*/  RET.REL.NODEC R2 `(matmul_kernel) ;  /* 0xfffffd5002807950 */ /* 0x000fea0003c3ffff */
.L_x_17:
[----:B------:R-:W-:-:S00]  /*2ae00*/  BRA `(.L_x_17) ;  /* 0xfffffffc00fc7947 */ /* 0x000fc0000383ffff */
[----:B------:R-:W-:-:S00]  /*2ae10*/  NOP ;  /* 0x0000000000007918 */ /* 0x000fc00000000000 */
        /* <DEDUP_REMOVED lines=14> */
.L_x_20:


//--------------------- .nv.shared.matmul_kernel  --------------------------
	.section	.nv.shared.matmul_kernel,"aw",@nobits
	.sectionflags	@""
	.align	16
	.zero		1024


//--------------------- .nv.shared.reserved.0     --------------------------
	.section	.nv.shared.reserved.0,"aw",@nobits
	.align	8
	.weak		__nv_reservedSMEM_offset_0_alias
	.size		__nv_reservedSMEM_offset_0_alias, 0, 64
	.other		__nv_reservedSMEM_offset_0_alias,@"STO_CUDA_RESERVED_SHARED STV_DEFAULT"
__nv_reservedSMEM_offset_0_alias:
	.zero		0
.nv.shared.reserved.0:
	.zero		64
	.weak		__nv_reservedSMEM_allocation_phase
	.type		__nv_reservedSMEM_allocation_phase,@object
	.size		__nv_reservedSMEM_allocation_phase,(.L_0 - __nv_reservedSMEM_allocation_phase)
__nv_reservedSMEM_allocation_phase:
	.zero		1
.L_0:
	.zero		7
	.weak		__nv_reservedSMEM_devtool_atexit_pc
	.type		__nv_reservedSMEM_devtool_atexit_pc,@object
	.size		__nv_reservedSMEM_devtool_atexit_pc,(__nv_reservedSMEM_allocation_mask - __nv_reservedSMEM_devtool_atexit_pc)
__nv_reservedSMEM_devtool_atexit_pc:
	.zero		8
	.weak		__nv_reservedSMEM_allocation_mask
	.type		__nv_reservedSMEM_allocation_mask,@object
	.size		__nv_reservedSMEM_allocation_mask,(.L_2 - __nv_reservedSMEM_allocation_mask)
__nv_reservedSMEM_allocation_mask:
	.zero		4
.L_2:


//--------------------- .nv.constant0.matmul_kernel --------------------------
	.section	.nv.constant0.matmul_kernel,"a",@progbits
	.sectionflags	@""
	.align	4
.nv.constant0.matmul_kernel:
	.zero		976


//--------------------- SYMBOLS --------------------------

	.type		.nv.reservedSmem.offset0,@object
	.size		.nv.reservedSmem.offset0,0x4
	.type		.nv.reservedSmem.cap,@object
	.size		.nv.reservedSmem.cap,0x4
